def matmul_kernel(
    a_ptr,
    b_ptr,
    c_ptr,
    M,
    N,
    K,
    stride_am,
    stride_ak,
    stride_bk,
    stride_bn,
    stride_cm,
    stride_cn,
    BLOCK_M: tl.constexpr,
    BLOCK_N: tl.constexpr,
    BLOCK_K: tl.constexpr,
    GROUP_M: tl.constexpr,
):
    pid = tl.program_id(axis=0)
    num_pid_m = tl.cdiv(M, BLOCK_M)
    num_pid_n = tl.cdiv(N, BLOCK_N)
    num_pid_in_group = GROUP_M * num_pid_n
    group_id = pid // num_pid_in_group
    first_pid_m = group_id * GROUP_M
    group_size_m = min(num_pid_m - first_pid_m, GROUP_M)
    pid_m = first_pid_m + ((pid % num_pid_in_group) % group_size_m)
    pid_n = (pid % num_pid_in_group) // group_size_m

    offs_am = (pid_m * BLOCK_M + tl.arange(0, BLOCK_M)) % M
    offs_bn = (pid_n * BLOCK_N + tl.arange(0, BLOCK_N)) % N
    offs_k = tl.arange(0, BLOCK_K)
    a_ptrs = a_ptr + offs_am[:, None] * stride_am + offs_k[None, :] * stride_ak
    b_ptrs = b_ptr + offs_k[:, None] * stride_bk + offs_bn[None, :] * stride_bn

    acc = tl.zeros((BLOCK_M, BLOCK_N), dtype=tl.float32)
    for kk in range(0, tl.cdiv(K, BLOCK_K)):
        a = tl.load(a_ptrs, mask=offs_k[None, :] < K - kk * BLOCK_K, other=0.0)
        b = tl.load(b_ptrs, mask=offs_k[:, None] < K - kk * BLOCK_K, other=0.0)
        acc = tl.dot(a, b, acc)
        a_ptrs += BLOCK_K * stride_ak
        b_ptrs += BLOCK_K * stride_bk

    c = acc.to(c_ptr.dtype.element_ty)
    offs_cm = pid_m * BLOCK_M + tl.arange(0, BLOCK_M)
    offs_cn = pid_n * BLOCK_N + tl.arange(0, BLOCK_N)
    c_ptrs = c_ptr + offs_cm[:, None] * stride_cm + offs_cn[None, :] * stride_cn
    mask = (offs_cm[:, None] < M) & (offs_cn[None, :] < N)
    tl.store(c_ptrs, c, mask=mask)

# config = {"BLOCK_K": 64, "BLOCK_M": 64, "BLOCK_N": 512, "GROUP_M": 8, "arch": "sm_90", "dtype": "bf16", "num_ctas": 2, "num_stages": 3, "num_warps": 4}
# arch = sm_90


// ===== COMPILED SASS (sm_90a) =====

	.target	sm_90a

	.elftype	@"ET_EXEC"


//--------------------- .note.nv.tkinfo           --------------------------
	.section	.note.nv.tkinfo,"",@"SHT_NOTE"
	.sectionflags	@"SHF_NOTE_NV_TKINFO"
	.tkinfo
        /*0018*/ 	.word	0x00000002
        /*0030*/ 	.string	""
        /*0030*/ 	.string	"ptxas"
        /*0030*/ 	.string	"Cuda compilation tools, release 13.0, V13.0.88"
        /*0030*/ 	.string	"Build cuda_13.0.r13.0/compiler.36424714_0"
        /*0030*/ 	.string	"-v  -suppress-debug-info  -lineinfo  -arch sm_90a "



//--------------------- .note.nv.cuinfo           --------------------------
	.section	.note.nv.cuinfo,"",@"SHT_NOTE"
	.sectionflags	@"SHF_NOTE_NV_CUINFO"
        /*0018*/ 	.short	0x0002
        /*001a*/ 	.short	0x005a
        /*001c*/ 	.short	0x0082
	.zero		2


//--------------------- .nv.info                  --------------------------
	.section	.nv.info,"",@"SHT_CUDA_INFO"
	.align	4


	//----- nvinfo : EIATTR_REGCOUNT
	.align		4
        /*0000*/ 	.byte	0x04, 0x2f
        /*0002*/ 	.short	(.L_1 - .L_0)
	.align		4
.L_0:
        /*0004*/ 	.word	index@(matmul_kernel)
        /*0008*/ 	.word	0x000000ff


	//----- nvinfo : EIATTR_FRAME_SIZE
	.align		4
.L_1:
        /*000c*/ 	.byte	0x04, 0x11
        /*000e*/ 	.short	(.L_3 - .L_2)
	.align		4
.L_2:
        /*0010*/ 	.word	index@(matmul_kernel)
        /*0014*/ 	.word	0x000008e8


	//----- nvinfo : EIATTR_MIN_STACK_SIZE
	.align		4
.L_3:
        /*0018*/ 	.byte	0x04, 0x12
        /*001a*/ 	.short	(.L_5 - .L_4)
	.align		4
.L_4:
        /*001c*/ 	.word	index@(matmul_kernel)
        /*0020*/ 	.word	0x000008e8
.L_5:


//--------------------- .nv.compat                --------------------------
	.section	.nv.compat,"",@"SHT_CUDA_COMPAT_INFO"
	.align	4
        /*0000*/ 	.byte	0x02, 0x09, 0x01, 0x00, 0x02, 0x02, 0x04, 0x00, 0x02, 0x05, 0x05, 0x00, 0x03, 0x07, 0x01, 0x01
        /*0010*/ 	.byte	0x02, 0x03, 0x00, 0x00, 0x02, 0x06, 0x01, 0x00, 0x04, 0x0b, 0x08, 0x00, 0x00, 0x00, 0x00, 0x00
        /*0020*/ 	.byte	0x00, 0x00, 0x00, 0x00


//--------------------- .nv.info.matmul_kernel    --------------------------
	.section	.nv.info.matmul_kernel,"",@"SHT_CUDA_INFO"
	.sectionflags	@""
	.align	4


	//----- nvinfo : EIATTR_CUDA_API_VERSION
	.align		4
        /*0000*/ 	.byte	0x04, 0x37
        /*0002*/ 	.short	(.L_7 - .L_6)
.L_6:
        /*0004*/ 	.word	0x00000082


	//----- nvinfo : EIATTR_KPARAM_INFO
	.align		4
.L_7:
        /*0008*/ 	.byte	0x04, 0x17
        /*000a*/ 	.short	(.L_9 - .L_8)
.L_8:
        /*000c*/ 	.word	0x00000000
        /*0010*/ 	.short	0x000d
        /*0012*/ 	.short	0x0048
        /*0014*/ 	.byte	0x00, 0xf4, 0x21, 0x00


	//----- nvinfo : EIATTR_KPARAM_INFO
	.align		4
.L_9:
        /*0018*/ 	.byte	0x04, 0x17
        /*001a*/ 	.short	(.L_11 - .L_10)
.L_10:
        /*001c*/ 	.word	0x00000000
        /*0020*/ 	.short	0x000c
        /*0022*/ 	.short	0x0040
        /*0024*/ 	.byte	0x00, 0xf4, 0x21, 0x00


	//----- nvinfo : EIATTR_KPARAM_INFO
	.align		4
.L_11:
        /*0028*/ 	.byte	0x04, 0x17
        /*002a*/ 	.short	(.L_13 - .L_12)
.L_12:
        /*002c*/ 	.word	0x00000000
        /*0030*/ 	.short	0x000b
        /*0032*/ 	.short	0x0038
        /*0034*/ 	.byte	0x00, 0xf0, 0x11, 0x00


	//----- nvinfo : EIATTR_KPARAM_INFO
	.align		4
.L_13:
        /*0038*/ 	.byte	0x04, 0x17
        /*003a*/ 	.short	(.L_15 - .L_14)
.L_14:
        /*003c*/ 	.word	0x00000000
        /*0040*/ 	.short	0x000a
        /*0042*/ 	.short	0x0034
        /*0044*/ 	.byte	0x00, 0xf0, 0x11, 0x00


	//----- nvinfo : EIATTR_KPARAM_INFO
	.align		4
.L_15:
        /*0048*/ 	.byte	0x04, 0x17
        /*004a*/ 	.short	(.L_17 - .L_16)
.L_16:
        /*004c*/ 	.word	0x00000000
        /*0050*/ 	.short	0x0009
        /*0052*/ 	.short	0x0030
        /*0054*/ 	.byte	0x00, 0xf0, 0x11, 0x00


	//----- nvinfo : EIATTR_KPARAM_INFO
	.align		4
.L_17:
        /*0058*/ 	.byte	0x04, 0x17
        /*005a*/ 	.short	(.L_19 - .L_18)
.L_18:
        /*005c*/ 	.word	0x00000000
        /*0060*/ 	.short	0x0008
        /*0062*/ 	.short	0x002c
        /*0064*/ 	.byte	0x00, 0xf0, 0x11, 0x00


	//----- nvinfo : EIATTR_KPARAM_INFO
	.align		4
.L_19:
        /*0068*/ 	.byte	0x04, 0x17
        /*006a*/ 	.short	(.L_21 - .L_20)
.L_20:
        /*006c*/ 	.word	0x00000000
        /*0070*/ 	.short	0x0007
        /*0072*/ 	.short	0x0028
        /*0074*/ 	.byte	0x00, 0xf0, 0x11, 0x00


	//----- nvinfo : EIATTR_KPARAM_INFO
	.align		4
.L_21:
        /*0078*/ 	.byte	0x04, 0x17
        /*007a*/ 	.short	(.L_23 - .L_22)
.L_22:
        /*007c*/ 	.word	0x00000000
        /*0080*/ 	.short	0x0006
        /*0082*/ 	.short	0x0024
        /*0084*/ 	.byte	0x00, 0xf0, 0x11, 0x00


	//----- nvinfo : EIATTR_KPARAM_INFO
	.align		4
.L_23:
        /*0088*/ 	.byte	0x04, 0x17
        /*008a*/ 	.short	(.L_25 - .L_24)
.L_24:
        /*008c*/ 	.word	0x00000000
        /*0090*/ 	.short	0x0005
        /*0092*/ 	.short	0x0020
        /*0094*/ 	.byte	0x00, 0xf0, 0x11, 0x00


	//----- nvinfo : EIATTR_KPARAM_INFO
	.align		4
.L_25:
        /*0098*/ 	.byte	0x04, 0x17
        /*009a*/ 	.short	(.L_27 - .L_26)
.L_26:
        /*009c*/ 	.word	0x00000000
        /*00a0*/ 	.short	0x0004
        /*00a2*/ 	.short	0x001c
        /*00a4*/ 	.byte	0x00, 0xf0, 0x11, 0x00


	//----- nvinfo : EIATTR_KPARAM_INFO
	.align		4
.L_27:
        /*00a8*/ 	.byte	0x04, 0x17
        /*00aa*/ 	.short	(.L_29 - .L_28)
.L_28:
        /*00ac*/ 	.word	0x00000000
        /*00b0*/ 	.short	0x0003
        /*00b2*/ 	.short	0x0018
        /*00b4*/ 	.byte	0x00, 0xf0, 0x11, 0x00


	//----- nvinfo : EIATTR_KPARAM_INFO
	.align		4
.L_29:
        /*00b8*/ 	.byte	0x04, 0x17
        /*00ba*/ 	.short	(.L_31 - .L_30)
.L_30:
        /*00bc*/ 	.word	0x00000000
        /*00c0*/ 	.short	0x0002
        /*00c2*/ 	.short	0x0010
        /*00c4*/ 	.byte	0x00, 0xf4, 0x21, 0x00


	//----- nvinfo : EIATTR_KPARAM_INFO
	.align		4
.L_31:
        /*00c8*/ 	.byte	0x04, 0x17
        /*00ca*/ 	.short	(.L_33 - .L_32)
.L_32:
        /*00cc*/ 	.word	0x00000000
        /*00d0*/ 	.short	0x0001
        /*00d2*/ 	.short	0x0008
        /*00d4*/ 	.byte	0x00, 0xf4, 0x21, 0x00


	//----- nvinfo : EIATTR_KPARAM_INFO
	.align		4
.L_33:
        /*00d8*/ 	.byte	0x04, 0x17
        /*00da*/ 	.short	(.L_35 - .L_34)
.L_34:
        /*00dc*/ 	.word	0x00000000
        /*00e0*/ 	.short	0x0000
        /*00e2*/ 	.short	0x0000
        /*00e4*/ 	.byte	0x00, 0xf4, 0x21, 0x00


	//----- nvinfo : EIATTR_EXPLICIT_CLUSTER
	.align		4
.L_35:
        /*00e8*/ 	.byte	0x01, 0x3e
	.zero		2


	//----- nvinfo : EIATTR_CTA_PER_CLUSTER
	.align		4
        /*00ec*/ 	.byte	0x04, 0x3d
        /*00ee*/ 	.short	(.L_37 - .L_36)
.L_36:
        /*00f0*/ 	.word	0x00000002
        /*00f4*/ 	.word	0x00000001
        /*00f8*/ 	.word	0x00000001


	//----- nvinfo : EIATTR_SPARSE_MMA_MASK
	.align		4
.L_37:
        /*00fc*/ 	.byte	0x03, 0x50
        /*00fe*/ 	.short	0x0000


	//----- nvinfo : EIATTR_MAXREG_COUNT
	.align		4
        /*0100*/ 	.byte	0x03, 0x1b
        /*0102*/ 	.short	0x00ff


	//----- nvinfo : EIATTR_NUM_BARRIERS
	.align		4
        /*0104*/ 	.byte	0x02, 0x4c
        /*0106*/ 	.byte	0x01
	.zero		1


	//----- nvinfo : EIATTR_ANNOTATIONS
	.align		4
        /*0108*/ 	.byte	0x04, 0x55
        /*010a*/ 	.short	(.L_39 - .L_38)


	//   ....[0]....
.L_38:
        /*010c*/ 	.word	0x00000001
        /*0110*/ 	.byte	0xf0, 0x07, 0x00, 0x00, 0x01, 0x00, 0x00, 0x00, 0x20, 0x08, 0x00, 0x00, 0x01, 0x00, 0x00, 0x00
        /* <DEDUP_REMOVED lines=832> */
        /*3520*/ 	.byte	0xc0, 0x81, 0x01, 0x00, 0x01, 0x00, 0x00, 0x00, 0x00, 0x82, 0x01, 0x00


	//----- nvinfo : EIATTR_MERCURY_ISA_VERSION
	.align		4
.L_39:
        /*352c*/ 	.byte	0x03, 0x5f
        /*352e*/ 	.short	0x0101


	//----- nvinfo : EIATTR_EXIT_INSTR_OFFSETS
	.align		4
        /*3530*/ 	.byte	0x04, 0x1c
        /*3532*/ 	.short	(.L_41 - .L_40)


	//   ....[0]....
.L_40:
        /*3534*/ 	.word	0x00018540


	//   ....[1]....
        /*3538*/ 	.word	0x00018570


	//----- nvinfo : EIATTR_REQNTID
	.align		4
.L_41:
        /*353c*/ 	.byte	0x04, 0x10
        /*353e*/ 	.short	(.L_43 - .L_42)
.L_42:
        /*3540*/ 	.word	0x00000080
        /*3544*/ 	.word	0x00000001
        /*3548*/ 	.word	0x00000001


	//----- nvinfo : EIATTR_CBANK_PARAM_SIZE
	.align		4
.L_43:
        /*354c*/ 	.byte	0x03, 0x19
        /*354e*/ 	.short	0x0050


	//----- nvinfo : EIATTR_PARAM_CBANK
	.align		4
        /*3550*/ 	.byte	0x04, 0x0a
        /*3552*/ 	.short	(.L_45 - .L_44)
	.align		4
.L_44:
        /*3554*/ 	.word	index@(.nv.constant0.matmul_kernel)
        /*3558*/ 	.short	0x0210
        /*355a*/ 	.short	0x0050


	//----- nvinfo : EIATTR_SW_WAR
	.align		4
.L_45:
        /*355c*/ 	.byte	0x04, 0x36
        /*355e*/ 	.short	(.L_47 - .L_46)
.L_46:
        /*3560*/ 	.word	0x00000008
.L_47:


//--------------------- .nv.callgraph             --------------------------
	.section	.nv.callgraph,"",@"SHT_CUDA_CALLGRAPH"
	.align	4
	.sectionentsize	8
	.align		4
        /*0000*/ 	.word	0x00000000
	.align		4
        /*0004*/ 	.word	0xffffffff
	.align		4
        /*0008*/ 	.word	0x00000000
	.align		4
        /*000c*/ 	.word	0xfffffffe
	.align		4
        /*0010*/ 	.word	0x00000000
	.align		4
        /*0014*/ 	.word	0xfffffffd
	.align		4
        /*0018*/ 	.word	0x00000000
	.align		4
        /*001c*/ 	.word	0xfffffffc


//--------------------- .text.matmul_kernel       --------------------------
	.section	.text.matmul_kernel,"ax",@progbits
	.align	128
        .global         matmul_kernel
        .type           matmul_kernel,@function
        .size           matmul_kernel,(.L_x_3 - matmul_kernel)
        .other          matmul_kernel,@"STO_CUDA_ENTRY STV_DEFAULT"
matmul_kernel:
.text.matmul_kernel:
[----:B------:R-:W0:Y:S08]  /*0000*/  LDC R1, c[0x0][0x28] ;  /* 0x00000a00ff017b82 */ /* 0x000e300000000800 */
[----:B------:R-:W1:Y:S01]  /*0010*/  LDC.64 R2, c[0x0][0x228] ;  /* 0x00008a00ff027b82 */ /* 0x000e620000000a00 */
[----:B------:R-:W2:Y:S01]  /*0020*/  S2R R12, SR_TID.X ;  /* 0x00000000000c7919 */ /* 0x000ea20000002100 */
[----:B0-----:R-:W-:Y:S01]  /*0030*/  VIADD R1, R1, 0xfffff718 ;  /* 0xfffff71801017836 */ /* 0x001fe20000000000 */
[----:B------:R-:W-:Y:S01]  /*0040*/  ULDC.64 UR16, c[0x0][0x208] ;  /* 0x0000820000107ab9 */ /* 0x000fe20000000a00 */
[----:B------:R-:W-:-:S02]  /*0050*/  CS2R R24, SRZ ;  /* 0x0000000000187805 */ /* 0x000fc4000001ff00 */
[----:B------:R-:W-:Y:S02]  /*0060*/  CS2R R26, SRZ ;  /* 0x00000000001a7805 */ /* 0x000fe4000001ff00 */
[----:B------:R-:W-:Y:S02]  /*0070*/  CS2R R32, SRZ ;  /* 0x0000000000207805 */ /* 0x000fe4000001ff00 */
[----:B------:R-:W-:Y:S01]  /*0080*/  CS2R R34, SRZ ;  /* 0x0000000000227805 */ /* 0x000fe2000001ff00 */
[----:B------:R-:W0:Y:S01]  /*0090*/  S2UR UR4, SR_CTAID.X ;  /* 0x00000000000479c3 */ /* 0x000e220000002500 */
[----:B------:R-:W-:Y:S02]  /*00a0*/  CS2R R40, SRZ ;  /* 0x0000000000287805 */ /* 0x000fe4000001ff00 */
[----:B------:R-:W-:Y:S02]  /*00b0*/  CS2R R42, SRZ ;  /* 0x00000000002a7805 */ /* 0x000fe4000001ff00 */
[----:B------:R-:W-:-:S02]  /*00c0*/  CS2R R48, SRZ ;  /* 0x0000000000307805 */ /* 0x000fc4000001ff00 */
[----:B------:R-:W-:Y:S02]  /*00d0*/  CS2R R50, SRZ ;  /* 0x0000000000327805 */ /* 0x000fe4000001ff00 */
[----:B------:R-:W-:Y:S02]  /*00e0*/  CS2R R56, SRZ ;  /* 0x0000000000387805 */ /* 0x000fe4000001ff00 */
[----:B------:R-:W-:Y:S02]  /*00f0*/  CS2R R58, SRZ ;  /* 0x00000000003a7805 */ /* 0x000fe4000001ff00 */
[----:B------:R-:W-:Y:S01]  /*0100*/  CS2R R64, SRZ ;  /* 0x0000000000407805 */ /* 0x000fe2000001ff00 */
[----:B------:R-:W3:Y:S01]  /*0110*/  S2UR UR7, SR_CgaCtaId ;  /* 0x00000000000779c3 */ /* 0x000ee20000008800 */
[----:B------:R-:W-:Y:S02]  /*0120*/  CS2R R66, SRZ ;  /* 0x0000000000427805 */ /* 0x000fe4000001ff00 */
[----:B------:R-:W-:-:S02]  /*0130*/  CS2R R72, SRZ ;  /* 0x0000000000487805 */ /* 0x000fc4000001ff00 */
[----:B------:R-:W-:Y:S02]  /*0140*/  CS2R R74, SRZ ;  /* 0x00000000004a7805 */ /* 0x000fe4000001ff00 */
[----:B------:R-:W-:Y:S02]  /*0150*/  CS2R R80, SRZ ;  /* 0x0000000000507805 */ /* 0x000fe4000001ff00 */
[----:B------:R-:W-:Y:S02]  /*0160*/  CS2R R82, SRZ ;  /* 0x0000000000527805 */ /* 0x000fe4000001ff00 */
[----:B------:R-:W-:Y:S02]  /*0170*/  CS2R R88, SRZ ;  /* 0x0000000000587805 */ /* 0x000fe4000001ff00 */
[----:B------:R-:W-:Y:S01]  /*0180*/  CS2R R90, SRZ ;  /* 0x00000000005a7805 */ /* 0x000fe2000001ff00 */
[----:B-1----:R-:W-:Y:S01]  /*0190*/  VIADD R0, R3, 0x1ff ;  /* 0x000001ff03007836 */ /* 0x002fe20000000000 */
[----:B------:R-:W1:Y:S01]  /*01a0*/  LDC R140, c[0x0][0x230] ;  /* 0x00008c00ff8c7b82 */ /* 0x000e620000000800 */
[----:B------:R-:W-:-:S02]  /*01b0*/  CS2R R96, SRZ ;  /* 0x0000000000607805 */ /* 0x000fc4000001ff00 */
[----:B------:R-:W-:Y:S02]  /*01c0*/  CS2R R98, SRZ ;  /* 0x0000000000627805 */ /* 0x000fe4000001ff00 */
[----:B------:R-:W-:Y:S02]  /*01d0*/  CS2R R104, SRZ ;  /* 0x0000000000687805 */ /* 0x000fe4000001ff00 */
[----:B------:R-:W-:Y:S02]  /*01e0*/  SHF.R.S32.HI R5, RZ, 0x1f, R0 ;  /* 0x0000001fff057819 */ /* 0x000fe40000011400 */
[----:B------:R-:W-:Y:S02]  /*01f0*/  CS2R R106, SRZ ;  /* 0x00000000006a7805 */ /* 0x000fe4000001ff00 */
[----:B------:R-:W-:Y:S02]  /*0200*/  CS2R R112, SRZ ;  /* 0x0000000000707805 */ /* 0x000fe4000001ff00 */
[----:B0-----:R-:W-:Y:S01]  /*0210*/  I2FP.F32.U32 R7, UR4 ;  /* 0x0000000400077c45 */ /* 0x001fe20008201000 */
[----:B------:R-:W-:Y:S01]  /*0220*/  ULDC UR4, c[0x0][0x150] ;  /* 0x0000540000047ab9 */ /* 0x000fe20000000800 */
[----:B------:R-:W-:-:S02]  /*0230*/  LEA.HI R5, R5, R0, RZ, 0x9 ;  /* 0x0000000005057211 */ /* 0x000fc400078f48ff */
[----:B------:R-:W-:Y:S02]  /*0240*/  CS2R R114, SRZ ;  /* 0x0000000000727805 */ /* 0x000fe4000001ff00 */
[----:B--2---:R-:W-:Y:S01]  /*0250*/  LOP3.LUT R157, R12, 0x3f, RZ, 0xc0, !PT ;  /* 0x0000003f0c9d7812 */ /* 0x004fe200078ec0ff */
[----:B------:R-:W-:Y:S01]  /*0260*/  FMUL R7, R7, UR4 ;  /* 0x0000000407077c20 */ /* 0x000fe20008400000 */
[----:B------:R-:W-:Y:S02]  /*0270*/  SHF.R.S32.HI R5, RZ, 0x9, R5 ;  /* 0x00000009ff057819 */ /* 0x000fe40000011405 */
[----:B------:R-:W-:Y:S02]  /*0280*/  CS2R R120, SRZ ;  /* 0x0000000000787805 */ /* 0x000fe4000001ff00 */
[----:B------:R-:W-:Y:S02]  /*0290*/  CS2R R122, SRZ ;  /* 0x00000000007a7805 */ /* 0x000fe4000001ff00 */
[----:B------:R-:W-:-:S02]  /*02a0*/  CS2R R128, SRZ ;  /* 0x0000000000807805 */ /* 0x000fc4000001ff00 */
[----:B------:R-:W-:Y:S01]  /*02b0*/  CS2R R130, SRZ ;  /* 0x0000000000827805 */ /* 0x000fe2000001ff00 */
[----:B------:R-:W-:Y:S01]  /*02c0*/  IMAD.SHL.U32 R6, R5, 0x8, RZ ;  /* 0x0000000805067824 */ /* 0x000fe200078e00ff */
[----:B------:R-:W0:Y:S01]  /*02d0*/  F2I.U32.TRUNC.NTZ R7, R7 ;  /* 0x0000000700077305 */ /* 0x000e22000020f000 */
[----:B------:R-:W-:Y:S02]  /*02e0*/  CS2R R136, SRZ ;  /* 0x0000000000887805 */ /* 0x000fe4000001ff00 */
[----:B------:R-:W-:Y:S02]  /*02f0*/  CS2R R138, SRZ ;  /* 0x00000000008a7805 */ /* 0x000fe4000001ff00 */
[----:B------:R-:W-:Y:S02]  /*0300*/  CS2R R144, SRZ ;  /* 0x0000000000907805 */ /* 0x000fe4000001ff00 */
[----:B------:R-:W-:Y:S01]  /*0310*/  IABS R9, R6 ;  /* 0x0000000600097213 */ /* 0x000fe20000000000 */
[----:B-1----:R-:W-:Y:S01]  /*0320*/  VIADD R140, R140, 0x3f ;  /* 0x0000003f8c8c7836 */ /* 0x002fe20000000000 */
[----:B------:R-:W-:-:S02]  /*0330*/  CS2R R146, SRZ ;  /* 0x0000000000927805 */ /* 0x000fc4000001ff00 */
[----:B------:R-:W1:Y:S01]  /*0340*/  I2F.RP R0, R9 ;  /* 0x0000000900007306 */ /* 0x000e620000209400 */
[----:B0-----:R-:W-:-:S07]  /*0350*/  IABS R13, R7 ;  /* 0x00000007000d7213 */ /* 0x001fce0000000000 */
[----:B-1----:R-:W0:Y:S02]  /*0360*/  MUFU.RCP R0, R0 ;  /* 0x0000000000007308 */ /* 0x002e240000001000 */
[----:B0-----:R-:W-:Y:S01]  /*0370*/  VIADD R4, R0, 0xffffffe ;  /* 0x0ffffffe00047836 */ /* 0x001fe20000000000 */
[----:B------:R-:W-:-:S05]  /*0380*/  IABS R0, R6 ;  /* 0x0000000600007213 */ /* 0x000fca0000000000 */
[----:B------:R0:W1:Y:S01]  /*0390*/  F2I.FTZ.U32.TRUNC.NTZ R5, R4 ;  /* 0x0000000400057305 */ /* 0x000062000021f000 */
[----:B------:R-:W-:Y:S02]  /*03a0*/  IMAD.MOV R0, RZ, RZ, -R0 ;  /* 0x000000ffff007224 */ /* 0x000fe400078e0a00 */
[----:B0-----:R-:W-:Y:S02]  /*03b0*/  IMAD.MOV.U32 R4, RZ, RZ, RZ ;  /* 0x000000ffff047224 */ /* 0x001fe400078e00ff */
[----:B-1----:R-:W-:-:S04]  /*03c0*/  IMAD.MOV R8, RZ, RZ, -R5 ;  /* 0x000000ffff087224 */ /* 0x002fc800078e0a05 */
[----:B------:R-:W-:-:S04]  /*03d0*/  IMAD R11, R8, R9, RZ ;  /* 0x00000009080b7224 */ /* 0x000fc800078e02ff */
[----:B------:R-:W-:-:S06]  /*03e0*/  IMAD.HI.U32 R4, R5, R11, R4 ;  /* 0x0000000b05047227 */ /* 0x000fcc00078e0004 */
[----:B------:R-:W-:-:S04]  /*03f0*/  IMAD.HI.U32 R4, R4, R13, RZ ;  /* 0x0000000d04047227 */ /* 0x000fc800078e00ff */
[----:B------:R-:W-:-:S05]  /*0400*/  IMAD R0, R4, R0, R13 ;  /* 0x0000000004007224 */ /* 0x000fca00078e020d */
[----:B------:R-:W-:-:S13]  /*0410*/  ISETP.GT.U32.AND P1, PT, R9, R0, PT ;  /* 0x000000000900720c */ /* 0x000fda0003f24070 */
[----:B------:R-:W-:Y:S02]  /*0420*/  @!P1 IMAD.IADD R0, R0, 0x1, -R9 ;  /* 0x0000000100009824 */ /* 0x000fe400078e0a09 */
[----:B------:R-:W-:Y:S01]  /*0430*/  @!P1 VIADD R4, R4, 0x1 ;  /* 0x0000000104049836 */ /* 0x000fe20000000000 */
[----:B------:R-:W-:Y:S02]  /*0440*/  ISETP.NE.AND P1, PT, R6, RZ, PT ;  /* 0x000000ff0600720c */ /* 0x000fe40003f25270 */
[----:B------:R-:W-:Y:S02]  /*0450*/  ISETP.GE.U32.AND P0, PT, R0, R9, PT ;  /* 0x000000090000720c */ /* 0x000fe40003f06070 */
[----:B------:R-:W-:-:S04]  /*0460*/  LOP3.LUT R0, R7, R6, RZ, 0x3c, !PT ;  /* 0x0000000607007212 */ /* 0x000fc800078e3cff */
[----:B------:R-:W-:Y:S01]  /*0470*/  ISETP.GE.AND P2, PT, R0, RZ, PT ;  /* 0x000000ff0000720c */ /* 0x000fe20003f46270 */
[----:B------:R-:W-:-:S05]  /*0480*/  VIADD R0, R2, 0x3f ;  /* 0x0000003f02007836 */ /* 0x000fca0000000000 */
[----:B------:R-:W-:Y:S01]  /*0490*/  SHF.R.S32.HI R5, RZ, 0x1f, R0 ;  /* 0x0000001fff057819 */ /* 0x000fe20000011400 */
[----:B------:R-:W-:-:S03]  /*04a0*/  @P0 VIADD R4, R4, 0x1 ;  /* 0x0000000104040836 */ /* 0x000fc60000000000 */
[----:B------:R-:W-:-:S03]  /*04b0*/  LEA.HI R5, R5, R0, RZ, 0x6 ;  /* 0x0000000005057211 */ /* 0x000fc600078f30ff */
[----:B------:R-:W-:Y:S01]  /*04c0*/  @!P2 IMAD.MOV R4, RZ, RZ, -R4 ;  /* 0x000000ffff04a224 */ /* 0x000fe200078e0a04 */
[----:B------:R-:W-:-:S05]  /*04d0*/  @!P1 LOP3.LUT R4, RZ, R6, RZ, 0x33, !PT ;  /* 0x00000006ff049212 */ /* 0x000fca00078e33ff */
[----:B------:R-:W-:Y:S02]  /*04e0*/  IMAD.SHL.U32 R8, R4, 0x8, RZ ;  /* 0x0000000804087824 */ /* 0x000fe400078e00ff */
[----:B------:R-:W-:-:S03]  /*04f0*/  IMAD.MOV R4, RZ, RZ, -R4 ;  /* 0x000000ffff047224 */ /* 0x000fc600078e0a04 */
[----:B------:R-:W-:Y:S01]  /*0500*/  LEA.HI.SX32 R5, R5, -R8, 0x1a ;  /* 0x8000000805057211 */ /* 0x000fe200078fd2ff */
[----:B------:R-:W-:-:S03]  /*0510*/  IMAD R13, R6, R4, R7 ;  /* 0x00000004060d7224 */ /* 0x000fc600078e0207 */
[----:B------:R-:W-:-:S04]  /*0520*/  VIMNMX R10, R5, 0x8, PT ;  /* 0x00000008050a7848 */ /* 0x000fc80003fe0100 */
[-C--:B------:R-:W-:Y:S02]  /*0530*/  IABS R9, R10.reuse ;  /* 0x0000000a00097213 */ /* 0x080fe40000000000 */
[----:B------:R-:W-:Y:S02]  /*0540*/  IABS R6, R10 ;  /* 0x0000000a00067213 */ /* 0x000fe40000000000 */
[----:B------:R-:W0:Y:S01]  /*0550*/  I2F.RP R0, R9 ;  /* 0x0000000900007306 */ /* 0x000e220000209400 */
[C---:B------:R-:W-:Y:S02]  /*0560*/  R2UR UR5, R10.reuse ;  /* 0x000000000a0572ca */ /* 0x040fe400000e0000 */
[----:B------:R-:W-:-:S11]  /*0570*/  R2UR UR6, R10 ;  /* 0x000000000a0672ca */ /* 0x000fd600000e0000 */
[----:B------:R-:W-:Y:S01]  /*0580*/  UISETP.NE.AND UP0, UPT, UR5, URZ, UPT ;  /* 0x0000003f0500728c */ /* 0x000fe2000bf05270 */
[----:B0-----:R-:W0:Y:S02]  /*0590*/  MUFU.RCP R0, R0 ;  /* 0x0000000000007308 */ /* 0x001e240000001000 */
[----:B0-----:R-:W-:Y:S02]  /*05a0*/  VIADD R5, R0, 0xffffffe ;  /* 0x0ffffffe00057836 */ /* 0x001fe40000000000 */
[----:B------:R-:W-:-:S04]  /*05b0*/  IMAD.MOV R0, RZ, RZ, -R6 ;  /* 0x000000ffff007224 */ /* 0x000fc800078e0a06 */
[----:B------:R-:W0:Y:S02]  /*05c0*/  F2I.FTZ.U32.TRUNC.NTZ R5, R5 ;  /* 0x0000000500057305 */ /* 0x000e24000021f000 */
[----:B0-----:R-:W-:-:S04]  /*05d0*/  IMAD.MOV R11, RZ, RZ, -R5 ;  /* 0x000000ffff0b7224 */ /* 0x001fc800078e0a05 */
[----:B------:R-:W-:Y:S01]  /*05e0*/  IMAD.MOV.U32 R4, RZ, RZ, R11 ;  /* 0x000000ffff047224 */ /* 0x000fe200078e000b */
[----:B------:R-:W-:-:S03]  /*05f0*/  IABS R11, R13 ;  /* 0x0000000d000b7213 */ /* 0x000fc60000000000 */
[----:B------:R-:W-:Y:S02]  /*0600*/  IMAD R7, R4, R9, RZ ;  /* 0x0000000904077224 */ /* 0x000fe400078e02ff */
[----:B------:R-:W-:-:S04]  /*0610*/  IMAD.MOV.U32 R4, RZ, RZ, RZ ;  /* 0x000000ffff047224 */ /* 0x000fc800078e00ff */
[----:B------:R-:W-:-:S06]  /*0620*/  IMAD.HI.U32 R4, R5, R7, R4 ;  /* 0x0000000705047227 */ /* 0x000fcc00078e0004 */
[----:B------:R-:W-:-:S04]  /*0630*/  IMAD.HI.U32 R4, R4, R11, RZ ;  /* 0x0000000b04047227 */ /* 0x000fc800078e00ff */
[----:B------:R-:W-:-:S05]  /*0640*/  IMAD R0, R4, R0, R11 ;  /* 0x0000000004007224 */ /* 0x000fca00078e020b */
[----:B------:R-:W-:-:S13]  /*0650*/  ISETP.GT.U32.AND P1, PT, R9, R0, PT ;  /* 0x000000000900720c */ /* 0x000fda0003f24070 */
[----:B------:R-:W-:Y:S02]  /*0660*/  @!P1 IMAD.IADD R0, R0, 0x1, -R9 ;  /* 0x0000000100009824 */ /* 0x000fe400078e0a09 */
[----:B------:R-:W-:-:S03]  /*0670*/  @!P1 VIADD R4, R4, 0x1 ;  /* 0x0000000104049836 */ /* 0x000fc60000000000 */
[----:B------:R-:W-:Y:S02]  /*0680*/  ISETP.GE.U32.AND P0, PT, R0, R9, PT ;  /* 0x000000090000720c */ /* 0x000fe40003f06070 */
[----:B------:R-:W-:-:S04]  /*0690*/  LOP3.LUT R0, R13, R10, RZ, 0x3c, !PT ;  /* 0x0000000a0d007212 */ /* 0x000fc800078e3cff */
[----:B------:R-:W-:-:S07]  /*06a0*/  ISETP.GE.AND P2, PT, R0, RZ, PT ;  /* 0x000000ff0000720c */ /* 0x000fce0003f46270 */
[----:B------:R-:W-:Y:S01]  /*06b0*/  @P0 VIADD R4, R4, 0x1 ;  /* 0x0000000104040836 */ /* 0x000fe20000000000 */
[----:B------:R-:W-:-:S05]  /*06c0*/  ISETP.GE.AND P0, PT, R140, 0x40, PT ;  /* 0x000000408c00780c */ /* 0x000fca0003f06270 */
[----:B------:R-:W-:-:S05]  /*06d0*/  @!P2 IMAD.MOV R4, RZ, RZ, -R4 ;  /* 0x000000ffff04a224 */ /* 0x000fca00078e0a04 */
[----:B------:R-:W-:-:S09]  /*06e0*/  R2UR UR4, R4 ;  /* 0x00000000040472ca */ /* 0x000fd200000e0000 */
[----:B------:R-:W-:-:S03]  /*06f0*/  @!UP0 ULOP3.LUT UR4, URZ, UR6, URZ, 0x33, !UPT ;  /* 0x000000063f048292 */ /* 0x000fc6000f8e333f */
[----:B------:R-:W-:Y:S01]  /*0700*/  UMOV UR6, 0x400 ;  /* 0x0000040000067882 */ /* 0x000fe20000000000 */
[----:B------:R-:W-:Y:S02]  /*0710*/  UIADD3 UR5, -UR4, URZ, URZ ;  /* 0x0000003f04057290 */ /* 0x000fe4000fffe13f */
[----:B---3--:R-:W-:-:S04]  /*0720*/  ULEA UR6, UR7, UR6, 0x18 ;  /* 0x0000000607067291 */ /* 0x008fc8000f8ec03f */
[----:B------:R-:W-:Y:S01]  /*0730*/  IMAD R0, R10, UR5, R13 ;  /* 0x000000050a007c24 */ /* 0x000fe2000f8e020d */
[----:B------:R-:W-:-:S03]  /*0740*/  USHF.L.U32 UR5, UR7, 0x8, URZ ;  /* 0x0000000807057899 */ /* 0x000fc6000800063f */
[----:B------:R-:W-:Y:S01]  /*0750*/  IMAD.IADD R4, R8, 0x1, R0 ;  /* 0x0000000108047824 */ /* 0x000fe200078e0200 */
[----:B------:R-:W-:Y:S01]  /*0760*/  ULOP3.LUT UR5, UR5, 0x100, URZ, 0xc0, !UPT ;  /* 0x0000010005057892 */ /* 0x000fe2000f8ec03f */
[----:B------:R-:W-:Y:S02]  /*0770*/  SHF.R.U32.HI R0, RZ, 0x6, R12 ;  /* 0x00000006ff007819 */ /* 0x000fe4000001160c */
[----:B------:R-:W-:Y:S01]  /*0780*/  IMAD R15, R4, 0x40, R157 ;  /* 0x00000040040f7824 */ /* 0x000fe200078e029d */
[----:B------:R-:W-:Y:S01]  /*0790*/  ULEA UR5, UR4, UR5, 0x9 ;  /* 0x0000000504057291 */ /* 0x000fe2000f8e483f */
[----:B------:R-:W-:-:S05]  /*07a0*/  SGXT.U32 R0, R0, 0x1 ;  /* 0x000000010000781a */ /* 0x000fca0000000000 */
[----:B------:R-:W-:-:S04]  /*07b0*/  LOP3.LUT R250, R0, UR5, RZ, 0xfc, !PT ;  /* 0x0000000500fa7c12 */ /* 0x000fc8000f8efcff */
[C---:B------:R-:W-:Y:S02]  /*07c0*/  LOP3.LUT R152, R250.reuse, 0x2, RZ, 0xfc, !PT ;  /* 0x00000002fa987812 */ /* 0x040fe400078efcff */
[C---:B------:R-:W-:Y:S02]  /*07d0*/  LOP3.LUT R153, R250.reuse, 0x4, RZ, 0xfc, !PT ;  /* 0x00000004fa997812 */ /* 0x040fe400078efcff */
[C---:B------:R-:W-:Y:S01]  /*07e0*/  LOP3.LUT R154, R250.reuse, 0x6, RZ, 0xfc, !PT ;  /* 0x00000006fa9a7812 */ /* 0x040fe200078efcff */
[----:B------:R-:W-:Y:S01]  /*07f0*/  STL [R1+0x54c], R152 ;  /* 0x00054c9801007387 */ /* 0x000fe20000100800 */
[C---:B------:R-:W-:Y:S02]  /*0800*/  LOP3.LUT R155, R250.reuse, 0x8, RZ, 0xfc, !PT ;  /* 0x00000008fa9b7812 */ /* 0x040fe400078efcff */
[C---:B------:R-:W-:Y:S01]  /*0810*/  LOP3.LUT R156, R250.reuse, 0xa, RZ, 0xfc, !PT ;  /* 0x0000000afa9c7812 */ /* 0x040fe200078efcff */
[----:B------:R-:W-:Y:S01]  /*0820*/  STL [R1+0x548], R153 ;  /* 0x0005489901007387 */ /* 0x000fe20000100800 */
[----:B------:R-:W-:-:S02]  /*0830*/  LOP3.LUT R158, R250, 0xc, RZ, 0xfc, !PT ;  /* 0x0000000cfa9e7812 */ /* 0x000fc400078efcff */
[C---:B------:R-:W-:Y:S01]  /*0840*/  LOP3.LUT R159, R250.reuse, 0xe, RZ, 0xfc, !PT ;  /* 0x0000000efa9f7812 */ /* 0x040fe200078efcff */
[----:B------:R-:W-:Y:S01]  /*0850*/  STL [R1+0x544], R154 ;  /* 0x0005449a01007387 */ /* 0x000fe20000100800 */
        /* <DEDUP_REMOVED lines=156> */
[----:B------:R-:W-:-:S03]  /*1220*/  LOP3.LUT R14, R250, 0xf8, RZ, 0xfc, !PT ;  /* 0x000000f8fa0e7812 */ /* 0x000fc600078efcff */
[----:B------:R-:W-:Y:S04]  /*1230*/  STL [R1+0x5bc], R208 ;  /* 0x0005bcd001007387 */ /* 0x000fe80000100800 */
        /* <DEDUP_REMOVED lines=42> */
[----:B------:R0:W-:Y:S04]  /*14e0*/  STL [R1+0x4fc], R5 ;  /* 0x0004fc0501007387 */ /* 0x0001e80000100800 */
[----:B------:R-:W-:Y:S01]  /*14f0*/  STL [R1+0x500], R252 ;  /* 0x000500fc01007387 */ /* 0x000fe20000100800 */
[----:B0-----:R-:W-:-:S05]  /*1500*/  LOP3.LUT R5, R250, 0xca, RZ, 0xfc, !PT ;  /* 0x000000cafa057812 */ /* 0x001fca00078efcff */
[----:B------:R0:W-:Y:S04]  /*1510*/  STL [R1+0x4f8], R5 ;  /* 0x0004f80501007387 */ /* 0x0001e80000100800 */
[----:B------:R-:W-:Y:S04]  /*1520*/  STL [R1+0x4f4], R16 ;  /* 0x0004f41001007387 */ /* 0x000fe80000100800 */
[----:B------:R-:W-:Y:S01]  /*1530*/  STL [R1+0x4f0], R17 ;  /* 0x0004f01101007387 */ /* 0x000fe20000100800 */
[----:B0-----:R-:W-:-:S03]  /*1540*/  LOP3.LUT R5, R250, 0xda, RZ, 0xfc, !PT ;  /* 0x000000dafa057812 */ /* 0x001fc600078efcff */
[----:B------:R-:W-:Y:S04]  /*1550*/  STL [R1+0x4ec], R18 ;  /* 0x0004ec1201007387 */ /* 0x000fe80000100800 */
[----:B------:R-:W-:Y:S04]  /*1560*/  STL [R1+0x4e8], R20 ;  /* 0x0004e81401007387 */ /* 0x000fe80000100800 */
[----:B------:R-:W-:Y:S04]  /*1570*/  STL [R1+0x4e4], R21 ;  /* 0x0004e41501007387 */ /* 0x000fe80000100800 */
[----:B------:R-:W-:Y:S04]  /*1580*/  STL [R1+0x4e0], R22 ;  /* 0x0004e01601007387 */ /* 0x000fe80000100800 */
[----:B------:R0:W-:Y:S04]  /*1590*/  STL [R1+0x4d8], R5 ;  /* 0x0004d80501007387 */ /* 0x0001e80000100800 */
[----:B------:R-:W-:Y:S04]  /*15a0*/  STL [R1+0x4dc], R23 ;  /* 0x0004dc1701007387 */ /* 0x000fe80000100800 */
[----:B------:R1:W-:Y:S01]  /*15b0*/  STL [R1+0x4d4], R6 ;  /* 0x0004d40601007387 */ /* 0x0003e20000100800 */
[----:B0-----:R-:W-:-:S03]  /*15c0*/  LOP3.LUT R5, R250, 0xe0, RZ, 0xfc, !PT ;  /* 0x000000e0fa057812 */ /* 0x001fc600078efcff */
[----:B------:R0:W-:Y:S04]  /*15d0*/  STL [R1+0x4d0], R7 ;  /* 0x0004d00701007387 */ /* 0x0001e80000100800 */
[----:B------:R2:W-:Y:S01]  /*15e0*/  STL [R1+0x4cc], R5 ;  /* 0x0004cc0501007387 */ /* 0x0005e20000100800 */
[C---:B-1----:R-:W-:Y:S02]  /*15f0*/  LOP3.LUT R6, R250.reuse, 0xe2, RZ, 0xfc, !PT ;  /* 0x000000e2fa067812 */ /* 0x042fe400078efcff */
[C---:B0-----:R-:W-:Y:S02]  /*1600*/  LOP3.LUT R7, R250.reuse, 0xe4, RZ, 0xfc, !PT ;  /* 0x000000e4fa077812 */ /* 0x041fe400078efcff */
[----:B--2---:R-:W-:-:S03]  /*1610*/  LOP3.LUT R5, R250, 0xe6, RZ, 0xfc, !PT ;  /* 0x000000e6fa057812 */ /* 0x004fc600078efcff */
[----:B------:R0:W-:Y:S04]  /*1620*/  STL [R1+0x4c4], R7 ;  /* 0x0004c40701007387 */ /* 0x0001e80000100800 */
[----:B------:R-:W-:Y:S04]  /*1630*/  STL [R1+0x4c8], R6 ;  /* 0x0004c80601007387 */ /* 0x000fe80000100800 */
[----:B------:R1:W-:Y:S01]  /*1640*/  STL [R1+0x4c0], R5 ;  /* 0x0004c00501007387 */ /* 0x0003e20000100800 */
[----:B0-----:R-:W-:-:S03]  /*1650*/  LOP3.LUT R7, R250, 0xec, RZ, 0xfc, !PT ;  /* 0x000000ecfa077812 */ /* 0x001fc600078efcff */
[----:B------:R0:W-:Y:S04]  /*1660*/  STL [R1+0x4b8], R8 ;  /* 0x0004b80801007387 */ /* 0x0001e80000100800 */
[----:B------:R-:W-:Y:S01]  /*1670*/  STL [R1+0x4bc], R11 ;  /* 0x0004bc0b01007387 */ /* 0x000fe20000100800 */
[----:B-1----:R-:W-:-:S03]  /*1680*/  LOP3.LUT R5, R250, 0xee, RZ, 0xfc, !PT ;  /* 0x000000eefa057812 */ /* 0x002fc600078efcff */
[----:B------:R1:W-:Y:S01]  /*1690*/  STL [R1+0x4b4], R7 ;  /* 0x0004b40701007387 */ /* 0x0003e20000100800 */
[----:B0-----:R-:W-:-:S03]  /*16a0*/  LOP3.LUT R8, R250, 0xf2, RZ, 0xfc, !PT ;  /* 0x000000f2fa087812 */ /* 0x001fc600078efcff */
[----:B------:R0:W-:Y:S01]  /*16b0*/  STL [R1+0x4b0], R5 ;  /* 0x0004b00501007387 */ /* 0x0001e20000100800 */
[C---:B-1----:R-:W-:Y:S02]  /*16c0*/  LOP3.LUT R7, R250.reuse, 0xf0, RZ, 0xfc, !PT ;  /* 0x000000f0fa077812 */ /* 0x042fe400078efcff */
[----:B0-----:R-:W-:-:S03]  /*16d0*/  LOP3.LUT R5, R250, 0xf4, RZ, 0xfc, !PT ;  /* 0x000000f4fa057812 */ /* 0x001fc600078efcff */
[----:B------:R0:W-:Y:S04]  /*16e0*/  STL [R1+0x4ac], R7 ;  /* 0x0004ac0701007387 */ /* 0x0001e80000100800 */
[----:B------:R1:W-:Y:S04]  /*16f0*/  STL [R1+0x4a8], R8 ;  /* 0x0004a80801007387 */ /* 0x0003e80000100800 */
[----:B------:R2:W-:Y:S01]  /*1700*/  STL [R1+0x4a4], R5 ;  /* 0x0004a40501007387 */ /* 0x0005e20000100800 */
[C---:B0-----:R-:W-:Y:S02]  /*1710*/  LOP3.LUT R7, R250.reuse, 0xf6, RZ, 0xfc, !PT ;  /* 0x000000f6fa077812 */ /* 0x041fe400078efcff */
[----:B-1----:R-:W-:-:S03]  /*1720*/  LOP3.LUT R8, R250, 0xfc, RZ, 0xfc, !PT ;  /* 0x000000fcfa087812 */ /* 0x002fc600078efcff */
[----:B------:R0:W-:Y:S01]  /*1730*/  STL [R1+0x4a0], R7 ;  /* 0x0004a00701007387 */ /* 0x0001e20000100800 */
[----:B--2---:R-:W-:-:S03]  /*1740*/  LOP3.LUT R5, R250, 0xfa, RZ, 0xfc, !PT ;  /* 0x000000fafa057812 */ /* 0x004fc600078efcff */
[----:B------:R1:W-:Y:S04]  /*1750*/  STL [R1+0x49c], R14 ;  /* 0x00049c0e01007387 */ /* 0x0003e80000100800 */
[----:B------:R1:W-:Y:S01]  /*1760*/  STL [R1+0x494], R8 ;  /* 0x0004940801007387 */ /* 0x0003e20000100800 */
[----:B0-----:R-:W-:-:S03]  /*1770*/  LOP3.LUT R7, R250, 0xfe, RZ, 0xfc, !PT ;  /* 0x000000fefa077812 */ /* 0x001fc600078efcff */
[----:B------:R1:W-:Y:S04]  /*1780*/  STL [R1+0x498], R5 ;  /* 0x0004980501007387 */ /* 0x0003e80000100800 */
[----:B------:R1:W-:Y:S04]  /*1790*/  STL [R1+0x490], R7 ;  /* 0x0004900701007387 */ /* 0x0003e80000100800 */
[----:B------:R1:W-:Y:S01]  /*17a0*/  STL [R1+0x464], R15 ;  /* 0x0004640f01007387 */ /* 0x0003e20000100800 */
[----:B------:R-:W-:Y:S05]  /*17b0*/  @!P0 BRA `(.L_x_0) ;  /* 0x0000012c00248947 */ /* 0x000fea0003800000 */
[----:B------:R0:W-:Y:S01]  /*17c0*/  STL [R1+0x6e0], R154 ;  /* 0x0006e09a01007387 */ /* 0x0001e20000100800 */
[----:B------:R-:W-:Y:S01]  /*17d0*/  IABS R13, R2 ;  /* 0x00000002000d7213 */ /* 0x000fe20000000000 */
[----:B------:R-:W-:Y:S01]  /*17e0*/  ULDC UR4, c[0x0][0x234] ;  /* 0x00008d0000047ab9 */ /* 0x000fe20000000800 */
[----:B------:R-:W-:Y:S01]  /*17f0*/  IABS R110, R20 ;  /* 0x00000014006e7213 */ /* 0x000fe20000000000 */
[----:B------:R2:W-:Y:S01]  /*1800*/  STL [R1+0x6dc], R153 ;  /* 0x0006dc9901007387 */ /* 0x0005e20000100800 */
[----:B------:R-:W-:Y:S01]  /*1810*/  IABS R112, R22 ;  /* 0x0000001600707213 */ /* 0x000fe20000000000 */
[----:B------:R-:W-:Y:S01]  /*1820*/  ULDC.64 UR8, c[0x0][0x210] ;  /* 0x0000840000087ab9 */ /* 0x000fe20000000a00 */
[----:B------:R-:W-:Y:S01]  /*1830*/  IABS R108, R17 ;  /* 0x00000011006c7213 */ /* 0x000fe20000000000 */
[----:B------:R-:W-:Y:S01]  /*1840*/  ULDC.64 UR10, c[0x0][0x218] ;  /* 0x00008600000a7ab9 */ /* 0x000fe20000000a00 */
[----:B------:R-:W-:Y:S01]  /*1850*/  IABS R104, R252 ;  /* 0x000000fc00687213 */ /* 0x000fe20000000000 */
[----:B0-----:R-:W3:Y:S01]  /*1860*/  LDL R154, [R1+0x490] ;  /* 0x00049000019a7983 */ /* 0x001ee20000100800 */
[----:B------:R-:W-:-:S02]  /*1870*/  IABS R102, R249 ;  /* 0x000000f900667213 */ /* 0x000fc40000000000 */
[----:B------:R-:W-:Y:S01]  /*1880*/  IABS R100, R247 ;  /* 0x000000f700647213 */ /* 0x000fe20000000000 */
[----:B------:R0:W-:Y:S01]  /*1890*/  STL [R1+0x6d8], R152 ;  /* 0x0006d89801007387 */ /* 0x0001e20000100800 */
[----:B------:R-:W4:Y:S01]  /*18a0*/  I2F.RP R10, R13 ;  /* 0x0000000d000a7306 */ /* 0x000f220000209400 */
[----:B--2---:R-:W-:Y:S01]  /*18b0*/  IMAD.MOV.U32 R153, RZ, RZ, R6 ;  /* 0x000000ffff997224 */ /* 0x004fe200078e0006 */
[----:B------:R-:W-:Y:S02]  /*18c0*/  IABS R98, R245 ;  /* 0x000000f500627213 */ /* 0x000fe40000000000 */
[----:B------:R-:W-:Y:S02]  /*18d0*/  IABS R96, R243 ;  /* 0x000000f300607213 */ /* 0x000fe40000000000 */
[----:B------:R-:W-:Y:S02]  /*18e0*/  IABS R94, R241 ;  /* 0x000000f1005e7213 */ /* 0x000fe40000000000 */
[----:B------:R-:W-:Y:S01]  /*18f0*/  IABS R92, R239 ;  /* 0x000000ef005c7213 */ /* 0x000fe20000000000 */
[----:B0-----:R-:W-:Y:S01]  /*1900*/  IMAD.MOV.U32 R152, RZ, RZ, R5 ;  /* 0x000000ffff987224 */ /* 0x001fe200078e0005 */
[----:B-1----:R-:W-:-:S02]  /*1910*/  IABS R5, R3 ;  /* 0x0000000300057213 */ /* 0x002fc40000000000 */
[----:B------:R-:W-:Y:S02]  /*1920*/  IABS R90, R237 ;  /* 0x000000ed005a7213 */ /* 0x000fe40000000000 */
[----:B------:R-:W-:Y:S01]  /*1930*/  IABS R86, R233 ;  /* 0x000000e900567213 */ /* 0x000fe20000000000 */
[----:B------:R-:W0:Y:S01]  /*1940*/  I2F.RP R4, R5 ;  /* 0x0000000500047306 */ /* 0x000e220000209400 */
[----:B------:R-:W-:Y:S02]  /*1950*/  IABS R84, R231 ;  /* 0x000000e700547213 */ /* 0x000fe40000000000 */
[----:B------:R-:W-:Y:S02]  /*1960*/  IABS R88, R235 ;  /* 0x000000eb00587213 */ /* 0x000fe40000000000 */
[----:B------:R-:W-:Y:S02]  /*1970*/  IABS R82, R229 ;  /* 0x000000e500527213 */ /* 0x000fe40000000000 */
[----:B------:R-:W-:Y:S01]  /*1980*/  IABS R80, R227 ;  /* 0x000000e300507213 */ /* 0x000fe20000000000 */
[----:B----4-:R-:W1:Y:S01]  /*1990*/  MUFU.RCP R10, R10 ;  /* 0x0000000a000a7308 */ /* 0x010e620000001000 */
[----:B------:R-:W-:-:S02]  /*19a0*/  IABS R78, R225 ;  /* 0x000000e1004e7213 */ /* 0x000fc40000000000 */
[----:B------:R-:W-:Y:S02]  /*19b0*/  IABS R74, R221 ;  /* 0x000000dd004a7213 */ /* 0x000fe40000000000 */
[----:B------:R-:W-:Y:S02]  /*19c0*/  IABS R72, R219 ;  /* 0x000000db00487213 */ /* 0x000fe40000000000 */
[----:B------:R-:W-:Y:S01]  /*19d0*/  IABS R76, R223 ;  /* 0x000000df004c7213 */ /* 0x000fe20000000000 */
[----:B0-----:R-:W0:Y:S01]  /*19e0*/  MUFU.RCP R4, R4 ;  /* 0x0000000400047308 */ /* 0x001e220000001000 */
[----:B------:R-:W-:Y:S02]  /*19f0*/  IABS R70, R217 ;  /* 0x000000d900467213 */ /* 0x000fe40000000000 */
[----:B------:R-:W-:Y:S02]  /*1a00*/  IABS R68, R215 ;  /* 0x000000d700447213 */ /* 0x000fe40000000000 */
[----:B------:R-:W-:-:S02]  /*1a10*/  IABS R64, R211 ;  /* 0x000000d300407213 */ /* 0x000fc40000000000 */
[----:B------:R-:W-:Y:S02]  /*1a20*/  IABS R60, R207 ;  /* 0x000000cf003c7213 */ /* 0x000fe40000000000 */
[----:B------:R-:W-:Y:S01]  /*1a30*/  IABS R66, R213 ;  /* 0x000000d500427213 */ /* 0x000fe20000000000 */
[----:B-1----:R-:W-:Y:S01]  /*1a40*/  VIADD R6, R10, 0xffffffe ;  /* 0x0ffffffe0a067836 */ /* 0x002fe20000000000 */
[----:B------:R-:W-:Y:S02]  /*1a50*/  IABS R62, R209 ;  /* 0x000000d1003e7213 */ /* 0x000fe40000000000 */
[----:B------:R-:W-:Y:S02]  /*1a60*/  IABS R58, R205 ;  /* 0x000000cd003a7213 */ /* 0x000fe40000000000 */
[----:B------:R-:W-:Y:S02]  /*1a70*/  IABS R56, R203 ;  /* 0x000000cb00387213 */ /* 0x000fe40000000000 */
[----:B------:R-:W-:Y:S01]  /*1a80*/  IABS R54, R201 ;  /* 0x000000c900367213 */ /* 0x000fe20000000000 */
[----:B0-----:R-:W-:Y:S01]  /*1a90*/  VIADD R8, R4, 0xffffffe ;  /* 0x0ffffffe04087836 */ /* 0x001fe20000000000 */
[----:B------:R-:W-:-:S02]  /*1aa0*/  IABS R52, R199 ;  /* 0x000000c700347213 */ /* 0x000fc40000000000 */
[----:B------:R-:W-:Y:S01]  /*1ab0*/  IABS R50, R197 ;  /* 0x000000c500327213 */ /* 0x000fe20000000000 */
[----:B------:R0:W1:Y:S01]  /*1ac0*/  F2I.FTZ.U32.TRUNC.NTZ R9, R8 ;  /* 0x0000000800097305 */ /* 0x000062000021f000 */
[----:B------:R-:W-:Y:S02]  /*1ad0*/  IABS R48, R195 ;  /* 0x000000c300307213 */ /* 0x000fe40000000000 */
[----:B------:R-:W-:Y:S02]  /*1ae0*/  IABS R46, R193 ;  /* 0x000000c1002e7213 */ /* 0x000fe40000000000 */
[----:B------:R-:W-:Y:S02]  /*1af0*/  IABS R44, R191 ;  /* 0x000000bf002c7213 */ /* 0x000fe40000000000 */
[----:B------:R-:W-:Y:S01]  /*1b00*/  IABS R42, R189 ;  /* 0x000000bd002a7213 */ /* 0x000fe20000000000 */
[----:B------:R-:W2:Y:S01]  /*1b10*/  F2I.FTZ.U32.TRUNC.NTZ R7, R6 ;  /* 0x0000000600077305 */ /* 0x000ea2000021f000 */
[----:B0-----:R-:W-:Y:S01]  /*1b20*/  IMAD.MOV.U32 R8, RZ, RZ, RZ ;  /* 0x000000ffff087224 */ /* 0x001fe200078e00ff */
[----:B------:R-:W-:-:S02]  /*1b30*/  IABS R40, R187 ;  /* 0x000000bb00287213 */ /* 0x000fc40000000000 */
[----:B------:R-:W-:Y:S02]  /*1b40*/  IABS R38, R185 ;  /* 0x000000b900267213 */ /* 0x000fe40000000000 */
[----:B------:R-:W-:Y:S01]  /*1b50*/  IABS R36, R183 ;  /* 0x000000b700247213 */ /* 0x000fe20000000000 */
[----:B-1----:R-:W-:Y:S01]  /*1b60*/  IMAD.MOV R12, RZ, RZ, -R9 ;  /* 0x000000ffff0c7224 */ /* 0x002fe200078e0a09 */
[----:B------:R-:W-:Y:S02]  /*1b70*/  IABS R34, R181 ;  /* 0x000000b500227213 */ /* 0x000fe40000000000 */
[----:B------:R-:W-:Y:S01]  /*1b80*/  IABS R32, R179 ;  /* 0x000000b300207213 */ /* 0x000fe20000000000 */
[----:B------:R-:W-:Y:S01]  /*1b90*/  IMAD R19, R12, R5, RZ ;  /* 0x000000050c137224 */ /* 0x000fe200078e02ff */
[----:B------:R-:W-:Y:S01]  /*1ba0*/  IABS R30, R177 ;  /* 0x000000b1001e7213 */ /* 0x000fe20000000000 */
[----:B------:R-:W-:Y:S01]  /*1bb0*/  IMAD.MOV.U32 R12, RZ, RZ, R11 ;  /* 0x000000ffff0c7224 */ /* 0x000fe200078e000b */
[----:B------:R-:W-:Y:S01]  /*1bc0*/  IABS R27, R174 ;  /* 0x000000ae001b7213 */ /* 0x000fe20000000000 */
[----:B--2---:R-:W-:Y:S01]  /*1bd0*/  IMAD.MOV R11, RZ, RZ, -R7 ;  /* 0x000000ffff0b7224 */ /* 0x004fe200078e0a07 */
[----:B------:R-:W-:Y:S01]  /*1be0*/  IABS R28, R175 ;  /* 0x000000af001c7213 */ /* 0x000fe20000000000 */
[----:B------:R-:W-:Y:S01]  /*1bf0*/  IMAD.HI.U32 R19, R9, R19, R8 ;  /* 0x0000001309137227 */ /* 0x000fe200078e0008 */
[----:B------:R-:W-:-:S02]  /*1c00*/  IABS R25, R172 ;  /* 0x000000ac00197213 */ /* 0x000fc40000000000 */
[----:B------:R-:W-:Y:S01]  /*1c10*/  IABS R26, R173 ;  /* 0x000000ad001a7213 */ /* 0x000fe20000000000 */
[----:B------:R-:W-:Y:S01]  /*1c20*/  IMAD.MOV.U32 R8, RZ, RZ, R11 ;  /* 0x000000ffff087224 */ /* 0x000fe200078e000b */
[----:B------:R0:W-:Y:S01]  /*1c30*/  STL [R1+0x6b0], R157 ;  /* 0x0006b09d01007387 */ /* 0x0001e20000100800 */
[----:B------:R-:W-:Y:S02]  /*1c40*/  IABS R24, R171 ;  /* 0x000000ab00187213 */ /* 0x000fe40000000000 */
[----:B------:R-:W-:Y:S01]  /*1c50*/  IABS R134, R159 ;  /* 0x0000009f00867213 */ /* 0x000fe20000000000 */
[----:B------:R-:W-:Y:S01]  /*1c60*/  IMAD R9, R8, R13, RZ ;  /* 0x0000000d08097224 */ /* 0x000fe200078e02ff */
[----:B------:R-:W-:Y:S01]  /*1c70*/  UIADD3 UR7, UR6, 0x8000, URZ ;  /* 0x0000800006077890 */ /* 0x000fe2000fffe03f */
[----:B------:R-:W2:Y:S01]  /*1c80*/  LDL R8, [R1+0x494] ;  /* 0x0004940001087983 */ /* 0x000ea20000100800 */
[----:B------:R-:W-:Y:S01]  /*1c90*/  ULDC UR19, c[0x0][0x238] ;  /* 0x00008e0000137ab9 */ /* 0x000fe20000000800 */
[----:B------:R-:W-:Y:S01]  /*1ca0*/  ULDC UR22, c[0x0][0x238] ;  /* 0x00008e0000167ab9 */ /* 0x000fe20000000800 */
[----:B------:R-:W-:Y:S01]  /*1cb0*/  USHF.R.U32.HI UR14, URZ, 0x4, UR6 ;  /* 0x000000043f0e7899 */ /* 0x000fe20008011606 */
[----:B------:R-:W-:Y:S01]  /*1cc0*/  ULDC UR24, c[0x0][0x238] ;  /* 0x00008e0000187ab9 */ /* 0x000fe20000000800 */
        /* <DEDUP_REMOVED lines=18> */
[----:B---3--:R-:W-:-:S02]  /*1df0*/  IABS R132, R154 ;  /* 0x0000009a00847213 */ /* 0x008fc40000000000 */
[----:B------:R-:W-:Y:S01]  /*1e00*/  IABS R10, R250 ;  /* 0x000000fa000a7213 */ /* 0x000fe20000000000 */
[----:B------:R-:W3:Y:S01]  /*1e10*/  LDL R154, [R1+0x4a0] ;  /* 0x0004a000019a7983 */ /* 0x000ee20000100800 */
[----:B------:R-:W-:Y:S01]  /*1e20*/  IMAD.MOV.U32 R6, RZ, RZ, RZ ;  /* 0x000000ffff067224 */ /* 0x000fe200078e00ff */
[----:B------:R-:W-:Y:S02]  /*1e30*/  IABS R11, R15 ;  /* 0x0000000f000b7213 */ /* 0x000fe40000000000 */
[----:B------:R-:W-:Y:S01]  /*1e40*/  IMAD.HI.U32 R4, R19, R10, RZ ;  /* 0x0000000a13047227 */ /* 0x000fe200078e00ff */
[----:B------:R-:W-:Y:S01]  /*1e50*/  IABS R130, R152 ;  /* 0x0000009800827213 */ /* 0x000fe20000000000 */
[----:B0-----:R-:W4:Y:S02]  /*1e60*/  LDL R157, [R1+0x4f8] ;  /* 0x0004f800019d7983 */ /* 0x001f240000100800 */
[----:B------:R-:W-:Y:S02]  /*1e70*/  IMAD.HI.U32 R6, R7, R9, R6 ;  /* 0x0000000907067227 */ /* 0x000fe400078e0006 */
[----:B------:R-:W5:Y:S02]  /*1e80*/  LDL R0, [R1+0x4fc] ;  /* 0x0004fc0001007983 */ /* 0x000f640000100800 */
[----:B------:R-:W-:-:S02]  /*1e90*/  IMAD.MOV R4, RZ, RZ, -R4 ;  /* 0x000000ffff047224 */ /* 0x000fc400078e0a04 */
[----:B------:R-:W-:Y:S02]  /*1ea0*/  IMAD.MOV.U32 R9, RZ, RZ, R11 ;  /* 0x000000ffff097224 */ /* 0x000fe400078e000b */
[----:B------:R-:W-:Y:S02]  /*1eb0*/  IMAD R4, R5, R4, R10 ;  /* 0x0000000405047224 */ /* 0x000fe400078e020a */
[----:B------:R-:W-:Y:S01]  /*1ec0*/  IMAD.MOV.U32 R11, RZ, RZ, R12 ;  /* 0x000000ffff0b7224 */ /* 0x000fe200078e000c */
[----:B------:R-:W-:Y:S01]  /*1ed0*/  IABS R12, R14 ;  /* 0x0000000e000c7213 */ /* 0x000fe20000000000 */
[----:B------:R-:W-:Y:S02]  /*1ee0*/  IMAD.MOV.U32 R152, RZ, RZ, R153 ;  /* 0x000000ffff987224 */ /* 0x000fe400078e0099 */
[----:B------:R-:W4:Y:S01]  /*1ef0*/  LDL R153, [R1+0x4b8] ;  /* 0x0004b80001997983 */ /* 0x000f220000100800 */
[----:B--2---:R-:W-:Y:S01]  /*1f00*/  IABS R7, R8 ;  /* 0x0000000800077213 */ /* 0x004fe20000000000 */
[----:B------:R-:W-:-:S04]  /*1f10*/  IMAD.HI.U32 R8, R6, R9, RZ ;  /* 0x0000000906087227 */ /* 0x000fc800078e00ff */
[----:B------:R-:W-:Y:S02]  /*1f20*/  IMAD.MOV.U32 R10, RZ, RZ, R7 ;  /* 0x000000ffff0a7224 */ /* 0x000fe400078e0007 */
[----:B------:R-:W-:-:S04]  /*1f30*/  IMAD.HI.U32 R6, R19, R132, RZ ;  /* 0x0000008413067227 */ /* 0x000fc800078e00ff */
[----:B------:R-:W-:Y:S02]  /*1f40*/  IMAD.MOV R14, RZ, RZ, -R8 ;  /* 0x000000ffff0e7224 */ /* 0x000fe400078e0a08 */
[----:B------:R-:W-:-:S04]  /*1f50*/  IMAD.HI.U32 R7, R19, R10, RZ ;  /* 0x0000000a13077227 */ /* 0x000fc800078e00ff */
[----:B------:R-:W-:Y:S02]  /*1f60*/  IMAD.MOV R8, RZ, RZ, -R6 ;  /* 0x000000ffff087224 */ /* 0x000fe400078e0a06 */
[----:B------:R-:W-:-:S04]  /*1f70*/  IMAD.HI.U32 R6, R19, R130, RZ ;  /* 0x0000008213067227 */ /* 0x000fc800078e00ff */
[----:B------:R-:W-:Y:S02]  /*1f80*/  IMAD.MOV R131, RZ, RZ, -R7 ;  /* 0x000000ffff837224 */ /* 0x000fe400078e0a07 */
[----:B------:R-:W-:Y:S02]  /*1f90*/  IMAD.MOV R6, RZ, RZ, -R6 ;  /* 0x000000ffff067224 */ /* 0x000fe400078e0a06 */
[----:B------:R-:W-:Y:S02]  /*1fa0*/  IMAD R7, R13, R14, R9 ;  /* 0x0000000e0d077224 */ /* 0x000fe400078e0209 */
[C---:B------:R-:W-:Y:S01]  /*1fb0*/  IMAD R131, R5.reuse, R131, R10 ;  /* 0x0000008305837224 */ /* 0x040fe200078e020a */
[----:B------:R-:W2:Y:S01]  /*1fc0*/  LDL R14, [R1+0x4a4] ;  /* 0x0004a400010e7983 */ /* 0x000ea20000100800 */
[----:B------:R-:W-:-:S03]  /*1fd0*/  IMAD R130, R5, R6, R130 ;  /* 0x0000000605827224 */ /* 0x000fc600078e0282 */
[----:B------:R-:W5:Y:S04]  /*1fe0*/  LDL R9, [R1+0x4b0] ;  /* 0x0004b00001097983 */ /* 0x000f680000100800 */
[----:B------:R-:W4:Y:S01]  /*1ff0*/  LDL R10, [R1+0x4ac] ;  /* 0x0004ac00010a7983 */ /* 0x000f220000100800 */
[----:B---3--:R-:W-:-:S03]  /*2000*/  IABS R128, R154 ;  /* 0x0000009a00807213 */ /* 0x008fc60000000000 */
[----:B------:R-:W3:Y:S04]  /*2010*/  LDL.LU R154, [R1+0x6e0] ;  /* 0x0006e000019a7983 */ /* 0x000ee80000300800 */
[----:B------:R-:W2:Y:S01]  /*2020*/  LDL R6, [R1+0x4a8] ;  /* 0x0004a80001067983 */ /* 0x000ea20000100800 */
[----:B------:R-:W-:Y:S02]  /*2030*/  IMAD R132, R5, R8, R132 ;  /* 0x0000000805847224 */ /* 0x000fe400078e0284 */
[----:B------:R-:W-:-:S04]  /*2040*/  IMAD.HI.U32 R8, R19, R12, RZ ;  /* 0x0000000c13087227 */ /* 0x000fc800078e00ff */
[----:B------:R-:W-:-:S04]  /*2050*/  IMAD.MOV R8, RZ, RZ, -R8 ;  /* 0x000000ffff087224 */ /* 0x000fc800078e0a08 */
[----:B------:R-:W-:Y:S01]  /*2060*/  IMAD R129, R5, R8, R12 ;  /* 0x0000000805817224 */ /* 0x000fe200078e020c */
[----:B-----5:R-:W-:Y:S02]  /*2070*/  IABS R124, R9 ;  /* 0x00000009007c7213 */ /* 0x020fe40000000000 */
[----:B----4-:R-:W-:Y:S02]  /*2080*/  IABS R12, R10 ;  /* 0x0000000a000c7213 */ /* 0x010fe40000000000 */
[----:B--2---:R-:W-:Y:S01]  /*2090*/  IABS R126, R6 ;  /* 0x00000006007e7213 */ /* 0x004fe20000000000 */
[----:B------:R-:W-:-:S04]  /*20a0*/  IMAD.HI.U32 R6, R19, R128, RZ ;  /* 0x0000008013067227 */ /* 0x000fc800078e00ff */
[----:B------:R-:W-:Y:S02]  /*20b0*/  IMAD.MOV R10, RZ, RZ, -R6 ;  /* 0x000000ffff0a7224 */ /* 0x000fe400078e0a06 */
[----:B------:R-:W-:-:S04]  /*20c0*/  IMAD.HI.U32 R9, R19, R126, RZ ;  /* 0x0000007e13097227 */ /* 0x000fc800078e00ff */
[----:B------:R-:W-:Y:S02]  /*20d0*/  IMAD.MOV R9, RZ, RZ, -R9 ;  /* 0x000000ffff097224 */ /* 0x000fe400078e0a09 */
[C---:B------:R-:W-:Y:S02]  /*20e0*/  IMAD R128, R5.reuse, R10, R128 ;  /* 0x0000000a05807224 */ /* 0x040fe400078e0280 */
[----:B------:R-:W2:Y:S01]  /*20f0*/  LDL R10, [R1+0x4b4] ;  /* 0x0004b400010a7983 */ /* 0x000ea20000100800 */
[----:B------:R-:W-:-:S03]  /*2100*/  IMAD R126, R5, R9, R126 ;  /* 0x00000009057e7224 */ /* 0x000fc600078e027e */
[----:B------:R-:W4:Y:S01]  /*2110*/  LDL R9, [R1+0x4c0] ;  /* 0x0004c00001097983 */ /* 0x000f220000100800 */
[----:B------:R-:W-:Y:S01]  /*2120*/  IABS R14, R14 ;  /* 0x0000000e000e7213 */ /* 0x000fe20000000000 */
[----:B------:R-:W-:-:S04]  /*2130*/  IMAD.HI.U32 R6, R19, R12, RZ ;  /* 0x0000000c13067227 */ /* 0x000fc800078e00ff */
[----:B------:R-:W-:-:S04]  /*2140*/  IMAD.HI.U32 R8, R19, R14, RZ ;  /* 0x0000000e13087227 */ /* 0x000fc800078e00ff */
[----:B------:R-:W-:Y:S02]  /*2150*/  IMAD.MOV R8, RZ, RZ, -R8 ;  /* 0x000000ffff087224 */ /* 0x000fe400078e0a08 */
[----:B------:R-:W-:Y:S02]  /*2160*/  IMAD.MOV R6, RZ, RZ, -R6 ;  /* 0x000000ffff067224 */ /* 0x000fe400078e0a06 */
[C---:B------:R-:W-:Y:S02]  /*2170*/  IMAD R127, R5.reuse, R8, R14 ;  /* 0x00000008057f7224 */ /* 0x040fe400078e020e */
[----:B------:R-:W5:Y:S01]  /*2180*/  LDL R14, [R1+0x4c4] ;  /* 0x0004c400010e7983 */ /* 0x000f620000100800 */
[----:B------:R-:W-:Y:S01]  /*2190*/  IMAD R125, R5, R6, R12 ;  /* 0x00000006057d7224 */ /* 0x000fe200078e020c */
[----:B------:R-:W-:Y:S02]  /*21a0*/  IABS R12, R11 ;  /* 0x0000000b000c7213 */ /* 0x000fe40000000000 */
[----:B------:R-:W-:-:S02]  /*21b0*/  IABS R122, R153 ;  /* 0x00000099007a7213 */ /* 0x000fc40000000000 */
[----:B------:R-:W3:Y:S04]  /*21c0*/  LDL.LU R153, [R1+0x6dc] ;  /* 0x0006dc0001997983 */ /* 0x000ee80000300800 */
[----:B------:R-:W3:Y:S01]  /*21d0*/  LDL R11, [R1+0x4d8] ;  /* 0x0004d800010b7983 */ /* 0x000ee20000100800 */
[----:B------:R-:W-:Y:S02]  /*21e0*/  ISETP.GT.U32.AND P0, PT, R13, R7, PT ;  /* 0x000000070d00720c */ /* 0x000fe40003f04070 */
[----:B--2---:R-:W-:Y:S02]  /*21f0*/  IABS R10, R10 ;  /* 0x0000000a000a7213 */ /* 0x004fe40000000000 */
[----:B----4-:R-:W-:-:S03]  /*2200*/  IABS R120, R9 ;  /* 0x0000000900787213 */ /* 0x010fc60000000000 */
[----:B------:R-:W-:-:S04]  /*2210*/  IMAD.HI.U32 R6, R19, R10, RZ ;  /* 0x0000000a13067227 */ /* 0x000fc800078e00ff */
[----:B------:R-:W-:-:S04]  /*2220*/  IMAD.HI.U32 R9, R19, R12, RZ ;  /* 0x0000000c13097227 */ /* 0x000fc800078e00ff */
[----:B------:R-:W-:Y:S02]  /*2230*/  IMAD.MOV R123, RZ, RZ, -R6 ;  /* 0x000000ffff7b7224 */ /* 0x000fe400078e0a06 */
[----:B------:R-:W-:Y:S02]  /*2240*/  IMAD.MOV R9, RZ, RZ, -R9 ;  /* 0x000000ffff097224 */ /* 0x000fe400078e0a09 */
[C---:B------:R-:W-:Y:S02]  /*2250*/  IMAD R123, R5.reuse, R123, R10 ;  /* 0x0000007b057b7224 */ /* 0x040fe400078e020a */
[----:B------:R-:W2:Y:S01]  /*2260*/  LDL R10, [R1+0x4d4] ;  /* 0x0004d400010a7983 */ /* 0x000ea20000100800 */
[----:B------:R-:W-:-:S03]  /*2270*/  IMAD R121, R5, R9, R12 ;  /* 0x0000000905797224 */ /* 0x000fc600078e020c */
[----:B------:R-:W4:Y:S04]  /*2280*/  LDL R12, [R1+0x4cc] ;  /* 0x0004cc00010c7983 */ /* 0x000f280000100800 */
[----:B------:R-:W4:Y:S01]  /*2290*/  LDL R9, [R1+0x4d0] ;  /* 0x0004d00001097983 */ /* 0x000f220000100800 */
[----:B------:R-:W-:Y:S02]  /*22a0*/  @!P0 IMAD.IADD R7, R7, 0x1, -R13 ;  /* 0x0000000107078824 */ /* 0x000fe400078e0a0d */
[----:B------:R-:W-:Y:S01]  /*22b0*/  IMAD.HI.U32 R8, R19, R124, RZ ;  /* 0x0000007c13087227 */ /* 0x000fe200078e00ff */
[----:B------:R-:W-:Y:S02]  /*22c0*/  ISETP.GT.U32.AND P2, PT, R5, R4, PT ;  /* 0x000000040500720c */ /* 0x000fe40003f44070 */
[----:B------:R-:W-:Y:S01]  /*22d0*/  ISETP.GT.U32.AND P0, PT, R13, R7, PT ;  /* 0x000000070d00720c */ /* 0x000fe20003f04070 */
[----:B------:R-:W-:Y:S01]  /*22e0*/  IMAD.MOV R8, RZ, RZ, -R8 ;  /* 0x000000ffff087224 */ /* 0x000fe200078e0a08 */
[----:B------:R-:W-:-:S02]  /*22f0*/  ISETP.GT.U32.AND P4, PT, R5, R131, PT ;  /* 0x000000830500720c */ /* 0x000fc40003f84070 */
[C---:B------:R-:W-:Y:S01]  /*2300*/  ISETP.GT.U32.AND P1, PT, R5.reuse, R129, PT ;  /* 0x000000810500720c */ /* 0x040fe20003f24070 */
[----:B------:R-:W-:Y:S02]  /*2310*/  IMAD R124, R5, R8, R124 ;  /* 0x00000008057c7224 */ /* 0x000fe400078e027c */
[----:B------:R-:W-:Y:S01]  /*2320*/  IMAD.HI.U32 R8, R19, R122, RZ ;  /* 0x0000007a13087227 */ /* 0x000fe200078e00ff */
[C---:B------:R-:W-:Y:S02]  /*2330*/  ISETP.GT.U32.AND P3, PT, R5.reuse, R132, PT ;  /* 0x000000840500720c */ /* 0x040fe40003f64070 */
[----:B------:R-:W-:Y:S01]  /*2340*/  ISETP.GT.U32.AND P5, PT, R5, R130, PT ;  /* 0x000000820500720c */ /* 0x000fe20003fa4070 */
[----:B------:R-:W-:Y:S02]  /*2350*/  IMAD.MOV R8, RZ, RZ, -R8 ;  /* 0x000000ffff087224 */ /* 0x000fe400078e0a08 */
[----:B------:R-:W-:Y:S01]  /*2360*/  @!P0 IMAD.IADD R7, R7, 0x1, -R13 ;  /* 0x0000000107078824 */ /* 0x000fe200078e0a0d */
[C---:B------:R-:W-:Y:S01]  /*2370*/  ISETP.GT.U32.AND P0, PT, R5.reuse, R128, PT ;  /* 0x000000800500720c */ /* 0x040fe20003f04070 */
[----:B------:R-:W-:-:S02]  /*2380*/  IMAD R122, R5, R8, R122 ;  /* 0x00000008057a7224 */ /* 0x000fc400078e027a */
[--C-:B------:R-:W-:Y:S01]  /*2390*/  @!P2 IMAD.IADD R4, R4, 0x1, -R5.reuse ;  /* 0x000000010404a824 */ /* 0x100fe200078e0a05 */
[----:B------:R-:W-:Y:S01]  /*23a0*/  ISETP.GT.U32.AND P2, PT, R5, R126, PT ;  /* 0x0000007e0500720c */ /* 0x000fe20003f44070 */
[--C-:B------:R-:W-:Y:S01]  /*23b0*/  @!P4 IMAD.IADD R131, R131, 0x1, -R5.reuse ;  /* 0x000000018383c824 */ /* 0x100fe200078e0a05 */
[----:B------:R-:W-:Y:S01]  /*23c0*/  ISETP.GT.U32.AND P4, PT, R5, R124, PT ;  /* 0x0000007c0500720c */ /* 0x000fe20003f84070 */
[--C-:B------:R-:W-:Y:S01]  /*23d0*/  @!P1 IMAD.IADD R129, R129, 0x1, -R5.reuse ;  /* 0x0000000181819824 */ /* 0x100fe200078e0a05 */
[C---:B------:R-:W-:Y:S02]  /*23e0*/  ISETP.GT.U32.AND P1, PT, R5.reuse, R122, PT ;  /* 0x0000007a0500720c */ /* 0x040fe40003f24070 */
[----:B-----5:R-:W-:Y:S01]  /*23f0*/  IABS R14, R14 ;  /* 0x0000000e000e7213 */ /* 0x020fe20000000000 */
[--C-:B------:R-:W-:Y:S01]  /*2400*/  @!P3 IMAD.IADD R132, R132, 0x1, -R5.reuse ;  /* 0x000000018484b824 */ /* 0x100fe200078e0a05 */
[C---:B------:R-:W-:Y:S01]  /*2410*/  ISETP.GT.U32.AND P6, PT, R5.reuse, R127, PT ;  /* 0x0000007f0500720c */ /* 0x040fe20003fc4070 */
[----:B------:R-:W-:Y:S01]  /*2420*/  @!P5 IMAD.IADD R130, R130, 0x1, -R5 ;  /* 0x000000018282d824 */ /* 0x000fe200078e0a05 */
[----:B------:R-:W-:Y:S01]  /*2430*/  ISETP.GT.U32.AND P3, PT, R5, R125, PT ;  /* 0x0000007d0500720c */ /* 0x000fe20003f64070 */
[----:B------:R-:W-:Y:S01]  /*2440*/  IMAD.HI.U32 R6, R19, R120, RZ ;  /* 0x0000007813067227 */ /* 0x000fe200078e00ff */
[----:B------:R-:W-:-:S03]  /*2450*/  ISETP.GT.U32.AND P5, PT, R5, R123, PT ;  /* 0x0000007b0500720c */ /* 0x000fc60003fa4070 */
[----:B------:R-:W-:Y:S01]  /*2460*/  IMAD.HI.U32 R8, R19, R14, RZ ;  /* 0x0000000e13087227 */ /* 0x000fe200078e00ff */
[----:B------:R-:W-:Y:S02]  /*2470*/  IABS R118, R152 ;  /* 0x0000009800767213 */ /* 0x000fe40000000000 */
[----:B---3--:R-:W-:Y:S01]  /*2480*/  IABS R114, R11 ;  /* 0x0000000b00727213 */ /* 0x008fe20000000000 */
[--C-:B------:R-:W-:Y:S01]  /*2490*/  @!P0 IMAD.IADD R128, R128, 0x1, -R5.reuse ;  /* 0x0000000180808824 */ /* 0x100fe200078e0a05 */
[C---:B------:R-:W-:Y:S01]  /*24a0*/  ISETP.GT.U32.AND P0, PT, R5.reuse, R121, PT ;  /* 0x000000790500720c */ /* 0x040fe20003f04070 */
[--C-:B------:R-:W-:Y:S01]  /*24b0*/  @!P2 IMAD.IADD R126, R126, 0x1, -R5.reuse ;  /* 0x000000017e7ea824 */ /* 0x100fe200078e0a05 */
[C---:B------:R-:W-:Y:S01]  /*24c0*/  ISETP.GT.U32.AND P2, PT, R5.reuse, R132, PT ;  /* 0x000000840500720c */ /* 0x040fe20003f44070 */
[--C-:B------:R-:W-:Y:S01]  /*24d0*/  @!P4 IMAD.IADD R124, R124, 0x1, -R5.reuse ;  /* 0x000000017c7cc824 */ /* 0x100fe200078e0a05 */
[C---:B------:R-:W-:Y:S01]  /*24e0*/  ISETP.GT.U32.AND P4, PT, R5.reuse, R130, PT ;  /* 0x000000820500720c */ /* 0x040fe20003f84070 */
[----:B------:R-:W-:Y:S01]  /*24f0*/  IMAD.MOV R6, RZ, RZ, -R6 ;  /* 0x000000ffff067224 */ /* 0x000fe200078e0a06 */
[----:B------:R-:W-:Y:S01]  /*2500*/  IABS R106, R157 ;  /* 0x0000009d006a7213 */ /* 0x000fe20000000000 */
[----:B------:R-:W-:Y:S01]  /*2510*/  IMAD.MOV R8, RZ, RZ, -R8 ;  /* 0x000000ffff087224 */ /* 0x000fe200078e0a08 */
[----:B------:R-:W-:Y:S01]  /*2520*/  IABS R20, R167 ;  /* 0x000000a700147213 */ /* 0x000fe20000000000 */
[----:B------:R-:W-:Y:S01]  /*2530*/  @!P1 IMAD.IADD R122, R122, 0x1, -R5 ;  /* 0x000000017a7a9824 */ /* 0x000fe200078e0a05 */
[C---:B------:R-:W-:Y:S01]  /*2540*/  ISETP.GT.U32.AND P1, PT, R5.reuse, R128, PT ;  /* 0x000000800500720c */ /* 0x040fe20003f24070 */
[C---:B------:R-:W-:Y:S01]  /*2550*/  IMAD R120, R5.reuse, R6, R120 ;  /* 0x0000000605787224 */ /* 0x040fe200078e0278 */
[----:B------:R-:W-:Y:S01]  /*2560*/  IABS R22, R169 ;  /* 0x000000a900167213 */ /* 0x000fe20000000000 */
[----:B------:R-:W-:Y:S01]  /*2570*/  IMAD R119, R5, R8, R14 ;  /* 0x0000000805777224 */ /* 0x000fe200078e020e */
[----:B------:R-:W3:Y:S01]  /*2580*/  LDL.LU R152, [R1+0x6d8] ;  /* 0x0006d80001987983 */ /* 0x000ee20000300800 */
[----:B------:R-:W-:-:S04]  /*2590*/  IMAD.HI.U32 R6, R19, R118, RZ ;  /* 0x0000007613067227 */ /* 0x000fc800078e00ff */
[--C-:B------:R-:W-:Y:S02]  /*25a0*/  @!P6 IMAD.IADD R127, R127, 0x1, -R5.reuse ;  /* 0x000000017f7fe824 */ /* 0x100fe400078e0a05 */
[--C-:B------:R-:W-:Y:S01]  /*25b0*/  @!P3 IMAD.IADD R125, R125, 0x1, -R5.reuse ;  /* 0x000000017d7db824 */ /* 0x100fe200078e0a05 */
[----:B------:R-:W-:Y:S01]  /*25c0*/  ISETP.GT.U32.AND P3, PT, R5, R131, PT ;  /* 0x000000830500720c */ /* 0x000fe20003f64070 */
[--C-:B------:R-:W-:Y:S01]  /*25d0*/  @!P5 IMAD.IADD R123, R123, 0x1, -R5.reuse ;  /* 0x000000017b7bd824 */ /* 0x100fe200078e0a05 */
[----:B------:R-:W-:Y:S01]  /*25e0*/  ISETP.GT.U32.AND P5, PT, R5, R129, PT ;  /* 0x000000810500720c */ /* 0x000fe20003fa4070 */
[--C-:B------:R-:W-:Y:S01]  /*25f0*/  @!P0 IMAD.IADD R121, R121, 0x1, -R5.reuse ;  /* 0x0000000179798824 */ /* 0x100fe200078e0a05 */
[C---:B------:R-:W-:Y:S01]  /*2600*/  ISETP.GT.U32.AND P6, PT, R5.reuse, R4, PT ;  /* 0x000000040500720c */ /* 0x040fe20003fc4070 */
[--C-:B------:R-:W-:Y:S01]  /*2610*/  @!P2 IMAD.IADD R132, R132, 0x1, -R5.reuse ;  /* 0x000000018484a824 */ /* 0x100fe200078e0a05 */
[C---:B------:R-:W-:Y:S01]  /*2620*/  ISETP.GT.U32.AND P0, PT, R5.reuse, R127, PT ;  /* 0x0000007f0500720c */ /* 0x040fe20003f04070 */
[----:B------:R-:W-:Y:S01]  /*2630*/  @!P4 IMAD.IADD R130, R130, 0x1, -R5 ;  /* 0x000000018282c824 */ /* 0x000fe200078e0a05 */
[----:B------:R-:W-:-:S02]  /*2640*/  ISETP.GT.U32.AND P2, PT, R5, R126, PT ;  /* 0x0000007e0500720c */ /* 0x000fc40003f44070 */
[C---:B------:R-:W-:Y:S01]  /*2650*/  ISETP.GT.U32.AND P4, PT, R5.reuse, R124, PT ;  /* 0x0000007c0500720c */ /* 0x040fe20003f84070 */
[--C-:B------:R-:W-:Y:S01]  /*2660*/  @!P1 IMAD.IADD R128, R128, 0x1, -R5.reuse ;  /* 0x0000000180809824 */ /* 0x100fe200078e0a05 */
[----:B------:R-:W-:Y:S01]  /*2670*/  ISETP.GT.U32.AND P1, PT, R5, R122, PT ;  /* 0x0000007a0500720c */ /* 0x000fe20003f24070 */
[--C-:B------:R-:W-:Y:S01]  /*2680*/  @!P3 IMAD.IADD R131, R131, 0x1, -R5.reuse ;  /* 0x000000018383b824 */ /* 0x100fe200078e0a05 */
[----:B------:R-:W-:Y:S01]  /*2690*/  ISETP.GT.U32.AND P3, PT, R5, R125, PT ;  /* 0x0000007d0500720c */ /* 0x000fe20003f64070 */
[--C-:B------:R-:W-:Y:S01]  /*26a0*/  @!P5 IMAD.IADD R129, R129, 0x1, -R5.reuse ;  /* 0x000000018181d824 */ /* 0x100fe200078e0a05 */
[C---:B------:R-:W-:Y:S01]  /*26b0*/  ISETP.GT.U32.AND P5, PT, R5.reuse, R123, PT ;  /* 0x0000007b0500720c */ /* 0x040fe20003fa4070 */
[--C-:B------:R-:W-:Y:S01]  /*26c0*/  @!P6 IMAD.IADD R4, R4, 0x1, -R5.reuse ;  /* 0x000000010404e824 */ /* 0x100fe200078e0a05 */
[----:B------:R-:W-:Y:S01]  /*26d0*/  ISETP.GT.U32.AND P6, PT, R5, R121, PT ;  /* 0x000000790500720c */ /* 0x000fe20003fc4070 */
[--C-:B------:R-:W-:Y:S01]  /*26e0*/  @!P0 IMAD.IADD R127, R127, 0x1, -R5.reuse ;  /* 0x000000017f7f8824 */ /* 0x100fe200078e0a05 */
[C---:B------:R-:W-:Y:S01]  /*26f0*/  ISETP.GT.U32.AND P0, PT, R5.reuse, R120, PT ;  /* 0x000000780500720c */ /* 0x040fe20003f04070 */
[--C-:B------:R-:W-:Y:S01]  /*2700*/  @!P2 IMAD.IADD R126, R126, 0x1, -R5.reuse ;  /* 0x000000017e7ea824 */ /* 0x100fe200078e0a05 */
[----:B------:R-:W-:Y:S01]  /*2710*/  ISETP.GT.U32.AND P2, PT, R5, R119, PT ;  /* 0x000000770500720c */ /* 0x000fe20003f44070 */
[----:B------:R-:W-:-:S02]  /*2720*/  @!P4 IMAD.IADD R124, R124, 0x1, -R5 ;  /* 0x000000017c7cc824 */ /* 0x000fc400078e0a05 */
[--C-:B------:R-:W-:Y:S02]  /*2730*/  @!P1 IMAD.IADD R122, R122, 0x1, -R5.reuse ;  /* 0x000000017a7a9824 */ /* 0x100fe400078e0a05 */
[--C-:B------:R-:W-:Y:S02]  /*2740*/  @!P3 IMAD.IADD R125, R125, 0x1, -R5.reuse ;  /* 0x000000017d7db824 */ /* 0x100fe400078e0a05 */
[--C-:B------:R-:W-:Y:S02]  /*2750*/  @!P5 IMAD.IADD R123, R123, 0x1, -R5.reuse ;  /* 0x000000017b7bd824 */ /* 0x100fe400078e0a05 */
[--C-:B------:R-:W-:Y:S02]  /*2760*/  @!P6 IMAD.IADD R121, R121, 0x1, -R5.reuse ;  /* 0x000000017979e824 */ /* 0x100fe400078e0a05 */
[--C-:B------:R-:W-:Y:S02]  /*2770*/  @!P0 IMAD.IADD R120, R120, 0x1, -R5.reuse ;  /* 0x0000000178788824 */ /* 0x100fe400078e0a05 */
[----:B------:R-:W-:Y:S01]  /*2780*/  @!P2 IMAD.IADD R119, R119, 0x1, -R5 ;  /* 0x000000017777a824 */ /* 0x000fe200078e0a05 */
[----:B--2---:R-:W-:Y:S01]  /*2790*/  IABS R14, R10 ;  /* 0x0000000a000e7213 */ /* 0x004fe20000000000 */
[----:B------:R-:W-:Y:S01]  /*27a0*/  IMAD.MOV R10, RZ, RZ, -R6 ;  /* 0x000000ffff0a7224 */ /* 0x000fe200078e0a06 */
[----:B----4-:R-:W-:-:S03]  /*27b0*/  IABS R12, R12 ;  /* 0x0000000c000c7213 */ /* 0x010fc60000000000 */
[----:B------:R-:W-:-:S04]  /*27c0*/  IMAD.HI.U32 R6, R19, R14, RZ ;  /* 0x0000000e13067227 */ /* 0x000fc800078e00ff */
[----:B------:R-:W-:-:S04]  /*27d0*/  IMAD.HI.U32 R8, R19, R12, RZ ;  /* 0x0000000c13087227 */ /* 0x000fc800078e00ff */
[C---:B------:R-:W-:Y:S01]  /*27e0*/  IMAD R118, R5.reuse, R10, R118 ;  /* 0x0000000a05767224 */ /* 0x040fe200078e0276 */
[----:B------:R-:W-:Y:S01]  /*27f0*/  IABS R10, R23 ;  /* 0x00000017000a7213 */ /* 0x000fe20000000000 */
[----:B------:R-:W-:Y:S02]  /*2800*/  IMAD.MOV R6, RZ, RZ, -R6 ;  /* 0x000000ffff067224 */ /* 0x000fe400078e0a06 */
[----:B------:R-:W-:Y:S02]  /*2810*/  IMAD.MOV R8, RZ, RZ, -R8 ;  /* 0x000000ffff087224 */ /* 0x000fe400078e0a08 */
[C---:B------:R-:W-:Y:S01]  /*2820*/  IMAD R115, R5.reuse, R6, R14 ;  /* 0x0000000605737224 */ /* 0x040fe200078e020e */
[----:B------:R-:W-:Y:S01]  /*2830*/  IABS R116, R9 ;  /* 0x0000000900747213 */ /* 0x000fe20000000000 */
[----:B------:R-:W-:Y:S02]  /*2840*/  IMAD R117, R5, R8, R12 ;  /* 0x0000000805757224 */ /* 0x000fe400078e020c */
[----:B------:R-:W-:-:S04]  /*2850*/  IMAD.HI.U32 R6, R19, R10, RZ ;  /* 0x0000000a13067227 */ /* 0x000fc800078e00ff */
[----:B------:R-:W-:-:S04]  /*2860*/  IMAD.HI.U32 R8, R19, R114, RZ ;  /* 0x0000007213087227 */ /* 0x000fc800078e00ff */
[----:B------:R-:W-:Y:S02]  /*2870*/  IMAD.MOV R113, RZ, RZ, -R6 ;  /* 0x000000ffff717224 */ /* 0x000fe400078e0a06 */
[----:B------:R-:W-:Y:S02]  /*2880*/  IMAD.MOV R8, RZ, RZ, -R8 ;  /* 0x000000ffff087224 */ /* 0x000fe400078e0a08 */
[----:B------:R-:W-:Y:S01]  /*2890*/  IMAD.HI.U32 R6, R19, R110, RZ ;  /* 0x0000006e13067227 */ /* 0x000fe200078e00ff */
[----:B------:R-:W-:-:S03]  /*28a0*/  ISETP.GT.U32.AND P4, PT, R5, R117, PT ;  /* 0x000000750500720c */ /* 0x000fc60003f84070 */
[----:B------:R-:W-:-:S04]  /*28b0*/  IMAD.HI.U32 R9, R19, R116, RZ ;  /* 0x0000007413097227 */ /* 0x000fc800078e00ff */
[----:B------:R-:W-:Y:S02]  /*28c0*/  IMAD R114, R5, R8, R114 ;  /* 0x0000000805727224 */ /* 0x000fe400078e0272 */
[----:B------:R-:W-:Y:S02]  /*28d0*/  IMAD.MOV R6, RZ, RZ, -R6 ;  /* 0x000000ffff067224 */ /* 0x000fe400078e0a06 */
[----:B------:R-:W-:Y:S02]  /*28e0*/  IMAD.MOV R9, RZ, RZ, -R9 ;  /* 0x000000ffff097224 */ /* 0x000fe400078e0a09 */
[----:B------:R-:W-:Y:S01]  /*28f0*/  IMAD.HI.U32 R8, R19, R112, RZ ;  /* 0x0000007013087227 */ /* 0x000fe200078e00ff */
[----:B------:R-:W-:Y:S02]  /*2900*/  IABS R12, R21 ;  /* 0x00000015000c7213 */ /* 0x000fe40000000000 */
[C---:B------:R-:W-:Y:S01]  /*2910*/  ISETP.GT.U32.AND P1, PT, R5.reuse, R115, PT ;  /* 0x000000730500720c */ /* 0x040fe20003f24070 */
[C---:B------:R-:W-:Y:S01]  /*2920*/  IMAD R110, R5.reuse, R6, R110 ;  /* 0x00000006056e7224 */ /* 0x040fe200078e026e */
[----:B------:R-:W-:Y:S01]  /*2930*/  IABS R14, R18 ;  /* 0x00000012000e7213 */ /* 0x000fe20000000000 */
[----:B------:R-:W-:-:S02]  /*2940*/  IMAD R116, R5, R9, R116 ;  /* 0x0000000905747224 */ /* 0x000fc400078e0274 */
[----:B------:R-:W-:Y:S02]  /*2950*/  IMAD.MOV R8, RZ, RZ, -R8 ;  /* 0x000000ffff087224 */ /* 0x000fe400078e0a08 */
[----:B------:R-:W-:Y:S01]  /*2960*/  IMAD.HI.U32 R6, R19, R108, RZ ;  /* 0x0000006c13067227 */ /* 0x000fe200078e00ff */
[----:B------:R-:W-:-:S03]  /*2970*/  ISETP.GT.U32.AND P3, PT, R5, R118, PT ;  /* 0x000000760500720c */ /* 0x000fc60003f64070 */
[C---:B------:R-:W-:Y:S01]  /*2980*/  IMAD R113, R5.reuse, R113, R10 ;  /* 0x0000007105717224 */ /* 0x040fe200078e020a */
[----:B------:R-:W-:Y:S01]  /*2990*/  ISETP.GT.U32.AND P5, PT, R5, R116, PT ;  /* 0x000000740500720c */ /* 0x000fe20003fa4070 */
[----:B------:R-:W-:-:S04]  /*29a0*/  IMAD.HI.U32 R9, R19, R12, RZ ;  /* 0x0000000c13097227 */ /* 0x000fc800078e00ff */
[----:B------:R-:W-:Y:S02]  /*29b0*/  IMAD R112, R5, R8, R112 ;  /* 0x0000000805707224 */ /* 0x000fe400078e0270 */
[----:B------:R-:W-:Y:S02]  /*29c0*/  IMAD.MOV R10, RZ, RZ, -R6 ;  /* 0x000000ffff0a7224 */ /* 0x000fe400078e0a06 */
[----:B------:R-:W-:Y:S01]  /*29d0*/  IMAD.HI.U32 R8, R19, R14, RZ ;  /* 0x0000000e13087227 */ /* 0x000fe200078e00ff */
[C---:B------:R-:W-:Y:S02]  /*29e0*/  ISETP.GT.U32.AND P6, PT, R5.reuse, R114, PT ;  /* 0x000000720500720c */ /* 0x040fe40003fc4070 */
[C---:B------:R-:W-:Y:S01]  /*29f0*/  ISETP.GT.U32.AND P0, PT, R5.reuse, R113, PT ;  /* 0x000000710500720c */ /* 0x040fe20003f04070 */
[----:B------:R-:W-:Y:S01]  /*2a00*/  IMAD.MOV R9, RZ, RZ, -R9 ;  /* 0x000000ffff097224 */ /* 0x000fe200078e0a09 */
[C---:B------:R-:W-:Y:S01]  /*2a10*/  ISETP.GT.U32.AND P2, PT, R5.reuse, R112, PT ;  /* 0x000000700500720c */ /* 0x040fe20003f44070 */
[----:B------:R-:W-:-:S02]  /*2a20*/  IMAD R108, R5, R10, R108 ;  /* 0x0000000a056c7224 */ /* 0x000fc400078e026c */
[--C-:B------:R-:W-:Y:S01]  /*2a30*/  @!P4 IMAD.IADD R117, R117, 0x1, -R5.reuse ;  /* 0x000000017575c824 */ /* 0x100fe200078e0a05 */
[C---:B------:R-:W-:Y:S01]  /*2a40*/  ISETP.GT.U32.AND P4, PT, R5.reuse, R110, PT ;  /* 0x0000006e0500720c */ /* 0x040fe20003f84070 */
[----:B------:R-:W-:Y:S02]  /*2a50*/  IMAD.MOV R8, RZ, RZ, -R8 ;  /* 0x000000ffff087224 */ /* 0x000fe400078e0a08 */
[----:B------:R-:W-:Y:S01]  /*2a60*/  IMAD R111, R5, R9, R12 ;  /* 0x00000009056f7224 */ /* 0x000fe200078e020c */
[----:B------:R-:W-:Y:S01]  /*2a70*/  IABS R12, R16 ;  /* 0x00000010000c7213 */ /* 0x000fe20000000000 */
[----:B------:R-:W-:Y:S01]  /*2a80*/  @!P1 IMAD.IADD R115, R115, 0x1, -R5 ;  /* 0x0000000173739824 */ /* 0x000fe200078e0a05 */
[C---:B------:R-:W-:Y:S01]  /*2a90*/  ISETP.GT.U32.AND P1, PT, R5.reuse, R108, PT ;  /* 0x0000006c0500720c */ /* 0x040fe20003f24070 */
[----:B------:R-:W-:Y:S02]  /*2aa0*/  IMAD R109, R5, R8, R14 ;  /* 0x00000008056d7224 */ /* 0x000fe400078e020e */
[----:B------:R-:W-:-:S04]  /*2ab0*/  IMAD.HI.U32 R8, R19, R12, RZ ;  /* 0x0000000c13087227 */ /* 0x000fc800078e00ff */
[--C-:B------:R-:W-:Y:S01]  /*2ac0*/  @!P3 IMAD.IADD R118, R118, 0x1, -R5.reuse ;  /* 0x000000017676b824 */ /* 0x100fe200078e0a05 */
[C---:B------:R-:W-:Y:S01]  /*2ad0*/  ISETP.GT.U32.AND P3, PT, R5.reuse, R111, PT ;  /* 0x0000006f0500720c */ /* 0x040fe20003f64070 */
[--C-:B------:R-:W-:Y:S01]  /*2ae0*/  @!P5 IMAD.IADD R116, R116, 0x1, -R5.reuse ;  /* 0x000000017474d824 */ /* 0x100fe200078e0a05 */
[----:B------:R-:W-:Y:S01]  /*2af0*/  ISETP.GT.U32.AND P5, PT, R5, R109, PT ;  /* 0x0000006d0500720c */ /* 0x000fe20003fa4070 */
[----:B------:R-:W-:Y:S01]  /*2b00*/  IMAD.MOV R8, RZ, RZ, -R8 ;  /* 0x000000ffff087224 */ /* 0x000fe200078e0a08 */
[----:B------:R-:W-:Y:S01]  /*2b10*/  IABS R14, R0 ;  /* 0x00000000000e7213 */ /* 0x000fe20000000000 */
[--C-:B------:R-:W-:Y:S02]  /*2b20*/  @!P6 IMAD.IADD R114, R114, 0x1, -R5.reuse ;  /* 0x000000017272e824 */ /* 0x100fe400078e0a05 */
[--C-:B------:R-:W-:Y:S01]  /*2b30*/  @!P0 IMAD.IADD R113, R113, 0x1, -R5.reuse ;  /* 0x0000000171718824 */ /* 0x100fe200078e0a05 */
[C---:B------:R-:W-:Y:S01]  /*2b40*/  ISETP.GT.U32.AND P0, PT, R5.reuse, R119, PT ;  /* 0x000000770500720c */ /* 0x040fe20003f04070 */
[--C-:B------:R-:W-:Y:S01]  /*2b50*/  @!P2 IMAD.IADD R112, R112, 0x1, -R5.reuse ;  /* 0x000000017070a824 */ /* 0x100fe200078e0a05 */
[C---:B------:R-:W-:Y:S01]  /*2b60*/  ISETP.GT.U32.AND P2, PT, R5.reuse, R118, PT ;  /* 0x000000760500720c */ /* 0x040fe20003f44070 */
[----:B------:R-:W-:Y:S01]  /*2b70*/  @!P4 IMAD.IADD R110, R110, 0x1, -R5 ;  /* 0x000000016e6ec824 */ /* 0x000fe200078e0a05 */
[C---:B------:R-:W-:Y:S01]  /*2b80*/  ISETP.GT.U32.AND P4, PT, R5.reuse, R116, PT ;  /* 0x000000740500720c */ /* 0x040fe20003f84070 */
[----:B------:R-:W-:-:S02]  /*2b90*/  IMAD R107, R5, R8, R12 ;  /* 0x00000008056b7224 */ /* 0x000fc400078e020c */
[----:B------:R-:W-:Y:S01]  /*2ba0*/  @!P1 IMAD.IADD R108, R108, 0x1, -R5 ;  /* 0x000000016c6c9824 */ /* 0x000fe200078e0a05 */
[----:B------:R-:W-:Y:S01]  /*2bb0*/  ISETP.GT.U32.AND P1, PT, R5, R114, PT ;  /* 0x000000720500720c */ /* 0x000fe20003f24070 */
[----:B------:R-:W-:-:S04]  /*2bc0*/  IMAD.HI.U32 R8, R19, R104, RZ ;  /* 0x0000006813087227 */ /* 0x000fc800078e00ff */
[----:B------:R-:W-:Y:S01]  /*2bd0*/  IMAD.HI.U32 R6, R19, R14, RZ ;  /* 0x0000000e13067227 */ /* 0x000fe200078e00ff */
[----:B------:R-:W-:-:S03]  /*2be0*/  IABS R10, R251 ;  /* 0x000000fb000a7213 */ /* 0x000fc60000000000 */
[----:B------:R-:W-:-:S04]  /*2bf0*/  IMAD.HI.U32 R9, R19, R106, RZ ;  /* 0x0000006a13097227 */ /* 0x000fc800078e00ff */
[----:B------:R-:W-:Y:S02]  /*2c00*/  IMAD.MOV R8, RZ, RZ, -R8 ;  /* 0x000000ffff087224 */ /* 0x000fe400078e0a08 */
[----:B------:R-:W-:Y:S02]  /*2c10*/  IMAD.MOV R6, RZ, RZ, -R6 ;  /* 0x000000ffff067224 */ /* 0x000fe400078e0a06 */
[--C-:B------:R-:W-:Y:S01]  /*2c20*/  @!P3 IMAD.IADD R111, R111, 0x1, -R5.reuse ;  /* 0x000000016f6fb824 */ /* 0x100fe200078e0a05 */
[----:B------:R-:W-:Y:S01]  /*2c30*/  ISETP.GT.U32.AND P3, PT, R5, R117, PT ;  /* 0x000000750500720c */ /* 0x000fe20003f64070 */
[----:B------:R-:W-:Y:S01]  /*2c40*/  @!P5 IMAD.IADD R109, R109, 0x1, -R5 ;  /* 0x000000016d6dd824 */ /* 0x000fe200078e0a05 */
[C---:B------:R-:W-:Y:S01]  /*2c50*/  ISETP.GT.U32.AND P5, PT, R5.reuse, R115, PT ;  /* 0x000000730500720c */ /* 0x040fe20003fa4070 */
[----:B------:R-:W-:Y:S01]  /*2c60*/  IMAD.MOV R9, RZ, RZ, -R9 ;  /* 0x000000ffff097224 */ /* 0x000fe200078e0a09 */
[----:B------:R-:W-:Y:S01]  /*2c70*/  IABS R12, R248 ;  /* 0x000000f8000c7213 */ /* 0x000fe20000000000 */
[----:B------:R-:W-:-:S02]  /*2c80*/  IMAD R104, R5, R8, R104 ;  /* 0x0000000805687224 */ /* 0x000fc400078e0268 */
[----:B------:R-:W-:Y:S02]  /*2c90*/  IMAD R105, R5, R6, R14 ;  /* 0x0000000605697224 */ /* 0x000fe400078e020e */
[----:B------:R-:W-:-:S04]  /*2ca0*/  IMAD.HI.U32 R8, R19, R102, RZ ;  /* 0x0000006613087227 */ /* 0x000fc800078e00ff */
[--C-:B------:R-:W-:Y:S01]  /*2cb0*/  @!P0 IMAD.IADD R119, R119, 0x1, -R5.reuse ;  /* 0x0000000177778824 */ /* 0x100fe200078e0a05 */
[C---:B------:R-:W-:Y:S01]  /*2cc0*/  ISETP.GT.U32.AND P0, PT, R5.reuse, R113, PT ;  /* 0x000000710500720c */ /* 0x040fe20003f04070 */
[--C-:B------:R-:W-:Y:S01]  /*2cd0*/  @!P2 IMAD.IADD R118, R118, 0x1, -R5.reuse ;  /* 0x000000017676a824 */ /* 0x100fe200078e0a05 */
[C---:B------:R-:W-:Y:S01]  /*2ce0*/  ISETP.GT.U32.AND P2, PT, R5.reuse, R112, PT ;  /* 0x000000700500720c */ /* 0x040fe20003f44070 */
[----:B------:R-:W-:Y:S01]  /*2cf0*/  @!P4 IMAD.IADD R116, R116, 0x1, -R5 ;  /* 0x000000017474c824 */ /* 0x000fe200078e0a05 */
[----:B------:R-:W-:Y:S01]  /*2d00*/  ISETP.GT.U32.AND P4, PT, R5, R110, PT ;  /* 0x0000006e0500720c */ /* 0x000fe20003f84070 */
[----:B------:R-:W-:Y:S01]  /*2d10*/  IMAD.HI.U32 R6, R19, R10, RZ ;  /* 0x0000000a13067227 */ /* 0x000fe200078e00ff */
[----:B------:R-:W-:-:S03]  /*2d20*/  IABS R14, R246 ;  /* 0x000000f6000e7213 */ /* 0x000fc60000000000 */
[----:B------:R-:W-:Y:S02]  /*2d30*/  IMAD R106, R5, R9, R106 ;  /* 0x00000009056a7224 */ /* 0x000fe400078e026a */
[----:B------:R-:W-:Y:S01]  /*2d40*/  IMAD.HI.U32 R9, R19, R12, RZ ;  /* 0x0000000c13097227 */ /* 0x000fe200078e00ff */
[----:B------:R-:W-:-:S03]  /*2d50*/  ISETP.GT.U32.AND P6, PT, R5, R120, PT ;  /* 0x000000780500720c */ /* 0x000fc60003fc4070 */
[----:B------:R-:W-:Y:S02]  /*2d60*/  IMAD.MOV R8, RZ, RZ, -R8 ;  /* 0x000000ffff087224 */ /* 0x000fe400078e0a08 */
[----:B------:R-:W-:Y:S01]  /*2d70*/  @!P1 IMAD.IADD R114, R114, 0x1, -R5 ;  /* 0x0000000172729824 */ /* 0x000fe200078e0a05 */
[----:B------:R-:W-:Y:S01]  /*2d80*/  ISETP.GT.U32.AND P1, PT, R5, R107, PT ;  /* 0x0000006b0500720c */ /* 0x000fe20003f24070 */
[----:B------:R-:W-:Y:S02]  /*2d90*/  IMAD.MOV R103, RZ, RZ, -R6 ;  /* 0x000000ffff677224 */ /* 0x000fe400078e0a06 */
[----:B------:R-:W-:-:S04]  /*2da0*/  IMAD.HI.U32 R6, R19, R100, RZ ;  /* 0x0000006413067227 */ /* 0x000fc800078e00ff */
[----:B------:R-:W-:Y:S02]  /*2db0*/  IMAD.MOV R9, RZ, RZ, -R9 ;  /* 0x000000ffff097224 */ /* 0x000fe400078e0a09 */
[----:B------:R-:W-:Y:S02]  /*2dc0*/  IMAD R102, R5, R8, R102 ;  /* 0x0000000805667224 */ /* 0x000fe400078e0266 */
[----:B------:R-:W-:-:S04]  /*2dd0*/  IMAD.HI.U32 R8, R19, R14, RZ ;  /* 0x0000000e13087227 */ /* 0x000fc800078e00ff */
[----:B------:R-:W-:Y:S02]  /*2de0*/  IMAD R103, R5, R103, R10 ;  /* 0x0000006705677224 */ /* 0x000fe400078e020a */
[----:B------:R-:W-:Y:S02]  /*2df0*/  IMAD.MOV R6, RZ, RZ, -R6 ;  /* 0x000000ffff067224 */ /* 0x000fe400078e0a06 */
[--C-:B------:R-:W-:Y:S01]  /*2e00*/  @!P3 IMAD.IADD R117, R117, 0x1, -R5.reuse ;  /* 0x000000017575b824 */ /* 0x100fe200078e0a05 */
[----:B------:R-:W-:Y:S01]  /*2e10*/  ISETP.GT.U32.AND P3, PT, R5, R111, PT ;  /* 0x0000006f0500720c */ /* 0x000fe20003f64070 */
[----:B------:R-:W-:Y:S01]  /*2e20*/  @!P5 IMAD.IADD R115, R115, 0x1, -R5 ;  /* 0x000000017373d824 */ /* 0x000fe200078e0a05 */
[C---:B------:R-:W-:Y:S01]  /*2e30*/  ISETP.GT.U32.AND P5, PT, R5.reuse, R109, PT ;  /* 0x0000006d0500720c */ /* 0x040fe20003fa4070 */
[----:B------:R-:W-:Y:S01]  /*2e40*/  IMAD R101, R5, R9, R12 ;  /* 0x0000000905657224 */ /* 0x000fe200078e020c */
[----:B------:R-:W-:Y:S01]  /*2e50*/  IABS R12, R244 ;  /* 0x000000f4000c7213 */ /* 0x000fe20000000000 */
[----:B------:R-:W-:-:S02]  /*2e60*/  IMAD.MOV R8, RZ, RZ, -R8 ;  /* 0x000000ffff087224 */ /* 0x000fc400078e0a08 */
[----:B------:R-:W-:Y:S02]  /*2e70*/  IMAD R100, R5, R6, R100 ;  /* 0x0000000605647224 */ /* 0x000fe400078e0264 */
[--C-:B------:R-:W-:Y:S01]  /*2e80*/  @!P0 IMAD.IADD R113, R113, 0x1, -R5.reuse ;  /* 0x0000000171718824 */ /* 0x100fe200078e0a05 */
[C---:B------:R-:W-:Y:S01]  /*2e90*/  ISETP.GT.U32.AND P0, PT, R5.reuse, R106, PT ;  /* 0x0000006a0500720c */ /* 0x040fe20003f04070 */
[--C-:B------:R-:W-:Y:S01]  /*2ea0*/  @!P2 IMAD.IADD R112, R112, 0x1, -R5.reuse ;  /* 0x000000017070a824 */ /* 0x100fe200078e0a05 */
[C---:B------:R-:W-:Y:S01]  /*2eb0*/  ISETP.GT.U32.AND P2, PT, R5.reuse, R105, PT ;  /* 0x000000690500720c */ /* 0x040fe20003f44070 */
[----:B------:R-:W-:Y:S01]  /*2ec0*/  @!P4 IMAD.IADD R110, R110, 0x1, -R5 ;  /* 0x000000016e6ec824 */ /* 0x000fe200078e0a05 */
[----:B------:R-:W-:Y:S01]  /*2ed0*/  ISETP.GT.U32.AND P4, PT, R5, R103, PT ;  /* 0x000000670500720c */ /* 0x000fe20003f84070 */
[----:B------:R-:W-:-:S04]  /*2ee0*/  IMAD.HI.U32 R6, R19, R98, RZ ;  /* 0x0000006213067227 */ /* 0x000fc800078e00ff */
[----:B------:R-:W-:-:S04]  /*2ef0*/  IMAD.HI.U32 R9, R19, R96, RZ ;  /* 0x0000006013097227 */ /* 0x000fc800078e00ff */
[----:B------:R-:W-:Y:S02]  /*2f00*/  IMAD R99, R5, R8, R14 ;  /* 0x0000000805637224 */ /* 0x000fe400078e020e */
[----:B------:R-:W-:Y:S01]  /*2f10*/  IMAD.HI.U32 R8, R19, R12, RZ ;  /* 0x0000000c13087227 */ /* 0x000fe200078e00ff */
[----:B------:R-:W-:-:S03]  /*2f20*/  IABS R14, R242 ;  /* 0x000000f2000e7213 */ /* 0x000fc60000000000 */
[----:B------:R-:W-:Y:S01]  /*2f30*/  @!P1 IMAD.IADD R107, R107, 0x1, -R5 ;  /* 0x000000016b6b9824 */ /* 0x000fe200078e0a05 */
[C---:B------:R-:W-:Y:S01]  /*2f40*/  ISETP.GT.U32.AND P1, PT, R5.reuse, R100, PT ;  /* 0x000000640500720c */ /* 0x040fe20003f24070 */
[----:B------:R-:W-:Y:S02]  /*2f50*/  IMAD.MOV R10, RZ, RZ, -R6 ;  /* 0x000000ffff0a7224 */ /* 0x000fe400078e0a06 */
[----:B------:R-:W-:Y:S02]  /*2f60*/  IMAD.MOV R9, RZ, RZ, -R9 ;  /* 0x000000ffff097224 */ /* 0x000fe400078e0a09 */
[----:B------:R-:W-:Y:S01]  /*2f70*/  @!P6 IMAD.IADD R120, R120, 0x1, -R5 ;  /* 0x000000017878e824 */ /* 0x000fe200078e0a05 */
[C---:B------:R-:W-:Y:S01]  /*2f80*/  ISETP.GT.U32.AND P6, PT, R5.reuse, R108, PT ;  /* 0x0000006c0500720c */ /* 0x040fe20003fc4070 */
[----:B------:R-:W-:Y:S02]  /*2f90*/  IMAD.MOV R8, RZ, RZ, -R8 ;  /* 0x000000ffff087224 */ /* 0x000fe400078e0a08 */
[----:B------:R-:W-:-:S02]  /*2fa0*/  IMAD R98, R5, R10, R98 ;  /* 0x0000000a05627224 */ /* 0x000fc400078e0262 */
[----:B------:R-:W-:Y:S02]  /*2fb0*/  IMAD R96, R5, R9, R96 ;  /* 0x0000000905607224 */ /* 0x000fe400078e0260 */
[--C-:B------:R-:W-:Y:S01]  /*2fc0*/  @!P3 IMAD.IADD R111, R111, 0x1, -R5.reuse ;  /* 0x000000016f6fb824 */ /* 0x100fe200078e0a05 */
[----:B------:R-:W-:Y:S01]  /*2fd0*/  ISETP.GT.U32.AND P3, PT, R5, R104, PT ;  /* 0x000000680500720c */ /* 0x000fe20003f64070 */
[----:B------:R-:W-:Y:S01]  /*2fe0*/  @!P5 IMAD.IADD R109, R109, 0x1, -R5 ;  /* 0x000000016d6dd824 */ /* 0x000fe200078e0a05 */
[----:B------:R-:W-:Y:S01]  /*2ff0*/  ISETP.GT.U32.AND P5, PT, R5, R102, PT ;  /* 0x000000660500720c */ /* 0x000fe20003fa4070 */
[----:B------:R-:W-:-:S04]  /*3000*/  IMAD.HI.U32 R6, R19, R14, RZ ;  /* 0x0000000e13067227 */ /* 0x000fc800078e00ff */
[----:B------:R-:W-:Y:S02]  /*3010*/  IMAD R97, R5, R8, R12 ;  /* 0x0000000805617224 */ /* 0x000fe400078e020c */
[----:B------:R-:W-:-:S04]  /*3020*/  IMAD.HI.U32 R8, R19, R94, RZ ;  /* 0x0000005e13087227 */ /* 0x000fc800078e00ff */
[--C-:B------:R-:W-:Y:S01]  /*3030*/  @!P0 IMAD.IADD R106, R106, 0x1, -R5.reuse ;  /* 0x000000016a6a8824 */ /* 0x100fe200078e0a05 */
[----:B------:R-:W-:Y:S01]  /*3040*/  ISETP.GT.U32.AND P0, PT, R5, R99, PT ;  /* 0x000000630500720c */ /* 0x000fe20003f04070 */
[--C-:B------:R-:W-:Y:S01]  /*3050*/  @!P2 IMAD.IADD R105, R105, 0x1, -R5.reuse ;  /* 0x000000016969a824 */ /* 0x100fe200078e0a05 */
[----:B------:R-:W-:Y:S01]  /*3060*/  ISETP.GT.U32.AND P2, PT, R5, R98, PT ;  /* 0x000000620500720c */ /* 0x000fe20003f44070 */
[--C-:B------:R-:W-:Y:S01]  /*3070*/  @!P4 IMAD.IADD R103, R103, 0x1, -R5.reuse ;  /* 0x000000016767c824 */ /* 0x100fe200078e0a05 */
[C---:B------:R-:W-:Y:S01]  /*3080*/  ISETP.GT.U32.AND P4, PT, R5.reuse, R96, PT ;  /* 0x000000600500720c */ /* 0x040fe20003f84070 */
[----:B------:R-:W-:Y:S02]  /*3090*/  IMAD.MOV R6, RZ, RZ, -R6 ;  /* 0x000000ffff067224 */ /* 0x000fe400078e0a06 */
[----:B------:R-:W-:Y:S02]  /*30a0*/  IMAD.MOV R8, RZ, RZ, -R8 ;  /* 0x000000ffff087224 */ /* 0x000fe400078e0a08 */
[--C-:B------:R-:W-:Y:S01]  /*30b0*/  @!P1 IMAD.IADD R100, R100, 0x1, -R5.reuse ;  /* 0x0000000164649824 */ /* 0x100fe200078e0a05 */
[C---:B------:R-:W-:Y:S01]  /*30c0*/  ISETP.GT.U32.AND P1, PT, R5.reuse, R106, PT ;  /* 0x0000006a0500720c */ /* 0x040fe20003f24070 */
[C---:B------:R-:W-:Y:S01]  /*30d0*/  IMAD R95, R5.reuse, R6, R14 ;  /* 0x00000006055f7224 */ /* 0x040fe200078e020e */
[----:B------:R-:W-:Y:S01]  /*30e0*/  IABS R12, R238 ;  /* 0x000000ee000c7213 */ /* 0x000fe20000000000 */
[----:B------:R-:W-:Y:S01]  /*30f0*/  @!P6 IMAD.IADD R108, R108, 0x1, -R5 ;  /* 0x000000016c6ce824 */ /* 0x000fe200078e0a05 */
[C---:B------:R-:W-:Y:S01]  /*3100*/  ISETP.GT.U32.AND P6, PT, R5.reuse, R101, PT ;  /* 0x000000650500720c */ /* 0x040fe20003fc4070 */
[----:B------:R-:W-:-:S02]  /*3110*/  IMAD R94, R5, R8, R94 ;  /* 0x00000008055e7224 */ /* 0x000fc400078e025e */
[----:B------:R-:W-:Y:S01]  /*3120*/  IMAD.HI.U32 R8, R19, R92, RZ ;  /* 0x0000005c13087227 */ /* 0x000fe200078e00ff */
[----:B------:R-:W-:-:S03]  /*3130*/  IABS R14, R236 ;  /* 0x000000ec000e7213 */ /* 0x000fc60000000000 */
[--C-:B------:R-:W-:Y:S01]  /*3140*/  @!P3 IMAD.IADD R104, R104, 0x1, -R5.reuse ;  /* 0x000000016868b824 */ /* 0x100fe200078e0a05 */
[C---:B------:R-:W-:Y:S01]  /*3150*/  ISETP.GT.U32.AND P3, PT, R5.reuse, R97, PT ;  /* 0x000000610500720c */ /* 0x040fe20003f64070 */
[----:B------:R-:W-:Y:S01]  /*3160*/  @!P5 IMAD.IADD R102, R102, 0x1, -R5 ;  /* 0x000000016666d824 */ /* 0x000fe200078e0a05 */
[----:B------:R-:W-:Y:S01]  /*3170*/  ISETP.GT.U32.AND P5, PT, R5, R95, PT ;  /* 0x0000005f0500720c */ /* 0x000fe20003fa4070 */
[----:B------:R-:W-:Y:S01]  /*3180*/  IMAD.HI.U32 R9, R19, R12, RZ ;  /* 0x0000000c13097227 */ /* 0x000fe200078e00ff */
[----:B------:R-:W-:-:S03]  /*3190*/  IABS R10, R240 ;  /* 0x000000f0000a7213 */ /* 0x000fc60000000000 */
[----:B------:R-:W-:Y:S02]  /*31a0*/  IMAD.MOV R8, RZ, RZ, -R8 ;  /* 0x000000ffff087224 */ /* 0x000fe400078e0a08 */
[--C-:B------:R-:W-:Y:S01]  /*31b0*/  @!P0 IMAD.IADD R99, R99, 0x1, -R5.reuse ;  /* 0x0000000163638824 */ /* 0x100fe200078e0a05 */
[C---:B------:R-:W-:Y:S01]  /*31c0*/  ISETP.GT.U32.AND P0, PT, R5.reuse, R105, PT ;  /* 0x000000690500720c */ /* 0x040fe20003f04070 */
[--C-:B------:R-:W-:Y:S01]  /*31d0*/  @!P2 IMAD.IADD R98, R98, 0x1, -R5.reuse ;  /* 0x000000016262a824 */ /* 0x100fe200078e0a05 */
[C---:B------:R-:W-:Y:S01]  /*31e0*/  ISETP.GT.U32.AND P2, PT, R5.reuse, R104, PT ;  /* 0x000000680500720c */ /* 0x040fe20003f44070 */
[----:B------:R-:W-:Y:S01]  /*31f0*/  @!P4 IMAD.IADD R96, R96, 0x1, -R5 ;  /* 0x000000016060c824 */ /* 0x000fe200078e0a05 */
[C---:B------:R-:W-:Y:S01]  /*3200*/  ISETP.GT.U32.AND P4, PT, R5.reuse, R102, PT ;  /* 0x000000660500720c */ /* 0x040fe20003f84070 */
[----:B------:R-:W-:Y:S02]  /*3210*/  IMAD.MOV R9, RZ, RZ, -R9 ;  /* 0x000000ffff097224 */ /* 0x000fe400078e0a09 */
[----:B------:R-:W-:-:S02]  /*3220*/  IMAD R92, R5, R8, R92 ;  /* 0x00000008055c7224 */ /* 0x000fc400078e025c */
[----:B------:R-:W-:-:S04]  /*3230*/  IMAD.HI.U32 R8, R19, R14, RZ ;  /* 0x0000000e13087227 */ /* 0x000fc800078e00ff */
[----:B------:R-:W-:Y:S01]  /*3240*/  @!P1 IMAD.IADD R106, R106, 0x1, -R5 ;  /* 0x000000016a6a9824 */ /* 0x000fe200078e0a05 */
[----:B------:R-:W-:Y:S01]  /*3250*/  ISETP.GT.U32.AND P1, PT, R5, R100, PT ;  /* 0x000000640500720c */ /* 0x000fe20003f24070 */
[----:B------:R-:W-:-:S04]  /*3260*/  IMAD.HI.U32 R6, R19, R10, RZ ;  /* 0x0000000a13067227 */ /* 0x000fc800078e00ff */
[----:B------:R-:W-:Y:S01]  /*3270*/  IMAD R91, R5, R9, R12 ;  /* 0x00000009055b7224 */ /* 0x000fe200078e020c */
[----:B------:R-:W-:Y:S01]  /*3280*/  IABS R12, R234 ;  /* 0x000000ea000c7213 */ /* 0x000fe20000000000 */
[--C-:B------:R-:W-:Y:S02]  /*3290*/  @!P6 IMAD.IADD R101, R101, 0x1, -R5.reuse ;  /* 0x000000016565e824 */ /* 0x100fe400078e0a05 */
[----:B------:R-:W-:Y:S01]  /*32a0*/  IMAD.MOV R8, RZ, RZ, -R8 ;  /* 0x000000ffff087224 */ /* 0x000fe200078e0a08 */
[----:B------:R-:W-:Y:S01]  /*32b0*/  ISETP.GT.U32.AND P6, PT, R5, R107, PT ;  /* 0x0000006b0500720c */ /* 0x000fe20003fc4070 */
[----:B------:R-:W-:Y:S02]  /*32c0*/  IMAD.MOV R93, RZ, RZ, -R6 ;  /* 0x000000ffff5d7224 */ /* 0x000fe400078e0a06 */
[--C-:B------:R-:W-:Y:S01]  /*32d0*/  @!P3 IMAD.IADD R97, R97, 0x1, -R5.reuse ;  /* 0x000000016161b824 */ /* 0x100fe200078e0a05 */
[----:B------:R-:W-:Y:S01]  /*32e0*/  ISETP.GT.U32.AND P3, PT, R5, R103, PT ;  /* 0x000000670500720c */ /* 0x000fe20003f64070 */
[----:B------:R-:W-:Y:S01]  /*32f0*/  @!P5 IMAD.IADD R95, R95, 0x1, -R5 ;  /* 0x000000015f5fd824 */ /* 0x000fe200078e0a05 */
[C---:B------:R-:W-:Y:S01]  /*3300*/  ISETP.GT.U32.AND P5, PT, R5.reuse, R101, PT ;  /* 0x000000650500720c */ /* 0x040fe20003fa4070 */
[----:B------:R-:W-:-:S02]  /*3310*/  IMAD R89, R5, R8, R14 ;  /* 0x0000000805597224 */ /* 0x000fc400078e020e */
[----:B------:R-:W-:-:S04]  /*3320*/  IMAD.HI.U32 R8, R19, R12, RZ ;  /* 0x0000000c13087227 */ /* 0x000fc800078e00ff */
        /* <DEDUP_REMOVED lines=8> */
[----:B------:R-:W-:Y:S02]  /*33b0*/  IMAD.MOV R8, RZ, RZ, -R8 ;  /* 0x000000ffff087224 */ /* 0x000fe400078e0a08 */
[----:B------:R-:W-:Y:S01]  /*33c0*/  @!P1 IMAD.IADD R100, R100, 0x1, -R5 ;  /* 0x0000000164649824 */ /* 0x000fe200078e0a05 */
[----:B------:R-:W-:Y:S01]  /*33d0*/  ISETP.GT.U32.AND P1, PT, R5, R93, PT ;  /* 0x0000005d0500720c */ /* 0x000fe20003f24070 */
[----:B------:R-:W-:Y:S02]  /*33e0*/  IMAD.MOV R6, RZ, RZ, -R6 ;  /* 0x000000ffff067224 */ /* 0x000fe400078e0a06 */
[----:B------:R-:W-:-:S04]  /*33f0*/  IMAD.HI.U32 R9, R19, R86, RZ ;  /* 0x0000005613097227 */ /* 0x000fc800078e00ff */
[----:B------:R-:W-:Y:S02]  /*3400*/  IMAD R87, R5, R8, R12 ;  /* 0x0000000805577224 */ /* 0x000fe400078e020c */
[----:B------:R-:W-:Y:S01]  /*3410*/  IMAD.HI.U32 R8, R19, R84, RZ ;  /* 0x0000005413087227 */ /* 0x000fe200078e00ff */
[----:B------:R-:W-:-:S03]  /*3420*/  IABS R14, R232 ;  /* 0x000000e8000e7213 */ /* 0x000fc60000000000 */
[----:B------:R-:W-:Y:S02]  /*3430*/  IMAD R90, R5, R6, R90 ;  /* 0x00000006055a7224 */ /* 0x000fe400078e025a */
[----:B------:R-:W-:Y:S02]  /*3440*/  IMAD.MOV R9, RZ, RZ, -R9 ;  /* 0x000000ffff097224 */ /* 0x000fe400078e0a09 */
[--C-:B------:R-:W-:Y:S01]  /*3450*/  @!P6 IMAD.IADD R107, R107, 0x1, -R5.reuse ;  /* 0x000000016b6be824 */ /* 0x100fe200078e0a05 */
[----:B------:R-:W-:Y:S01]  /*3460*/  ISETP.GT.U32.AND P6, PT, R5, R95, PT ;  /* 0x0000005f0500720c */ /* 0x000fe20003fc4070 */
[--C-:B------:R-:W-:Y:S01]  /*3470*/  @!P3 IMAD.IADD R103, R103, 0x1, -R5.reuse ;  /* 0x000000016767b824 */ /* 0x100fe200078e0a05 */
[----:B------:R-:W-:Y:S01]  /*3480*/  ISETP.GT.U32.AND P3, PT, R5, R97, PT ;  /* 0x000000610500720c */ /* 0x000fe20003f64070 */
[----:B------:R-:W-:Y:S01]  /*3490*/  @!P5 IMAD.IADD R101, R101, 0x1, -R5 ;  /* 0x000000016565d824 */ /* 0x000fe200078e0a05 */
[----:B------:R-:W-:Y:S01]  /*34a0*/  ISETP.GT.U32.AND P5, PT, R5, R94, PT ;  /* 0x0000005e0500720c */ /* 0x000fe20003fa4070 */
[----:B------:R-:W-:-:S04]  /*34b0*/  IMAD.HI.U32 R6, R19, R88, RZ ;  /* 0x0000005813067227 */ /* 0x000fc800078e00ff */
[----:B------:R-:W-:Y:S02]  /*34c0*/  IMAD.MOV R8, RZ, RZ, -R8 ;  /* 0x000000ffff087224 */ /* 0x000fe400078e0a08 */
[----:B------:R-:W-:Y:S02]  /*34d0*/  IMAD R86, R5, R9, R86 ;  /* 0x0000000905567224 */ /* 0x000fe400078e0256 */
[--C-:B------:R-:W-:Y:S01]  /*34e0*/  @!P0 IMAD.IADD R99, R99, 0x1, -R5.reuse ;  /* 0x0000000163638824 */ /* 0x100fe200078e0a05 */
[C---:B------:R-:W-:Y:S01]  /*34f0*/  ISETP.GT.U32.AND P0, PT, R5.reuse, R92, PT ;  /* 0x0000005c0500720c */ /* 0x040fe20003f04070 */
[--C-:B------:R-:W-:Y:S01]  /*3500*/  @!P2 IMAD.IADD R98, R98, 0x1, -R5.reuse ;  /* 0x000000016262a824 */ /* 0x100fe200078e0a05 */
[C---:B------:R-:W-:Y:S01]  /*3510*/  ISETP.GT.U32.AND P2, PT, R5.reuse, R91, PT ;  /* 0x0000005b0500720c */ /* 0x040fe20003f44070 */
[----:B------:R-:W-:Y:S01]  /*3520*/  @!P4 IMAD.IADD R96, R96, 0x1, -R5 ;  /* 0x000000016060c824 */ /* 0x000fe200078e0a05 */
[----:B------:R-:W-:Y:S01]  /*3530*/  ISETP.GT.U32.AND P4, PT, R5, R89, PT ;  /* 0x000000590500720c */ /* 0x000fe20003f84070 */
[----:B------:R-:W-:-:S02]  /*3540*/  IMAD.MOV R10, RZ, RZ, -R6 ;  /* 0x000000ffff0a7224 */ /* 0x000fc400078e0a06 */
[----:B------:R-:W-:Y:S02]  /*3550*/  IMAD R84, R5, R8, R84 ;  /* 0x0000000805547224 */ /* 0x000fe400078e0254 */
[----:B------:R-:W-:-:S04]  /*3560*/  IMAD.HI.U32 R6, R19, R14, RZ ;  /* 0x0000000e13067227 */ /* 0x000fc800078e00ff */
[----:B------:R-:W-:-:S04]  /*3570*/  IMAD.HI.U32 R8, R19, R82, RZ ;  /* 0x0000005213087227 */ /* 0x000fc800078e00ff */
[----:B------:R-:W-:Y:S01]  /*3580*/  @!P1 IMAD.IADD R93, R93, 0x1, -R5 ;  /* 0x000000015d5d9824 */ /* 0x000fe200078e0a05 */
[C---:B------:R-:W-:Y:S01]  /*3590*/  ISETP.GT.U32.AND P1, PT, R5.reuse, R86, PT ;  /* 0x000000560500720c */ /* 0x040fe20003f24070 */
[C---:B------:R-:W-:Y:S01]  /*35a0*/  IMAD R88, R5.reuse, R10, R88 ;  /* 0x0000000a05587224 */ /* 0x040fe200078e0258 */
[----:B------:R-:W-:Y:S01]  /*35b0*/  IABS R10, R230 ;  /* 0x000000e6000a7213 */ /* 0x000fe20000000000 */
[----:B------:R-:W-:Y:S02]  /*35c0*/  IMAD.MOV R6, RZ, RZ, -R6 ;  /* 0x000000ffff067224 */ /* 0x000fe400078e0a06 */
[----:B------:R-:W-:Y:S01]  /*35d0*/  IMAD.MOV R8, RZ, RZ, -R8 ;  /* 0x000000ffff087224 */ /* 0x000fe200078e0a08 */
[----:B------:R-:W-:Y:S01]  /*35e0*/  IABS R12, R228 ;  /* 0x000000e4000c7213 */ /* 0x000fe20000000000 */
[C---:B------:R-:W-:Y:S02]  /*35f0*/  IMAD R85, R5.reuse, R6, R14 ;  /* 0x0000000605557224 */ /* 0x040fe400078e020e */
[----:B------:R-:W-:-:S02]  /*3600*/  IMAD R82, R5, R8, R82 ;  /* 0x0000000805527224 */ /* 0x000fc400078e0252 */
[--C-:B------:R-:W-:Y:S01]  /*3610*/  @!P3 IMAD.IADD R97, R97, 0x1, -R5.reuse ;  /* 0x000000016161b824 */ /* 0x100fe200078e0a05 */
[----:B------:R-:W-:Y:S01]  /*3620*/  ISETP.GT.U32.AND P3, PT, R5, R90, PT ;  /* 0x0000005a0500720c */ /* 0x000fe20003f64070 */
[--C-:B------:R-:W-:Y:S01]  /*3630*/  @!P6 IMAD.IADD R95, R95, 0x1, -R5.reuse ;  /* 0x000000015f5fe824 */ /* 0x100fe200078e0a05 */
[C---:B------:R-:W-:Y:S01]  /*3640*/  ISETP.GT.U32.AND P6, PT, R5.reuse, R88, PT ;  /* 0x000000580500720c */ /* 0x040fe20003fc4070 */
[----:B------:R-:W-:Y:S01]  /*3650*/  @!P5 IMAD.IADD R94, R94, 0x1, -R5 ;  /* 0x000000015e5ed824 */ /* 0x000fe200078e0a05 */
[----:B------:R-:W-:Y:S01]  /*3660*/  ISETP.GT.U32.AND P5, PT, R5, R87, PT ;  /* 0x000000570500720c */ /* 0x000fe20003fa4070 */
[----:B------:R-:W-:Y:S01]  /*3670*/  IMAD.HI.U32 R6, R19, R10, RZ ;  /* 0x0000000a13067227 */ /* 0x000fe200078e00ff */
[----:B------:R-:W-:-:S03]  /*3680*/  IABS R14, R226 ;  /* 0x000000e2000e7213 */ /* 0x000fc60000000000 */
        /* <DEDUP_REMOVED lines=8> */
[----:B------:R-:W-:Y:S01]  /*3710*/  @!P1 IMAD.IADD R86, R86, 0x1, -R5 ;  /* 0x0000000156569824 */ /* 0x000fe200078e0a05 */
[C---:B------:R-:W-:Y:S01]  /*3720*/  ISETP.GT.U32.AND P1, PT, R5.reuse, R92, PT ;  /* 0x0000005c0500720c */ /* 0x040fe20003f24070 */
[----:B------:R-:W-:Y:S02]  /*3730*/  IMAD.MOV R9, RZ, RZ, -R9 ;  /* 0x000000ffff097224 */ /* 0x000fe400078e0a09 */
[----:B------:R-:W-:Y:S02]  /*3740*/  IMAD R83, R5, R83, R10 ;  /* 0x0000005305537224 */ /* 0x000fe400078e020a */
[----:B------:R-:W-:-:S04]  /*3750*/  IMAD.HI.U32 R8, R19, R14, RZ ;  /* 0x0000000e13087227 */ /* 0x000fc800078e00ff */
[C---:B------:R-:W-:Y:S01]  /*3760*/  IMAD R81, R5.reuse, R9, R12 ;  /* 0x0000000905517224 */ /* 0x040fe200078e020c */
[----:B------:R-:W-:Y:S01]  /*3770*/  IABS R12, R224 ;  /* 0x000000e0000c7213 */ /* 0x000fe20000000000 */
[--C-:B------:R-:W-:Y:S01]  /*3780*/  @!P3 IMAD.IADD R90, R90, 0x1, -R5.reuse ;  /* 0x000000015a5ab824 */ /* 0x100fe200078e0a05 */
[----:B------:R-:W-:Y:S01]  /*3790*/  ISETP.GT.U32.AND P3, PT, R5, R83, PT ;  /* 0x000000530500720c */ /* 0x000fe20003f64070 */
[--C-:B------:R-:W-:Y:S02]  /*37a0*/  @!P6 IMAD.IADD R88, R88, 0x1, -R5.reuse ;  /* 0x000000015858e824 */ /* 0x100fe400078e0a05 */
[--C-:B------:R-:W-:Y:S01]  /*37b0*/  @!P5 IMAD.IADD R87, R87, 0x1, -R5.reuse ;  /* 0x000000015757d824 */ /* 0x100fe200078e0a05 */
[----:B------:R-:W-:Y:S01]  /*37c0*/  ISETP.GT.U32.AND P5, PT, R5, R93, PT ;  /* 0x0000005d0500720c */ /* 0x000fe20003fa4070 */
[----:B------:R-:W-:Y:S02]  /*37d0*/  IMAD.MOV R8, RZ, RZ, -R8 ;  /* 0x000000ffff087224 */ /* 0x000fe400078e0a08 */
[--C-:B------:R-:W-:Y:S01]  /*37e0*/  @!P0 IMAD.IADD R85, R85, 0x1, -R5.reuse ;  /* 0x0000000155558824 */ /* 0x100fe200078e0a05 */
[C---:B------:R-:W-:Y:S01]  /*37f0*/  ISETP.GT.U32.AND P0, PT, R5.reuse, R91, PT ;  /* 0x0000005b0500720c */ /* 0x040fe20003f04070 */
[--C-:B------:R-:W-:Y:S01]  /*3800*/  @!P2 IMAD.IADD R84, R84, 0x1, -R5.reuse ;  /* 0x000000015454a824 */ /* 0x100fe200078e0a05 */
[C---:B------:R-:W-:Y:S01]  /*3810*/  ISETP.GT.U32.AND P2, PT, R5.reuse, R90, PT ;  /* 0x0000005a0500720c */ /* 0x040fe20003f44070 */
[----:B------:R-:W-:Y:S01]  /*3820*/  @!P4 IMAD.IADD R82, R82, 0x1, -R5 ;  /* 0x000000015252c824 */ /* 0x000fe200078e0a05 */
[C---:B------:R-:W-:Y:S01]  /*3830*/  ISETP.GT.U32.AND P4, PT, R5.reuse, R88, PT ;  /* 0x000000580500720c */ /* 0x040fe20003f84070 */
[----:B------:R-:W-:-:S02]  /*3840*/  IMAD R79, R5, R8, R14 ;  /* 0x00000008054f7224 */ /* 0x000fc400078e020e */
[----:B------:R-:W-:-:S04]  /*3850*/  IMAD.HI.U32 R6, R19, R80, RZ ;  /* 0x0000005013067227 */ /* 0x000fc800078e00ff */
[----:B------:R-:W-:-:S04]  /*3860*/  IMAD.HI.U32 R8, R19, R12, RZ ;  /* 0x0000000c13087227 */ /* 0x000fc800078e00ff */
[--C-:B------:R-:W-:Y:S01]  /*3870*/  @!P1 IMAD.IADD R92, R92, 0x1, -R5.reuse ;  /* 0x000000015c5c9824 */ /* 0x100fe200078e0a05 */
[C---:B------:R-:W-:Y:S01]  /*3880*/  ISETP.GT.U32.AND P1, PT, R5.reuse, R86, PT ;  /* 0x000000560500720c */ /* 0x040fe20003f24070 */
[----:B------:R-:W-:Y:S02]  /*3890*/  IMAD.MOV R6, RZ, RZ, -R6 ;  /* 0x000000ffff067224 */ /* 0x000fe400078e0a06 */
[----:B------:R-:W-:Y:S01]  /*38a0*/  IMAD.MOV R8, RZ, RZ, -R8 ;  /* 0x000000ffff087224 */ /* 0x000fe200078e0a08 */
[----:B------:R-:W-:Y:S01]  /*38b0*/  IABS R14, R222 ;  /* 0x000000de000e7213 */ /* 0x000fe20000000000 */
[C---:B------:R-:W-:Y:S02]  /*38c0*/  IMAD R80, R5.reuse, R6, R80 ;  /* 0x0000000605507224 */ /* 0x040fe400078e0250 */
[----:B------:R-:W-:Y:S02]  /*38d0*/  IMAD R77, R5, R8, R12 ;  /* 0x00000008054d7224 */ /* 0x000fe400078e020c */
[--C-:B------:R-:W-:Y:S01]  /*38e0*/  @!P3 IMAD.IADD R83, R83, 0x1, -R5.reuse ;  /* 0x000000015353b824 */ /* 0x100fe200078e0a05 */
[----:B------:R-:W-:Y:S01]  /*38f0*/  ISETP.GT.U32.AND P3, PT, R5, R89, PT ;  /* 0x000000590500720c */ /* 0x000fe20003f64070 */
[----:B------:R-:W-:Y:S01]  /*3900*/  @!P5 IMAD.IADD R93, R93, 0x1, -R5 ;  /* 0x000000015d5dd824 */ /* 0x000fe200078e0a05 */
[----:B------:R-:W-:Y:S01]  /*3910*/  ISETP.GT.U32.AND P5, PT, R5, R87, PT ;  /* 0x000000570500720c */ /* 0x000fe20003fa4070 */
[----:B------:R-:W-:-:S04]  /*3920*/  IMAD.HI.U32 R6, R19, R78, RZ ;  /* 0x0000004e13067227 */ /* 0x000fc800078e00ff */
[----:B------:R-:W-:-:S04]  /*3930*/  IMAD.HI.U32 R8, R19, R74, RZ ;  /* 0x0000004a13087227 */ /* 0x000fc800078e00ff */
[--C-:B------:R-:W-:Y:S01]  /*3940*/  @!P0 IMAD.IADD R91, R91, 0x1, -R5.reuse ;  /* 0x000000015b5b8824 */ /* 0x100fe200078e0a05 */
[C---:B------:R-:W-:Y:S01]  /*3950*/  ISETP.GT.U32.AND P0, PT, R5.reuse, R85, PT ;  /* 0x000000550500720c */ /* 0x040fe20003f04070 */
[--C-:B------:R-:W-:Y:S01]  /*3960*/  @!P2 IMAD.IADD R90, R90, 0x1, -R5.reuse ;  /* 0x000000015a5aa824 */ /* 0x100fe200078e0a05 */
[C---:B------:R-:W-:Y:S01]  /*3970*/  ISETP.GT.U32.AND P2, PT, R5.reuse, R84, PT ;  /* 0x000000540500720c */ /* 0x040fe20003f44070 */
[----:B------:R-:W-:Y:S01]  /*3980*/  @!P4 IMAD.IADD R88, R88, 0x1, -R5 ;  /* 0x000000015858c824 */ /* 0x000fe200078e0a05 */
[----:B------:R-:W-:Y:S01]  /*3990*/  ISETP.GT.U32.AND P4, PT, R5, R81, PT ;  /* 0x000000510500720c */ /* 0x000fe20003f84070 */
[----:B------:R-:W-:Y:S02]  /*39a0*/  IMAD.MOV R10, RZ, RZ, -R6 ;  /* 0x000000ffff0a7224 */ /* 0x000fe400078e0a06 */
[----:B------:R-:W-:Y:S02]  /*39b0*/  IMAD.MOV R8, RZ, RZ, -R8 ;  /* 0x000000ffff087224 */ /* 0x000fe400078e0a08 */
[----:B------:R-:W-:Y:S01]  /*39c0*/  IMAD.HI.U32 R6, R19, R14, RZ ;  /* 0x0000000e13067227 */ /* 0x000fe200078e00ff */
[----:B------:R-:W-:-:S03]  /*39d0*/  ISETP.GT.U32.AND P6, PT, R5, R94, PT ;  /* 0x0000005e0500720c */ /* 0x000fc60003fc4070 */
[----:B------:R-:W-:Y:S01]  /*39e0*/  @!P1 IMAD.IADD R86, R86, 0x1, -R5 ;  /* 0x0000000156569824 */ /* 0x000fe200078e0a05 */
[C---:B------:R-:W-:Y:S01]  /*39f0*/  ISETP.GT.U32.AND P1, PT, R5.reuse, R79, PT ;  /* 0x0000004f0500720c */ /* 0x040fe20003f24070 */
[C---:B------:R-:W-:Y:S01]  /*3a00*/  IMAD R78, R5.reuse, R10, R78 ;  /* 0x0000000a054e7224 */ /* 0x040fe200078e024e */
[----:B------:R-:W-:Y:S01]  /*3a10*/  IABS R10, R220 ;  /* 0x000000dc000a7213 */ /* 0x000fe20000000000 */
[----:B------:R-:W-:Y:S02]  /*3a20*/  IMAD R74, R5, R8, R74 ;  /* 0x00000008054a7224 */ /* 0x000fe400078e024a */
[----:B------:R-:W-:Y:S02]  /*3a30*/  IMAD.MOV R6, RZ, RZ, -R6 ;  /* 0x000000ffff067224 */ /* 0x000fe400078e0a06 */
[----:B------:R-:W-:-:S04]  /*3a40*/  IMAD.HI.U32 R8, R19, R72, RZ ;  /* 0x0000004813087227 */ /* 0x000fc800078e00ff */
[----:B------:R-:W-:Y:S01]  /*3a50*/  IMAD.HI.U32 R9, R19, R76, RZ ;  /* 0x0000004c13097227 */ /* 0x000fe200078e00ff */
[----:B------:R-:W-:-:S03]  /*3a60*/  IABS R12, R218 ;  /* 0x000000da000c7213 */ /* 0x000fc60000000000 */
[----:B------:R-:W-:Y:S02]  /*3a70*/  IMAD R75, R5, R6, R14 ;  /* 0x00000006054b7224 */ /* 0x000fe400078e020e */
[----:B------:R-:W-:Y:S02]  /*3a80*/  IMAD.MOV R8, RZ, RZ, -R8 ;  /* 0x000000ffff087224 */ /* 0x000fe400078e0a08 */
[--C-:B------:R-:W-:Y:S01]  /*3a90*/  @!P3 IMAD.IADD R89, R89, 0x1, -R5.reuse ;  /* 0x000000015959b824 */ /* 0x100fe200078e0a05 */
[----:B------:R-:W-:Y:S01]  /*3aa0*/  ISETP.GT.U32.AND P3, PT, R5, R83, PT ;  /* 0x000000530500720c */ /* 0x000fe20003f64070 */
[----:B------:R-:W-:Y:S01]  /*3ab0*/  @!P5 IMAD.IADD R87, R87, 0x1, -R5 ;  /* 0x000000015757d824 */ /* 0x000fe200078e0a05 */
[----:B------:R-:W-:Y:S01]  /*3ac0*/  ISETP.GT.U32.AND P5, PT, R5, R80, PT ;  /* 0x000000500500720c */ /* 0x000fe20003fa4070 */
[----:B------:R-:W-:Y:S02]  /*3ad0*/  IMAD.MOV R9, RZ, RZ, -R9 ;  /* 0x000000ffff097224 */ /* 0x000fe400078e0a09 */
[----:B------:R-:W-:-:S04]  /*3ae0*/  IMAD.HI.U32 R6, R19, R10, RZ ;  /* 0x0000000a13067227 */ /* 0x000fc800078e00ff */
[----:B------:R-:W-:Y:S02]  /*3af0*/  IMAD R72, R5, R8, R72 ;  /* 0x0000000805487224 */ /* 0x000fe400078e0248 */
[--C-:B------:R-:W-:Y:S01]  /*3b00*/  @!P0 IMAD.IADD R85, R85, 0x1, -R5.reuse ;  /* 0x0000000155558824 */ /* 0x100fe200078e0a05 */
[C---:B------:R-:W-:Y:S01]  /*3b10*/  ISETP.GT.U32.AND P0, PT, R5.reuse, R78, PT ;  /* 0x0000004e0500720c */ /* 0x040fe20003f04070 */
[--C-:B------:R-:W-:Y:S01]  /*3b20*/  @!P2 IMAD.IADD R84, R84, 0x1, -R5.reuse ;  /* 0x000000015454a824 */ /* 0x100fe200078e0a05 */
[----:B------:R-:W-:Y:S01]  /*3b30*/  ISETP.GT.U32.AND P2, PT, R5, R77, PT ;  /* 0x0000004d0500720c */ /* 0x000fe20003f44070 */
[----:B------:R-:W-:Y:S01]  /*3b40*/  @!P4 IMAD.IADD R81, R81, 0x1, -R5 ;  /* 0x000000015151c824 */ /* 0x000fe200078e0a05 */
[C---:B------:R-:W-:Y:S01]  /*3b50*/  ISETP.GT.U32.AND P4, PT, R5.reuse, R74, PT ;  /* 0x0000004a0500720c */ /* 0x040fe20003f84070 */
[----:B------:R-:W-:Y:S02]  /*3b60*/  IMAD R76, R5, R9, R76 ;  /* 0x00000009054c7224 */ /* 0x000fe400078e024c */
[----:B------:R-:W-:-:S02]  /*3b70*/  IMAD.MOV R73, RZ, RZ, -R6 ;  /* 0x000000ffff497224 */ /* 0x000fc400078e0a06 */
[----:B------:R-:W-:-:S04]  /*3b80*/  IMAD.HI.U32 R9, R19, R12, RZ ;  /* 0x0000000c13097227 */ /* 0x000fc800078e00ff */
[----:B------:R-:W-:Y:S01]  /*3b90*/  IMAD.HI.U32 R6, R19, R70, RZ ;  /* 0x0000004613067227 */ /* 0x000fe200078e00ff */
[----:B------:R-:W-:-:S03]  /*3ba0*/  IABS R14, R216 ;  /* 0x000000d8000e7213 */ /* 0x000fc60000000000 */
[----:B------:R-:W-:Y:S01]  /*3bb0*/  @!P1 IMAD.IADD R79, R79, 0x1, -R5 ;  /* 0x000000014f4f9824 */ /* 0x000fe200078e0a05 */
[C---:B------:R-:W-:Y:S01]  /*3bc0*/  ISETP.GT.U32.AND P1, PT, R5.reuse, R72, PT ;  /* 0x000000480500720c */ /* 0x040fe20003f24070 */
[----:B------:R-:W-:Y:S02]  /*3bd0*/  IMAD.MOV R9, RZ, RZ, -R9 ;  /* 0x000000ffff097224 */ /* 0x000fe400078e0a09 */
[C---:B------:R-:W-:Y:S02]  /*3be0*/  IMAD R73, R5.reuse, R73, R10 ;  /* 0x0000004905497224 */ /* 0x040fe400078e020a */
[----:B------:R-:W-:Y:S02]  /*3bf0*/  IMAD.MOV R6, RZ, RZ, -R6 ;  /* 0x000000ffff067224 */ /* 0x000fe400078e0a06 */
[----:B------:R-:W-:Y:S01]  /*3c00*/  @!P6 IMAD.IADD R94, R94, 0x1, -R5 ;  /* 0x000000015e5ee824 */ /* 0x000fe200078e0a05 */
[C---:B------:R-:W-:Y:S01]  /*3c10*/  ISETP.GT.U32.AND P6, PT, R5.reuse, R82, PT ;  /* 0x000000520500720c */ /* 0x040fe20003fc4070 */
[----:B------:R-:W-:-:S02]  /*3c20*/  IMAD R71, R5, R9, R12 ;  /* 0x0000000905477224 */ /* 0x000fc400078e020c */
[----:B------:R-:W-:Y:S02]  /*3c30*/  IMAD R70, R5, R6, R70 ;  /* 0x0000000605467224 */ /* 0x000fe400078e0246 */
[--C-:B------:R-:W-:Y:S01]  /*3c40*/  @!P3 IMAD.IADD R83, R83, 0x1, -R5.reuse ;  /* 0x000000015353b824 */ /* 0x100fe200078e0a05 */
[C---:B------:R-:W-:Y:S01]  /*3c50*/  ISETP.GT.U32.AND P3, PT, R5.reuse, R76, PT ;  /* 0x0000004c0500720c */ /* 0x040fe20003f64070 */
[----:B------:R-:W-:Y:S01]  /*3c60*/  @!P5 IMAD.IADD R80, R80, 0x1, -R5 ;  /* 0x000000015050d824 */ /* 0x000fe200078e0a05 */
[----:B------:R-:W-:Y:S01]  /*3c70*/  ISETP.GT.U32.AND P5, PT, R5, R73, PT ;  /* 0x000000490500720c */ /* 0x000fe20003fa4070 */
[----:B------:R-:W-:-:S04]  /*3c80*/  IMAD.HI.U32 R8, R19, R14, RZ ;  /* 0x0000000e13087227 */ /* 0x000fc800078e00ff */
[--C-:B------:R-:W-:Y:S01]  /*3c90*/  @!P0 IMAD.IADD R78, R78, 0x1, -R5.reuse ;  /* 0x000000014e4e8824 */ /* 0x100fe200078e0a05 */
[----:B------:R-:W-:Y:S01]  /*3ca0*/  ISETP.GT.U32.AND P0, PT, R5, R71, PT ;  /* 0x000000470500720c */ /* 0x000fe20003f04070 */
[--C-:B------:R-:W-:Y:S01]  /*3cb0*/  @!P2 IMAD.IADD R77, R77, 0x1, -R5.reuse ;  /* 0x000000014d4da824 */ /* 0x100fe200078e0a05 */
[C---:B------:R-:W-:Y:S01]  /*3cc0*/  ISETP.GT.U32.AND P2, PT, R5.reuse, R70, PT ;  /* 0x000000460500720c */ /* 0x040fe20003f44070 */
[--C-:B------:R-:W-:Y:S01]  /*3cd0*/  @!P4 IMAD.IADD R74, R74, 0x1, -R5.reuse ;  /* 0x000000014a4ac824 */ /* 0x100fe200078e0a05 */
[C---:B------:R-:W-:Y:S01]  /*3ce0*/  ISETP.GT.U32.AND P4, PT, R5.reuse, R80, PT ;  /* 0x000000500500720c */ /* 0x040fe20003f84070 */
[----:B------:R-:W-:Y:S02]  /*3cf0*/  IMAD.MOV R8, RZ, RZ, -R8 ;  /* 0x000000ffff087224 */ /* 0x000fe400078e0a08 */
[----:B------:R-:W-:Y:S01]  /*3d00*/  @!P1 IMAD.IADD R72, R72, 0x1, -R5 ;  /* 0x0000000148489824 */ /* 0x000fe200078e0a05 */
[C---:B------:R-:W-:Y:S01]  /*3d10*/  ISETP.GT.U32.AND P1, PT, R5.reuse, R78, PT ;  /* 0x0000004e0500720c */ /* 0x040fe20003f24070 */
[----:B------:R-:W-:Y:S01]  /*3d20*/  IMAD R69, R5, R8, R14 ;  /* 0x0000000805457224 */ /* 0x000fe200078e020e */
[----:B------:R-:W-:Y:S01]  /*3d30*/  IABS R14, R212 ;  /* 0x000000d4000e7213 */ /* 0x000fe20000000000 */
[----:B------:R-:W-:Y:S01]  /*3d40*/  IMAD.HI.U32 R6, R19, R68, RZ ;  /* 0x0000004413067227 */ /* 0x000fe200078e00ff */
[----:B------:R-:W-:-:S03]  /*3d50*/  IABS R12, R214 ;  /* 0x000000d6000c7213 */ /* 0x000fc60000000000 */
[--C-:B------:R-:W-:Y:S01]  /*3d60*/  @!P6 IMAD.IADD R82, R82, 0x1, -R5.reuse ;  /* 0x000000015252e824 */ /* 0x100fe200078e0a05 */
[C---:B------:R-:W-:Y:S01]  /*3d70*/  ISETP.GT.U32.AND P6, PT, R5.reuse, R75, PT ;  /* 0x0000004b0500720c */ /* 0x040fe20003fc4070 */
[----:B------:R-:W-:Y:S02]  /*3d80*/  IMAD.MOV R10, RZ, RZ, -R6 ;  /* 0x000000ffff0a7224 */ /* 0x000fe400078e0a06 */
[--C-:B------:R-:W-:Y:S01]  /*3d90*/  @!P3 IMAD.IADD R76, R76, 0x1, -R5.reuse ;  /* 0x000000014c4cb824 */ /* 0x100fe200078e0a05 */
[----:B------:R-:W-:Y:S01]  /*3da0*/  ISETP.GT.U32.AND P3, PT, R5, R69, PT ;  /* 0x000000450500720c */ /* 0x000fe20003f64070 */
[----:B------:R-:W-:Y:S01]  /*3db0*/  @!P5 IMAD.IADD R73, R73, 0x1, -R5 ;  /* 0x000000014949d824 */ /* 0x000fe200078e0a05 */
[----:B------:R-:W-:Y:S01]  /*3dc0*/  ISETP.GT.U32.AND P5, PT, R5, R79, PT ;  /* 0x0000004f0500720c */ /* 0x000fe20003fa4070 */
[----:B------:R-:W-:-:S04]  /*3dd0*/  IMAD.HI.U32 R6, R19, R14, RZ ;  /* 0x0000000e13067227 */ /* 0x000fc800078e00ff */
[----:B------:R-:W-:-:S04]  /*3de0*/  IMAD.HI.U32 R8, R19, R12, RZ ;  /* 0x0000000c13087227 */ /* 0x000fc800078e00ff */
[----:B------:R-:W-:Y:S01]  /*3df0*/  IMAD R68, R5, R10, R68 ;  /* 0x0000000a05447224 */ /* 0x000fe200078e0244 */
[----:B------:R-:W-:Y:S01]  /*3e00*/  IABS R10, R210 ;  /* 0x000000d2000a7213 */ /* 0x000fe20000000000 */
[--C-:B------:R-:W-:Y:S01]  /*3e10*/  @!P0 IMAD.IADD R71, R71, 0x1, -R5.reuse ;  /* 0x0000000147478824 */ /* 0x100fe200078e0a05 */
[C---:B------:R-:W-:Y:S01]  /*3e20*/  ISETP.GT.U32.AND P0, PT, R5.reuse, R77, PT ;  /* 0x0000004d0500720c */ /* 0x040fe20003f04070 */
[--C-:B------:R-:W-:Y:S01]  /*3e30*/  @!P2 IMAD.IADD R70, R70, 0x1, -R5.reuse ;  /* 0x000000014646a824 */ /* 0x100fe200078e0a05 */
[C---:B------:R-:W-:Y:S01]  /*3e40*/  ISETP.GT.U32.AND P2, PT, R5.reuse, R76, PT ;  /* 0x0000004c0500720c */ /* 0x040fe20003f44070 */
[----:B------:R-:W-:Y:S01]  /*3e50*/  @!P4 IMAD.IADD R80, R80, 0x1, -R5 ;  /* 0x000000015050c824 */ /* 0x000fe200078e0a05 */
[----:B------:R-:W-:Y:S01]  /*3e60*/  ISETP.GT.U32.AND P4, PT, R5, R74, PT ;  /* 0x0000004a0500720c */ /* 0x000fe20003f84070 */
[----:B------:R-:W-:Y:S02]  /*3e70*/  IMAD.MOV R6, RZ, RZ, -R6 ;  /* 0x000000ffff067224 */ /* 0x000fe400078e0a06 */
[----:B------:R-:W-:-:S02]  /*3e80*/  IMAD.MOV R8, RZ, RZ, -R8 ;  /* 0x000000ffff087224 */ /* 0x000fc400078e0a08 */
[----:B------:R-:W-:Y:S01]  /*3e90*/  @!P1 IMAD.IADD R78, R78, 0x1, -R5 ;  /* 0x000000014e4e9824 */ /* 0x000fe200078e0a05 */
[C---:B------:R-:W-:Y:S01]  /*3ea0*/  ISETP.GT.U32.AND P1, PT, R5.reuse, R72, PT ;  /* 0x000000480500720c */ /* 0x040fe20003f24070 */
[----:B------:R-:W-:Y:S02]  /*3eb0*/  IMAD R65, R5, R6, R14 ;  /* 0x0000000605417224 */ /* 0x000fe400078e020e */
[----:B------:R-:W-:-:S04]  /*3ec0*/  IMAD.HI.U32 R6, R19, R10, RZ ;  /* 0x0000000a13067227 */ /* 0x000fc800078e00ff */
[----:B------:R-:W-:Y:S02]  /*3ed0*/  @!P6 IMAD.IADD R75, R75, 0x1, -R5 ;  /* 0x000000014b4be824 */ /* 0x000fe400078e0a05 */
[----:B------:R-:W-:Y:S02]  /*3ee0*/  IMAD R67, R5, R8, R12 ;  /* 0x0000000805437224 */ /* 0x000fe400078e020c */
[----:B------:R-:W-:Y:S01]  /*3ef0*/  IMAD.HI.U32 R8, R19, R64, RZ ;  /* 0x0000004013087227 */ /* 0x000fe200078e00ff */
[----:B------:R-:W-:-:S03]  /*3f00*/  ISETP.GT.U32.AND P6, PT, R5, R81, PT ;  /* 0x000000510500720c */ /* 0x000fc60003fc4070 */
[----:B------:R-:W-:Y:S02]  /*3f10*/  IMAD.MOV R63, RZ, RZ, -R6 ;  /* 0x000000ffff3f7224 */ /* 0x000fe400078e0a06 */
[--C-:B------:R-:W-:Y:S01]  /*3f20*/  @!P3 IMAD.IADD R69, R69, 0x1, -R5.reuse ;  /* 0x000000014545b824 */ /* 0x100fe200078e0a05 */
[----:B------:R-:W-:Y:S01]  /*3f30*/  ISETP.GT.U32.AND P3, PT, R5, R75, PT ;  /* 0x0000004b0500720c */ /* 0x000fe20003f64070 */
[----:B------:R-:W-:Y:S01]  /*3f40*/  @!P5 IMAD.IADD R79, R79, 0x1, -R5 ;  /* 0x000000014f4fd824 */ /* 0x000fe200078e0a05 */
[----:B------:R-:W-:Y:S01]  /*3f50*/  ISETP.GT.U32.AND P5, PT, R5, R73, PT ;  /* 0x000000490500720c */ /* 0x000fe20003fa4070 */
[----:B------:R-:W-:-:S04]  /*3f60*/  IMAD.HI.U32 R6, R19, R60, RZ ;  /* 0x0000003c13067227 */ /* 0x000fc800078e00ff */
[----:B------:R-:W-:-:S04]  /*3f70*/  IMAD.HI.U32 R9, R19, R66, RZ ;  /* 0x0000004213097227 */ /* 0x000fc800078e00ff */
[----:B------:R-:W-:Y:S02]  /*3f80*/  IMAD.MOV R8, RZ, RZ, -R8 ;  /* 0x000000ffff087224 */ /* 0x000fe400078e0a08 */
[--C-:B------:R-:W-:Y:S01]  /*3f90*/  @!P0 IMAD.IADD R77, R77, 0x1, -R5.reuse ;  /* 0x000000014d4d8824 */ /* 0x100fe200078e0a05 */
[C---:B------:R-:W-:Y:S01]  /*3fa0*/  ISETP.GT.U32.AND P0, PT, R5.reuse, R71, PT ;  /* 0x000000470500720c */ /* 0x040fe20003f04070 */
[--C-:B------:R-:W-:Y:S01]  /*3fb0*/  @!P2 IMAD.IADD R76, R76, 0x1, -R5.reuse ;  /* 0x000000014c4ca824 */ /* 0x100fe200078e0a05 */
[C---:B------:R-:W-:Y:S01]  /*3fc0*/  ISETP.GT.U32.AND P2, PT, R5.reuse, R70, PT ;  /* 0x000000460500720c */ /* 0x040fe20003f44070 */
[----:B------:R-:W-:Y:S01]  /*3fd0*/  @!P4 IMAD.IADD R74, R74, 0x1, -R5 ;  /* 0x000000014a4ac824 */ /* 0x000fe200078e0a05 */
[----:B------:R-:W-:Y:S01]  /*3fe0*/  ISETP.GT.U32.AND P4, PT, R5, R67, PT ;  /* 0x000000430500720c */ /* 0x000fe20003f84070 */
[----:B------:R-:W-:Y:S01]  /*3ff0*/  IMAD.MOV R6, RZ, RZ, -R6 ;  /* 0x000000ffff067224 */ /* 0x000fe200078e0a06 */
[----:B------:R-:W-:Y:S01]  /*4000*/  IABS R12, R208 ;  /* 0x000000d0000c7213 */ /* 0x000fe20000000000 */
[----:B------:R-:W-:-:S02]  /*4010*/  IMAD.MOV R9, RZ, RZ, -R9 ;  /* 0x000000ffff097224 */ /* 0x000fc400078e0a09 */
[----:B------:R-:W-:Y:S02]  /*4020*/  IMAD R64, R5, R8, R64 ;  /* 0x0000000805407224 */ /* 0x000fe400078e0240 */
[----:B------:R-:W-:Y:S01]  /*4030*/  IMAD.HI.U32 R8, R19, R62, RZ ;  /* 0x0000003e13087227 */ /* 0x000fe200078e00ff */
[----:B------:R-:W-:-:S03]  /*4040*/  IABS R14, R206 ;  /* 0x000000ce000e7213 */ /* 0x000fc60000000000 */
[----:B------:R-:W-:Y:S01]  /*4050*/  @!P1 IMAD.IADD R72, R72, 0x1, -R5 ;  /* 0x0000000148489824 */ /* 0x000fe200078e0a05 */
[C---:B------:R-:W-:Y:S01]  /*4060*/  ISETP.GT.U32.AND P1, PT, R5.reuse, R65, PT ;  /* 0x000000410500720c */ /* 0x040fe20003f24070 */
[C---:B------:R-:W-:Y:S02]  /*4070*/  IMAD R60, R5.reuse, R6, R60 ;  /* 0x00000006053c7224 */ /* 0x040fe400078e023c */
[----:B------:R-:W-:Y:S02]  /*4080*/  IMAD R66, R5, R9, R66 ;  /* 0x0000000905427224 */ /* 0x000fe400078e0242 */
[----:B------:R-:W-:-:S04]  /*4090*/  IMAD.HI.U32 R6, R19, R58, RZ ;  /* 0x0000003a13067227 */ /* 0x000fc800078e00ff */
[----:B------:R-:W-:-:S04]  /*40a0*/  IMAD.HI.U32 R9, R19, R12, RZ ;  /* 0x0000000c13097227 */ /* 0x000fc800078e00ff */
[----:B------:R-:W-:Y:S02]  /*40b0*/  IMAD.MOV R8, RZ, RZ, -R8 ;  /* 0x000000ffff087224 */ /* 0x000fe400078e0a08 */
        /* <DEDUP_REMOVED lines=8> */
[----:B------:R-:W-:-:S02]  /*4140*/  IMAD.MOV R9, RZ, RZ, -R9 ;  /* 0x000000ffff097224 */ /* 0x000fc400078e0a09 */
[----:B------:R-:W-:Y:S02]  /*4150*/  IMAD R62, R5, R8, R62 ;  /* 0x00000008053e7224 */ /* 0x000fe400078e023e */
        /* <DEDUP_REMOVED lines=8> */
[----:B------:R-:W-:Y:S01]  /*41e0*/  IMAD R61, R5, R9, R12 ;  /* 0x00000009053d7224 */ /* 0x000fe200078e020c */
[----:B------:R-:W-:Y:S01]  /*41f0*/  IABS R12, R204 ;  /* 0x000000cc000c7213 */ /* 0x000fe20000000000 */
[----:B------:R-:W-:-:S02]  /*4200*/  IMAD.MOV R8, RZ, RZ, -R8 ;  /* 0x000000ffff087224 */ /* 0x000fc400078e0a08 */
[----:B------:R-:W-:-:S04]  /*4210*/  IMAD.HI.U32 R9, R19, R56, RZ ;  /* 0x0000003813097227 */ /* 0x000fc800078e00ff */
[----:B------:R-:W-:Y:S01]  /*4220*/  @!P1 IMAD.IADD R65, R65, 0x1, -R5 ;  /* 0x0000000141419824 */ /* 0x000fe200078e0a05 */
[C---:B------:R-:W-:Y:S01]  /*4230*/  ISETP.GT.U32.AND P1, PT, R5.reuse, R58, PT ;  /* 0x0000003a0500720c */ /* 0x040fe20003f24070 */
[----:B------:R-:W-:Y:S02]  /*4240*/  IMAD R59, R5, R8, R14 ;  /* 0x00000008053b7224 */ /* 0x000fe400078e020e */
[----:B------:R-:W-:Y:S02]  /*4250*/  IMAD.MOV R9, RZ, RZ, -R9 ;  /* 0x000000ffff097224 */ /* 0x000fe400078e0a09 */
[----:B------:R-:W-:-:S04]  /*4260*/  IMAD.HI.U32 R8, R19, R12, RZ ;  /* 0x0000000c13087227 */ /* 0x000fc800078e00ff */
[----:B------:R-:W-:Y:S02]  /*4270*/  IMAD R56, R5, R9, R56 ;  /* 0x0000000905387224 */ /* 0x000fe400078e0238 */
[--C-:B------:R-:W-:Y:S01]  /*4280*/  @!P6 IMAD.IADD R69, R69, 0x1, -R5.reuse ;  /* 0x000000014545e824 */ /* 0x100fe200078e0a05 */
[C---:B------:R-:W-:Y:S01]  /*4290*/  ISETP.GT.U32.AND P6, PT, R5.reuse, R62, PT ;  /* 0x0000003e0500720c */ /* 0x040fe20003fc4070 */
[--C-:B------:R-:W-:Y:S01]  /*42a0*/  @!P3 IMAD.IADD R68, R68, 0x1, -R5.reuse ;  /* 0x000000014444b824 */ /* 0x100fe200078e0a05 */
[C---:B------:R-:W-:Y:S01]  /*42b0*/  ISETP.GT.U32.AND P3, PT, R5.reuse, R61, PT ;  /* 0x0000003d0500720c */ /* 0x040fe20003f64070 */
[--C-:B------:R-:W-:Y:S01]  /*42c0*/  @!P5 IMAD.IADD R66, R66, 0x1, -R5.reuse ;  /* 0x000000014242d824 */ /* 0x100fe200078e0a05 */
[----:B------:R-:W-:Y:S01]  /*42d0*/  ISETP.GT.U32.AND P5, PT, R5, R59, PT ;  /* 0x0000003b0500720c */ /* 0x000fe20003fa4070 */
[----:B------:R-:W-:Y:S01]  /*42e0*/  IMAD.MOV R8, RZ, RZ, -R8 ;  /* 0x000000ffff087224 */ /* 0x000fe200078e0a08 */
[----:B------:R-:W-:Y:S01]  /*42f0*/  IABS R14, R202 ;  /* 0x000000ca000e7213 */ /* 0x000fe20000000000 */
[----:B------:R-:W-:-:S02]  /*4300*/  @!P0 IMAD.IADD R64, R64, 0x1, -R5 ;  /* 0x0000000140408824 */ /* 0x000fc400078e0a05 */
[--C-:B------:R-:W-:Y:S01]  /*4310*/  @!P2 IMAD.IADD R63, R63, 0x1, -R5.reuse ;  /* 0x000000013f3fa824 */ /* 0x100fe200078e0a05 */
[C---:B------:R-:W-:Y:S01]  /*4320*/  ISETP.GT.U32.AND P2, PT, R5.reuse, R56, PT ;  /* 0x000000380500720c */ /* 0x040fe20003f44070 */
[----:B------:R-:W-:Y:S01]  /*4330*/  @!P4 IMAD.IADD R60, R60, 0x1, -R5 ;  /* 0x000000013c3cc824 */ /* 0x000fe200078e0a05 */
[C---:B------:R-:W-:Y:S01]  /*4340*/  ISETP.GT.U32.AND P4, PT, R5.reuse, R66, PT ;  /* 0x000000420500720c */ /* 0x040fe20003f84070 */
[----:B------:R-:W-:Y:S02]  /*4350*/  IMAD R57, R5, R8, R12 ;  /* 0x0000000805397224 */ /* 0x000fe400078e020c */
[----:B------:R-:W-:-:S04]  /*4360*/  IMAD.HI.U32 R8, R19, R54, RZ ;  /* 0x0000003613087227 */ /* 0x000fc800078e00ff */
[----:B------:R-:W-:Y:S01]  /*4370*/  @!P1 IMAD.IADD R58, R58, 0x1, -R5 ;  /* 0x000000013a3a9824 */ /* 0x000fe200078e0a05 */
[----:B------:R-:W-:Y:S01]  /*4380*/  ISETP.GT.U32.AND P1, PT, R5, R64, PT ;  /* 0x000000400500720c */ /* 0x000fe20003f24070 */
[----:B------:R-:W-:-:S04]  /*4390*/  IMAD.HI.U32 R6, R19, R14, RZ ;  /* 0x0000000e13067227 */ /* 0x000fc800078e00ff */
[----:B------:R-:W-:Y:S01]  /*43a0*/  IMAD.MOV R8, RZ, RZ, -R8 ;  /* 0x000000ffff087224 */ /* 0x000fe200078e0a08 */
[----:B------:R-:W-:Y:S01]  /*43b0*/  IABS R10, R200 ;  /* 0x000000c8000a7213 */ /* 0x000fe20000000000 */
[----:B------:R-:W-:Y:S02]  /*43c0*/  IMAD.MOV R6, RZ, RZ, -R6 ;  /* 0x000000ffff067224 */ /* 0x000fe400078e0a06 */
[----:B------:R-:W-:Y:S02]  /*43d0*/  IMAD R54, R5, R8, R54 ;  /* 0x0000000805367224 */ /* 0x000fe400078e0236 */
[--C-:B------:R-:W-:Y:S02]  /*43e0*/  @!P6 IMAD.IADD R62, R62, 0x1, -R5.reuse ;  /* 0x000000013e3ee824 */ /* 0x100fe400078e0a05 */
[--C-:B------:R-:W-:Y:S01]  /*43f0*/  @!P3 IMAD.IADD R61, R61, 0x1, -R5.reuse ;  /* 0x000000013d3db824 */ /* 0x100fe200078e0a05 */
[----:B------:R-:W-:Y:S01]  /*4400*/  ISETP.GT.U32.AND P3, PT, R5, R67, PT ;  /* 0x000000430500720c */ /* 0x000fe20003f64070 */
[----:B------:R-:W-:Y:S01]  /*4410*/  @!P5 IMAD.IADD R59, R59, 0x1, -R5 ;  /* 0x000000013b3bd824 */ /* 0x000fe200078e0a05 */
[----:B------:R-:W-:Y:S01]  /*4420*/  ISETP.GT.U32.AND P5, PT, R5, R65, PT ;  /* 0x000000410500720c */ /* 0x000fe20003fa4070 */
[----:B------:R-:W-:Y:S01]  /*4430*/  IMAD.HI.U32 R8, R19, R52, RZ ;  /* 0x0000003413087227 */ /* 0x000fe200078e00ff */
[----:B------:R-:W-:-:S03]  /*4440*/  IABS R12, R198 ;  /* 0x000000c6000c7213 */ /* 0x000fc60000000000 */
[C---:B------:R-:W-:Y:S01]  /*4450*/  IMAD R55, R5.reuse, R6, R14 ;  /* 0x0000000605377224 */ /* 0x040fe200078e020e */
[----:B------:R-:W-:Y:S01]  /*4460*/  IABS R14, R196 ;  /* 0x000000c4000e7213 */ /* 0x000fe20000000000 */
[--C-:B------:R-:W-:Y:S01]  /*4470*/  @!P2 IMAD.IADD R56, R56, 0x1, -R5.reuse ;  /* 0x000000013838a824 */ /* 0x100fe200078e0a05 */
[C---:B------:R-:W-:Y:S01]  /*4480*/  ISETP.GT.U32.AND P2, PT, R5.reuse, R62, PT ;  /* 0x0000003e0500720c */ /* 0x040fe20003f44070 */
[----:B------:R-:W-:Y:S01]  /*4490*/  @!P4 IMAD.IADD R66, R66, 0x1, -R5 ;  /* 0x000000014242c824 */ /* 0x000fe200078e0a05 */
[C---:B------:R-:W-:Y:S01]  /*44a0*/  ISETP.GT.U32.AND P4, PT, R5.reuse, R60, PT ;  /* 0x0000003c0500720c */ /* 0x040fe20003f84070 */
[----:B------:R-:W-:Y:S01]  /*44b0*/  IMAD.MOV R8, RZ, RZ, -R8 ;  /* 0x000000ffff087224 */ /* 0x000fe200078e0a08 */
[----:B------:R-:W-:Y:S01]  /*44c0*/  ISETP.GT.U32.AND P0, PT, R5, R57, PT ;  /* 0x000000390500720c */ /* 0x000fe20003f04070 */
[----:B------:R-:W-:-:S04]  /*44d0*/  IMAD.HI.U32 R6, R19, R10, RZ ;  /* 0x0000000a13067227 */ /* 0x000fc800078e00ff */
[----:B------:R-:W-:Y:S01]  /*44e0*/  IMAD.HI.U32 R9, R19, R12, RZ ;  /* 0x0000000c13097227 */ /* 0x000fe200078e00ff */
[----:B------:R-:W-:-:S03]  /*44f0*/  ISETP.GT.U32.AND P6, PT, R5, R68, PT ;  /* 0x000000440500720c */ /* 0x000fc60003fc4070 */
[----:B------:R-:W-:Y:S01]  /*4500*/  @!P1 IMAD.IADD R64, R64, 0x1, -R5 ;  /* 0x0000000140409824 */ /* 0x000fe200078e0a05 */
[C---:B------:R-:W-:Y:S01]  /*4510*/  ISETP.GT.U32.AND P1, PT, R5.reuse, R56, PT ;  /* 0x000000380500720c */ /* 0x040fe20003f24070 */
[----:B------:R-:W-:Y:S02]  /*4520*/  IMAD R52, R5, R8, R52 ;  /* 0x0000000805347224 */ /* 0x000fe400078e0234 */
[----:B------:R-:W-:Y:S02]  /*4530*/  IMAD.MOV R53, RZ, RZ, -R6 ;  /* 0x000000ffff357224 */ /* 0x000fe400078e0a06 */
[----:B------:R-:W-:-:S04]  /*4540*/  IMAD.HI.U32 R8, R19, R14, RZ ;  /* 0x0000000e13087227 */ /* 0x000fc800078e00ff */
[----:B------:R-:W-:-:S04]  /*4550*/  IMAD.HI.U32 R6, R19, R50, RZ ;  /* 0x0000003213067227 */ /* 0x000fc800078e00ff */
[----:B------:R-:W-:Y:S02]  /*4560*/  IMAD.MOV R9, RZ, RZ, -R9 ;  /* 0x000000ffff097224 */ /* 0x000fe400078e0a09 */
[----:B------:R-:W-:Y:S02]  /*4570*/  IMAD R53, R5, R53, R10 ;  /* 0x0000003505357224 */ /* 0x000fe400078e020a */
[----:B------:R-:W-:Y:S02]  /*4580*/  IMAD.MOV R8, RZ, RZ, -R8 ;  /* 0x000000ffff087224 */ /* 0x000fe400078e0a08 */
[--C-:B------:R-:W-:Y:S01]  /*4590*/  @!P3 IMAD.IADD R67, R67, 0x1, -R5.reuse ;  /* 0x000000014343b824 */ /* 0x100fe200078e0a05 */
[----:B------:R-:W-:Y:S01]  /*45a0*/  ISETP.GT.U32.AND P3, PT, R5, R61, PT ;  /* 0x0000003d0500720c */ /* 0x000fe20003f64070 */
[----:B------:R-:W-:Y:S01]  /*45b0*/  @!P5 IMAD.IADD R65, R65, 0x1, -R5 ;  /* 0x000000014141d824 */ /* 0x000fe200078e0a05 */
[----:B------:R-:W-:Y:S01]  /*45c0*/  ISETP.GT.U32.AND P5, PT, R5, R59, PT ;  /* 0x0000003b0500720c */ /* 0x000fe20003fa4070 */
[----:B------:R-:W-:-:S02]  /*45d0*/  IMAD.MOV R6, RZ, RZ, -R6 ;  /* 0x000000ffff067224 */ /* 0x000fc400078e0a06 */
[C---:B------:R-:W-:Y:S01]  /*45e0*/  IMAD R51, R5.reuse, R9, R12 ;  /* 0x0000000905337224 */ /* 0x040fe200078e020c */
[----:B------:R-:W-:Y:S01]  /*45f0*/  IABS R12, R194 ;  /* 0x000000c2000c7213 */ /* 0x000fe20000000000 */
[C---:B------:R-:W-:Y:S02]  /*4600*/  IMAD R49, R5.reuse, R8, R14 ;  /* 0x0000000805317224 */ /* 0x040fe400078e020e */
[--C-:B------:R-:W-:Y:S01]  /*4610*/  @!P2 IMAD.IADD R62, R62, 0x1, -R5.reuse ;  /* 0x000000013e3ea824 */ /* 0x100fe200078e0a05 */
[C---:B------:R-:W-:Y:S01]  /*4620*/  ISETP.GT.U32.AND P2, PT, R5.reuse, R55, PT ;  /* 0x000000370500720c */ /* 0x040fe20003f44070 */
[----:B------:R-:W-:Y:S01]  /*4630*/  @!P4 IMAD.IADD R60, R60, 0x1, -R5 ;  /* 0x000000013c3cc824 */ /* 0x000fe200078e0a05 */
[C---:B------:R-:W-:Y:S01]  /*4640*/  ISETP.GT.U32.AND P4, PT, R5.reuse, R53, PT ;  /* 0x000000350500720c */ /* 0x040fe20003f84070 */
[----:B------:R-:W-:Y:S02]  /*4650*/  IMAD R50, R5, R6, R50 ;  /* 0x0000000605327224 */ /* 0x000fe400078e0232 */
[----:B------:R-:W-:-:S04]  /*4660*/  IMAD.HI.U32 R6, R19, R48, RZ ;  /* 0x0000003013067227 */ /* 0x000fc800078e00ff */
[----:B------:R-:W-:-:S04]  /*4670*/  IMAD.HI.U32 R9, R19, R46, RZ ;  /* 0x0000002e13097227 */ /* 0x000fc800078e00ff */
[----:B------:R-:W-:Y:S01]  /*4680*/  @!P0 IMAD.IADD R57, R57, 0x1, -R5 ;  /* 0x0000000139398824 */ /* 0x000fe200078e0a05 */
[----:B------:R-:W-:Y:S01]  /*4690*/  ISETP.GT.U32.AND P0, PT, R5, R63, PT ;  /* 0x0000003f0500720c */ /* 0x000fe20003f04070 */
        /* <DEDUP_REMOVED lines=14> */
[C---:B------:R-:W-:Y:S01]  /*4780*/  ISETP.GT.U32.AND P5, PT, R5.reuse, R52, PT ;  /* 0x000000340500720c */ /* 0x040fe20003fa4070 */
[----:B------:R-:W-:Y:S02]  /*4790*/  IMAD R47, R5, R8, R12 ;  /* 0x00000008052f7224 */ /* 0x000fe400078e020c */
[----:B------:R-:W-:-:S04]  /*47a0*/  IMAD.HI.U32 R6, R19, R14, RZ ;  /* 0x0000000e13067227 */ /* 0x000fc800078e00ff */
[----:B------:R-:W-:-:S04]  /*47b0*/  IMAD.HI.U32 R8, R19, R44, RZ ;  /* 0x0000002c13087227 */ /* 0x000fc800078e00ff */
[--C-:B------:R-:W-:Y:S01]  /*47c0*/  @!P2 IMAD.IADD R55, R55, 0x1, -R5.reuse ;  /* 0x000000013737a824 */ /* 0x100fe200078e0a05 */
[----:B------:R-:W-:Y:S01]  /*47d0*/  ISETP.GT.U32.AND P2, PT, R5, R48, PT ;  /* 0x000000300500720c */ /* 0x000fe20003f44070 */
[--C-:B------:R-:W-:Y:S01]  /*47e0*/  @!P4 IMAD.IADD R53, R53, 0x1, -R5.reuse ;  /* 0x000000013535c824 */ /* 0x100fe200078e0a05 */
[----:B------:R-:W-:Y:S01]  /*47f0*/  ISETP.GT.U32.AND P4, PT, R5, R46, PT ;  /* 0x0000002e0500720c */ /* 0x000fe20003f84070 */
[----:B------:R-:W-:Y:S02]  /*4800*/  IMAD.MOV R6, RZ, RZ, -R6 ;  /* 0x000000ffff067224 */ /* 0x000fe400078e0a06 */
[----:B------:R-:W-:Y:S02]  /*4810*/  IMAD.MOV R8, RZ, RZ, -R8 ;  /* 0x000000ffff087224 */ /* 0x000fe400078e0a08 */
[--C-:B------:R-:W-:Y:S01]  /*4820*/  @!P0 IMAD.IADD R63, R63, 0x1, -R5.reuse ;  /* 0x000000013f3f8824 */ /* 0x100fe200078e0a05 */
[----:B------:R-:W-:Y:S01]  /*4830*/  ISETP.GT.U32.AND P0, PT, R5, R57, PT ;  /* 0x000000390500720c */ /* 0x000fe20003f04070 */
[--C-:B------:R-:W-:Y:S01]  /*4840*/  @!P1 IMAD.IADD R49, R49, 0x1, -R5.reuse ;  /* 0x0000000131319824 */ /* 0x100fe200078e0a05 */
[C---:B------:R-:W-:Y:S01]  /*4850*/  ISETP.GT.U32.AND P1, PT, R5.reuse, R55, PT ;  /* 0x000000370500720c */ /* 0x040fe20003f24070 */
[C---:B------:R-:W-:Y:S01]  /*4860*/  IMAD R45, R5.reuse, R6, R14 ;  /* 0x00000006052d7224 */ /* 0x040fe200078e020e */
[----:B------:R-:W-:Y:S01]  /*4870*/  IABS R10, R190 ;  /* 0x000000be000a7213 */ /* 0x000fe20000000000 */
[C---:B------:R-:W-:Y:S01]  /*4880*/  IMAD R44, R5.reuse, R8, R44 ;  /* 0x00000008052c7224 */ /* 0x040fe200078e022c */
[----:B------:R-:W-:Y:S01]  /*4890*/  IABS R12, R188 ;  /* 0x000000bc000c7213 */ /* 0x000fe20000000000 */
[----:B------:R-:W-:Y:S01]  /*48a0*/  @!P6 IMAD.IADD R58, R58, 0x1, -R5 ;  /* 0x000000013a3ae824 */ /* 0x000fe200078e0a05 */
[----:B------:R-:W-:Y:S01]  /*48b0*/  ISETP.GT.U32.AND P6, PT, R5, R51, PT ;  /* 0x000000330500720c */ /* 0x000fe20003fc4070 */
[----:B------:R-:W-:Y:S01]  /*48c0*/  IMAD.HI.U32 R8, R19, R42, RZ ;  /* 0x0000002a13087227 */ /* 0x000fe200078e00ff */
[----:B------:R-:W-:-:S03]  /*48d0*/  IABS R14, R186 ;  /* 0x000000ba000e7213 */ /* 0x000fc60000000000 */
[--C-:B------:R-:W-:Y:S01]  /*48e0*/  @!P3 IMAD.IADD R54, R54, 0x1, -R5.reuse ;  /* 0x000000013636b824 */ /* 0x100fe200078e0a05 */
[C---:B------:R-:W-:Y:S01]  /*48f0*/  ISETP.GT.U32.AND P3, PT, R5.reuse, R47, PT ;  /* 0x0000002f0500720c */ /* 0x040fe20003f64070 */
[----:B------:R-:W-:Y:S01]  /*4900*/  @!P5 IMAD.IADD R52, R52, 0x1, -R5 ;  /* 0x000000013434d824 */ /* 0x000fe200078e0a05 */
[----:B------:R-:W-:Y:S01]  /*4910*/  ISETP.GT.U32.AND P5, PT, R5, R45, PT ;  /* 0x0000002d0500720c */ /* 0x000fe20003fa4070 */
[----:B------:R-:W-:-:S04]  /*4920*/  IMAD.HI.U32 R6, R19, R10, RZ ;  /* 0x0000000a13067227 */ /* 0x000fc800078e00ff */
[----:B------:R-:W-:-:S04]  /*4930*/  IMAD.HI.U32 R9, R19, R12, RZ ;  /* 0x0000000c13097227 */ /* 0x000fc800078e00ff */
[----:B------:R-:W-:Y:S02]  /*4940*/  IMAD.MOV R8, RZ, RZ, -R8 ;  /* 0x000000ffff087224 */ /* 0x000fe400078e0a08 */
[--C-:B------:R-:W-:Y:S01]  /*4950*/  @!P2 IMAD.IADD R48, R48, 0x1, -R5.reuse ;  /* 0x000000013030a824 */ /* 0x100fe200078e0a05 */
[C---:B------:R-:W-:Y:S01]  /*4960*/  ISETP.GT.U32.AND P2, PT, R5.reuse, R54, PT ;  /* 0x000000360500720c */ /* 0x040fe20003f44070 */
[----:B------:R-:W-:Y:S01]  /*4970*/  @!P4 IMAD.IADD R46, R46, 0x1, -R5 ;  /* 0x000000012e2ec824 */ /* 0x000fe200078e0a05 */
[C---:B------:R-:W-:Y:S01]  /*4980*/  ISETP.GT.U32.AND P4, PT, R5.reuse, R52, PT ;  /* 0x000000340500720c */ /* 0x040fe20003f84070 */
[----:B------:R-:W-:Y:S02]  /*4990*/  IMAD.MOV R43, RZ, RZ, -R6 ;  /* 0x000000ffff2b7224 */ /* 0x000fe400078e0a06 */
[----:B------:R-:W-:Y:S02]  /*49a0*/  IMAD.MOV R9, RZ, RZ, -R9 ;  /* 0x000000ffff097224 */ /* 0x000fe400078e0a09 */
[----:B------:R-:W-:-:S02]  /*49b0*/  IMAD R42, R5, R8, R42 ;  /* 0x00000008052a7224 */ /* 0x000fc400078e022a */
[----:B------:R-:W-:-:S04]  /*49c0*/  IMAD.HI.U32 R6, R19, R40, RZ ;  /* 0x0000002813067227 */ /* 0x000fc800078e00ff */
[----:B------:R-:W-:-:S04]  /*49d0*/  IMAD.HI.U32 R8, R19, R14, RZ ;  /* 0x0000000e13087227 */ /* 0x000fc800078e00ff */
[--C-:B------:R-:W-:Y:S01]  /*49e0*/  @!P0 IMAD.IADD R57, R57, 0x1, -R5.reuse ;  /* 0x0000000139398824 */ /* 0x100fe200078e0a05 */
[----:B------:R-:W-:Y:S01]  /*49f0*/  ISETP.GT.U32.AND P0, PT, R5, R50, PT ;  /* 0x000000320500720c */ /* 0x000fe20003f04070 */
[--C-:B------:R-:W-:Y:S01]  /*4a00*/  @!P1 IMAD.IADD R55, R55, 0x1, -R5.reuse ;  /* 0x0000000137379824 */ /* 0x100fe200078e0a05 */
[C---:B------:R-:W-:Y:S01]  /*4a10*/  ISETP.GT.U32.AND P1, PT, R5.reuse, R48, PT ;  /* 0x000000300500720c */ /* 0x040fe20003f24070 */
[----:B------:R-:W-:Y:S01]  /*4a20*/  IMAD R41, R5, R9, R12 ;  /* 0x0000000905297224 */ /* 0x000fe200078e020c */
[----:B------:R-:W-:Y:S01]  /*4a30*/  IABS R12, R184 ;  /* 0x000000b8000c7213 */ /* 0x000fe20000000000 */
[----:B------:R-:W-:Y:S02]  /*4a40*/  IMAD.MOV R6, RZ, RZ, -R6 ;  /* 0x000000ffff067224 */ /* 0x000fe400078e0a06 */
[----:B------:R-:W-:Y:S02]  /*4a50*/  IMAD.MOV R8, RZ, RZ, -R8 ;  /* 0x000000ffff087224 */ /* 0x000fe400078e0a08 */
[----:B------:R-:W-:Y:S01]  /*4a60*/  @!P6 IMAD.IADD R51, R51, 0x1, -R5 ;  /* 0x000000013333e824 */ /* 0x000fe200078e0a05 */
[C---:B------:R-:W-:Y:S01]  /*4a70*/  ISETP.GT.U32.AND P6, PT, R5.reuse, R44, PT ;  /* 0x0000002c0500720c */ /* 0x040fe20003fc4070 */
[C---:B------:R-:W-:Y:S01]  /*4a80*/  IMAD R40, R5.reuse, R6, R40 ;  /* 0x0000000605287224 */ /* 0x040fe200078e0228 */
[----:B------:R-:W-:Y:S01]  /*4a90*/  IABS R6, R182 ;  /* 0x000000b600067213 */ /* 0x000fe20000000000 */
[----:B------:R-:W-:-:S02]  /*4aa0*/  IMAD R39, R5, R8, R14 ;  /* 0x0000000805277224 */ /* 0x000fc400078e020e */
[--C-:B------:R-:W-:Y:S01]  /*4ab0*/  @!P3 IMAD.IADD R47, R47, 0x1, -R5.reuse ;  /* 0x000000012f2fb824 */ /* 0x100fe200078e0a05 */
[----:B------:R-:W-:Y:S01]  /*4ac0*/  ISETP.GT.U32.AND P3, PT, R5, R53, PT ;  /* 0x000000350500720c */ /* 0x000fe20003f64070 */
[----:B------:R-:W-:Y:S01]  /*4ad0*/  @!P5 IMAD.IADD R45, R45, 0x1, -R5 ;  /* 0x000000012d2dd824 */ /* 0x000fe200078e0a05 */
[----:B------:R-:W-:Y:S01]  /*4ae0*/  ISETP.GT.U32.AND P5, PT, R5, R51, PT ;  /* 0x000000330500720c */ /* 0x000fe20003fa4070 */
[----:B------:R-:W-:-:S04]  /*4af0*/  IMAD.HI.U32 R8, R19, R38, RZ ;  /* 0x0000002613087227 */ /* 0x000fc800078e00ff */
[----:B------:R-:W-:-:S04]  /*4b00*/  IMAD.HI.U32 R9, R19, R12, RZ ;  /* 0x0000000c13097227 */ /* 0x000fc800078e00ff */
[C---:B------:R-:W-:Y:S02]  /*4b10*/  IMAD R43, R5.reuse, R43, R10 ;  /* 0x0000002b052b7224 */ /* 0x040fe400078e020a */
[--C-:B------:R-:W-:Y:S01]  /*4b20*/  @!P2 IMAD.IADD R54, R54, 0x1, -R5.reuse ;  /* 0x000000013636a824 */ /* 0x100fe200078e0a05 */
[C---:B------:R-:W-:Y:S01]  /*4b30*/  ISETP.GT.U32.AND P2, PT, R5.reuse, R47, PT ;  /* 0x0000002f0500720c */ /* 0x040fe20003f44070 */
[----:B------:R-:W-:Y:S01]  /*4b40*/  @!P4 IMAD.IADD R52, R52, 0x1, -R5 ;  /* 0x000000013434c824 */ /* 0x000fe200078e0a05 */
[----:B------:R-:W-:Y:S01]  /*4b50*/  ISETP.GT.U32.AND P4, PT, R5, R45, PT ;  /* 0x0000002d0500720c */ /* 0x000fe20003f84070 */
[----:B------:R-:W-:Y:S02]  /*4b60*/  IMAD.MOV R11, RZ, RZ, -R8 ;  /* 0x000000ffff0b7224 */ /* 0x000fe400078e0a08 */
[----:B------:R-:W-:Y:S02]  /*4b70*/  IMAD.MOV R9, RZ, RZ, -R9 ;  /* 0x000000ffff097224 */ /* 0x000fe400078e0a09 */
[----:B------:R-:W-:-:S04]  /*4b80*/  IMAD.HI.U32 R10, R19, R36, RZ ;  /* 0x00000024130a7227 */ /* 0x000fc800078e00ff */
[----:B------:R-:W-:-:S04]  /*4b90*/  IMAD.HI.U32 R8, R19, R6, RZ ;  /* 0x0000000613087227 */ /* 0x000fc800078e00ff */
[--C-:B------:R-:W-:Y:S01]  /*4ba0*/  @!P0 IMAD.IADD R50, R50, 0x1, -R5.reuse ;  /* 0x0000000132328824 */ /* 0x100fe200078e0a05 */
[C---:B------:R-:W-:Y:S01]  /*4bb0*/  ISETP.GT.U32.AND P0, PT, R5.reuse, R43, PT ;  /* 0x0000002b0500720c */ /* 0x040fe20003f04070 */
[----:B------:R-:W-:Y:S01]  /*4bc0*/  @!P1 IMAD.IADD R48, R48, 0x1, -R5 ;  /* 0x0000000130309824 */ /* 0x000fe200078e0a05 */
[C---:B------:R-:W-:Y:S01]  /*4bd0*/  ISETP.GT.U32.AND P1, PT, R5.reuse, R41, PT ;  /* 0x000000290500720c */ /* 0x040fe20003f24070 */
[----:B------:R-:W-:Y:S02]  /*4be0*/  IMAD R37, R5, R9, R12 ;  /* 0x0000000905257224 */ /* 0x000fe400078e020c */
[----:B------:R-:W-:Y:S02]  /*4bf0*/  IMAD.MOV R10, RZ, RZ, -R10 ;  /* 0x000000ffff0a7224 */ /* 0x000fe400078e0a0a */
[----:B------:R-:W-:-:S04]  /*4c00*/  IMAD.HI.U32 R9, R19, R34, RZ ;  /* 0x0000002213097227 */ /* 0x000fc800078e00ff */
[----:B------:R-:W-:Y:S02]  /*4c10*/  IMAD.MOV R8, RZ, RZ, -R8 ;  /* 0x000000ffff087224 */ /* 0x000fe400078e0a08 */
[----:B------:R-:W-:Y:S01]  /*4c20*/  @!P6 IMAD.IADD R44, R44, 0x1, -R5 ;  /* 0x000000012c2ce824 */ /* 0x000fe200078e0a05 */
[C---:B------:R-:W-:Y:S01]  /*4c30*/  ISETP.GT.U32.AND P6, PT, R5.reuse, R50, PT ;  /* 0x000000320500720c */ /* 0x040fe20003fc4070 */
[C---:B------:R-:W-:Y:S02]  /*4c40*/  IMAD R38, R5.reuse, R11, R38 ;  /* 0x0000000b05267224 */ /* 0x040fe400078e0226 */
[C---:B------:R-:W-:Y:S01]  /*4c50*/  IMAD R36, R5.reuse, R10, R36 ;  /* 0x0000000a05247224 */ /* 0x040fe200078e0224 */
[----:B------:R-:W-:Y:S01]  /*4c60*/  IABS R10, R180 ;  /* 0x000000b4000a7213 */ /* 0x000fe20000000000 */
[----:B------:R-:W-:Y:S02]  /*4c70*/  IMAD.MOV R9, RZ, RZ, -R9 ;  /* 0x000000ffff097224 */ /* 0x000fe400078e0a09 */
[----:B------:R-:W-:Y:S01]  /*4c80*/  IMAD R35, R5, R8, R6 ;  /* 0x0000000805237224 */ /* 0x000fe200078e0206 */
[----:B------:R-:W-:Y:S01]  /*4c90*/  IABS R8, R178 ;  /* 0x000000b200087213 */ /* 0x000fe20000000000 */
[--C-:B------:R-:W-:Y:S01]  /*4ca0*/  @!P3 IMAD.IADD R53, R53, 0x1, -R5.reuse ;  /* 0x000000013535b824 */ /* 0x100fe200078e0a05 */
[----:B------:R-:W-:Y:S01]  /*4cb0*/  ISETP.GT.U32.AND P3, PT, R5, R46, PT ;  /* 0x0000002e0500720c */ /* 0x000fe20003f64070 */
[----:B------:R-:W-:Y:S01]  /*4cc0*/  @!P5 IMAD.IADD R51, R51, 0x1, -R5 ;  /* 0x000000013333d824 */ /* 0x000fe200078e0a05 */
[C---:B------:R-:W-:Y:S01]  /*4cd0*/  ISETP.GT.U32.AND P5, PT, R5.reuse, R44, PT ;  /* 0x0000002c0500720c */ /* 0x040fe20003fa4070 */
[----:B------:R-:W-:-:S02]  /*4ce0*/  IMAD R34, R5, R9, R34 ;  /* 0x0000000905227224 */ /* 0x000fc400078e0222 */
[--C-:B------:R-:W-:Y:S01]  /*4cf0*/  @!P2 IMAD.IADD R47, R47, 0x1, -R5.reuse ;  /* 0x000000012f2fa824 */ /* 0x100fe200078e0a05 */
[----:B------:R-:W-:Y:S01]  /*4d00*/  ISETP.GT.U32.AND P2, PT, R5, R40, PT ;  /* 0x000000280500720c */ /* 0x000fe20003f44070 */
[----:B------:R-:W-:Y:S01]  /*4d10*/  @!P4 IMAD.IADD R45, R45, 0x1, -R5 ;  /* 0x000000012d2dc824 */ /* 0x000fe200078e0a05 */
[----:B------:R-:W-:Y:S01]  /*4d20*/  ISETP.GT.U32.AND P4, PT, R5, R38, PT ;  /* 0x000000260500720c */ /* 0x000fe20003f84070 */
[----:B------:R-:W-:-:S04]  /*4d30*/  IMAD.HI.U32 R6, R19, R10, RZ ;  /* 0x0000000a13067227 */ /* 0x000fc800078e00ff */
[----:B------:R-:W-:-:S04]  /*4d40*/  IMAD.HI.U32 R11, R19, R8, RZ ;  /* 0x00000008130b7227 */ /* 0x000fc800078e00ff */
[--C-:B------:R-:W-:Y:S02]  /*4d50*/  @!P0 IMAD.IADD R43, R43, 0x1, -R5.reuse ;  /* 0x000000012b2b8824 */ /* 0x100fe400078e0a05 */
[----:B------:R-:W-:Y:S01]  /*4d60*/  @!P1 IMAD.IADD R41, R41, 0x1, -R5 ;  /* 0x0000000129299824 */ /* 0x000fe200078e0a05 */
[C---:B------:R-:W-:Y:S01]  /*4d70*/  ISETP.GT.U32.AND P1, PT, R5.reuse, R34, PT ;  /* 0x000000220500720c */ /* 0x040fe20003f24070 */
[----:B------:R-:W-:Y:S02]  /*4d80*/  IMAD.MOV R33, RZ, RZ, -R6 ;  /* 0x000000ffff217224 */ /* 0x000fe400078e0a06 */
[----:B------:R-:W-:Y:S02]  /*4d90*/  IMAD.MOV R11, RZ, RZ, -R11 ;  /* 0x000000ffff0b7224 */ /* 0x000fe400078e0a0b */
[----:B------:R-:W-:Y:S01]  /*4da0*/  @!P6 IMAD.IADD R50, R50, 0x1, -R5 ;  /* 0x000000013232e824 */ /* 0x000fe200078e0a05 */
[----:B------:R-:W-:Y:S01]  /*4db0*/  ISETP.GT.U32.AND P6, PT, R5, R43, PT ;  /* 0x0000002b0500720c */ /* 0x000fe20003fc4070 */
[----:B------:R-:W-:-:S04]  /*4dc0*/  IMAD.HI.U32 R9, R19, R32, RZ ;  /* 0x0000002013097227 */ /* 0x000fc800078e00ff */
[C---:B------:R-:W-:Y:S02]  /*4dd0*/  IMAD R33, R5.reuse, R33, R10 ;  /* 0x0000002105217224 */ /* 0x040fe400078e020a */
[C---:B------:R-:W-:Y:S02]  /*4de0*/  IMAD R31, R5.reuse, R11, R8 ;  /* 0x0000000b051f7224 */ /* 0x040fe400078e0208 */
[--C-:B------:R-:W-:Y:S01]  /*4df0*/  @!P3 IMAD.IADD R46, R46, 0x1, -R5.reuse ;  /* 0x000000012e2eb824 */ /* 0x100fe200078e0a05 */
[C---:B------:R-:W-:Y:S01]  /*4e00*/  ISETP.GT.U32.AND P3, PT, R5.reuse, R39, PT ;  /* 0x000000270500720c */ /* 0x040fe20003f64070 */
[----:B------:R-:W-:Y:S01]  /*4e10*/  @!P5 IMAD.IADD R44, R44, 0x1, -R5 ;  /* 0x000000012c2cd824 */ /* 0x000fe200078e0a05 */
[----:B------:R-:W-:Y:S01]  /*4e20*/  ISETP.GT.U32.AND P5, PT, R5, R37, PT ;  /* 0x000000250500720c */ /* 0x000fe20003fa4070 */
[----:B------:R-:W-:Y:S02]  /*4e30*/  IMAD.MOV R12, RZ, RZ, -R9 ;  /* 0x000000ffff0c7224 */ /* 0x000fe400078e0a09 */
[----:B------:R-:W-:Y:S01]  /*4e40*/  IMAD.HI.U32 R9, R19, R30, RZ ;  /* 0x0000001e13097227 */ /* 0x000fe200078e00ff */
[----:B------:R-:W-:-:S03]  /*4e50*/  IABS R14, R176 ;  /* 0x000000b0000e7213 */ /* 0x000fc60000000000 */
[--C-:B------:R-:W-:Y:S01]  /*4e60*/  @!P2 IMAD.IADD R40, R40, 0x1, -R5.reuse ;  /* 0x000000012828a824 */ /* 0x100fe200078e0a05 */
[C---:B------:R-:W-:Y:S01]  /*4e70*/  ISETP.GT.U32.AND P2, PT, R5.reuse, R33, PT ;  /* 0x000000210500720c */ /* 0x040fe20003f44070 */
[----:B------:R-:W-:Y:S01]  /*4e80*/  @!P4 IMAD.IADD R38, R38, 0x1, -R5 ;  /* 0x000000012626c824 */ /* 0x000fe200078e0a05 */
[C---:B------:R-:W-:Y:S01]  /*4e90*/  ISETP.GT.U32.AND P4, PT, R5.reuse, R31, PT ;  /* 0x0000001f0500720c */ /* 0x040fe20003f84070 */
[----:B------:R-:W-:Y:S02]  /*4ea0*/  IMAD.MOV R9, RZ, RZ, -R9 ;  /* 0x000000ffff097224 */ /* 0x000fe400078e0a09 */
[--C-:B------:R-:W-:Y:S01]  /*4eb0*/  @!P1 IMAD.IADD R34, R34, 0x1, -R5.reuse ;  /* 0x0000000122229824 */ /* 0x100fe200078e0a05 */
[C---:B------:R-:W-:Y:S01]  /*4ec0*/  ISETP.GT.U32.AND P1, PT, R5.reuse, R40, PT ;  /* 0x000000280500720c */ /* 0x040fe20003f24070 */
[----:B------:R-:W-:Y:S02]  /*4ed0*/  IMAD R30, R5, R9, R30 ;  /* 0x00000009051e7224 */ /* 0x000fe400078e021e */
[----:B------:R-:W-:Y:S01]  /*4ee0*/  @!P6 IMAD.IADD R43, R43, 0x1, -R5 ;  /* 0x000000012b2be824 */ /* 0x000fe200078e0a05 */
[----:B------:R-:W-:Y:S01]  /*4ef0*/  ISETP.GT.U32.AND P6, PT, R5, R36, PT ;  /* 0x000000240500720c */ /* 0x000fe20003fc4070 */
[----:B------:R-:W-:-:S02]  /*4f00*/  IMAD.MOV.U32 R6, RZ, RZ, R14 ;  /* 0x000000ffff067224 */ /* 0x000fc400078e000e */
[--C-:B------:R-:W-:Y:S02]  /*4f10*/  @!P3 IMAD.IADD R39, R39, 0x1, -R5.reuse ;  /* 0x000000012727b824 */ /* 0x100fe400078e0a05 */
[----:B------:R-:W-:Y:S01]  /*4f20*/  @!P5 IMAD.IADD R37, R37, 0x1, -R5 ;  /* 0x000000012525d824 */ /* 0x000fe200078e0a05 */
[----:B------:R-:W-:Y:S01]  /*4f30*/  ISETP.GT.U32.AND P5, PT, R5, R30, PT ;  /* 0x0000001e0500720c */ /* 0x000fe20003fa4070 */
[----:B------:R-:W-:-:S04]  /*4f40*/  IMAD.HI.U32 R10, R19, R6, RZ ;  /* 0x00000006130a7227 */ /* 0x000fc800078e00ff */
[--C-:B------:R-:W-:Y:S01]  /*4f50*/  @!P2 IMAD.IADD R33, R33, 0x1, -R5.reuse ;  /* 0x000000012121a824 */ /* 0x100fe200078e0a05 */
[----:B------:R-:W-:Y:S01]  /*4f60*/  ISETP.GT.U32.AND P2, PT, R5, R39, PT ;  /* 0x000000270500720c */ /* 0x000fe20003f44070 */
[--C-:B------:R-:W-:Y:S01]  /*4f70*/  @!P4 IMAD.IADD R31, R31, 0x1, -R5.reuse ;  /* 0x000000011f1fc824 */ /* 0x100fe200078e0a05 */
[C---:B------:R-:W-:Y:S01]  /*4f80*/  ISETP.GT.U32.AND P4, PT, R5.reuse, R37, PT ;  /* 0x000000250500720c */ /* 0x040fe20003f84070 */
[----:B------:R-:W-:Y:S02]  /*4f90*/  IMAD.MOV R10, RZ, RZ, -R10 ;  /* 0x000000ffff0a7224 */ /* 0x000fe400078e0a0a */
[----:B------:R-:W-:Y:S01]  /*4fa0*/  @!P1 IMAD.IADD R40, R40, 0x1, -R5 ;  /* 0x0000000128289824 */ /* 0x000fe200078e0a05 */
[C---:B------:R-:W-:Y:S01]  /*4fb0*/  ISETP.GT.U32.AND P1, PT, R5.reuse, R34, PT ;  /* 0x000000220500720c */ /* 0x040fe20003f24070 */
[----:B------:R-:W-:Y:S02]  /*4fc0*/  IMAD R29, R5, R10, R6 ;  /* 0x0000000a051d7224 */ /* 0x000fe400078e0206 */
[----:B------:R-:W-:-:S04]  /*4fd0*/  IMAD.HI.U32 R6, R19, R27, RZ ;  /* 0x0000001b13067227 */ /* 0x000fc800078e00ff */
[----:B------:R-:W-:Y:S02]  /*4fe0*/  @!P6 IMAD.IADD R36, R36, 0x1, -R5 ;  /* 0x000000012424e824 */ /* 0x000fe400078e0a05 */
[----:B------:R-:W-:Y:S01]  /*4ff0*/  IMAD.HI.U32 R10, R19, R28, RZ ;  /* 0x0000001c130a7227 */ /* 0x000fe200078e00ff */
[----:B------:R-:W-:-:S03]  /*5000*/  IABS R23, R170 ;  /* 0x000000aa00177213 */ /* 0x000fc60000000000 */
[----:B------:R-:W-:Y:S02]  /*5010*/  IMAD.MOV R6, RZ, RZ, -R6 ;  /* 0x000000ffff067224 */ /* 0x000fe400078e0a06 */
[----:B------:R-:W-:Y:S01]  /*5020*/  @!P5 IMAD.IADD R30, R30, 0x1, -R5 ;  /* 0x000000011e1ed824 */ /* 0x000fe200078e0a05 */
[----:B------:R-:W-:Y:S01]  /*5030*/  ISETP.GT.U32.AND P5, PT, R5, R36, PT ;  /* 0x000000240500720c */ /* 0x000fe20003fa4070 */
[----:B------:R-:W-:Y:S02]  /*5040*/  IMAD.MOV R10, RZ, RZ, -R10 ;  /* 0x000000ffff0a7224 */ /* 0x000fe400078e0a0a */
[----:B------:R-:W-:-:S04]  /*5050*/  IMAD.HI.U32 R8, R19, R25, RZ ;  /* 0x0000001913087227 */ /* 0x000fc800078e00ff */
[----:B------:R-:W-:Y:S02]  /*5060*/  IMAD R27, R5, R6, R27 ;  /* 0x00000006051b7224 */ /* 0x000fe400078e021b */
[--C-:B------:R-:W-:Y:S01]  /*5070*/  @!P2 IMAD.IADD R39, R39, 0x1, -R5.reuse ;  /* 0x000000012727a824 */ /* 0x100fe200078e0a05 */
[----:B------:R-:W-:Y:S01]  /*5080*/  ISETP.GT.U32.AND P2, PT, R5, R33, PT ;  /* 0x000000210500720c */ /* 0x000fe20003f44070 */
[----:B------:R-:W-:Y:S01]  /*5090*/  @!P4 IMAD.IADD R37, R37, 0x1, -R5 ;  /* 0x000000012525c824 */ /* 0x000fe200078e0a05 */
[C---:B------:R-:W-:Y:S01]  /*50a0*/  ISETP.GT.U32.AND P4, PT, R5.reuse, R30, PT ;  /* 0x0000001e0500720c */ /* 0x040fe20003f84070 */
[----:B------:R-:W-:Y:S02]  /*50b0*/  IMAD R28, R5, R10, R28 ;  /* 0x0000000a051c7224 */ /* 0x000fe400078e021c */
[----:B------:R-:W-:Y:S02]  /*50c0*/  IMAD.MOV R8, RZ, RZ, -R8 ;  /* 0x000000ffff087224 */ /* 0x000fe400078e0a08 */
[----:B------:R-:W-:-:S04]  /*50d0*/  IMAD.HI.U32 R9, R19, R26, RZ ;  /* 0x0000001a13097227 */ /* 0x000fc800078e00ff */
[----:B------:R-:W-:-:S04]  /*50e0*/  IMAD.HI.U32 R10, R19, R23, RZ ;  /* 0x00000017130a7227 */ /* 0x000fc800078e00ff */
[----:B------:R-:W-:Y:S01]  /*50f0*/  @!P1 IMAD.IADD R34, R34, 0x1, -R5 ;  /* 0x0000000122229824 */ /* 0x000fe200078e0a05 */
[C---:B------:R-:W-:Y:S01]  /*5100*/  ISETP.GT.U32.AND P1, PT, R5.reuse, R27, PT ;  /* 0x0000001b0500720c */ /* 0x040fe20003f24070 */
[----:B------:R-:W-:Y:S02]  /*5110*/  IMAD R25, R5, R8, R25 ;  /* 0x0000000805197224 */ /* 0x000fe400078e0219 */
[----:B------:R-:W-:Y:S02]  /*5120*/  IMAD.MOV R9, RZ, RZ, -R9 ;  /* 0x000000ffff097224 */ /* 0x000fe400078e0a09 */
[----:B------:R-:W-:Y:S02]  /*5130*/  IMAD.MOV R10, RZ, RZ, -R10 ;  /* 0x000000ffff0a7224 */ /* 0x000fe400078e0a0a */
[----:B------:R-:W-:-:S04]  /*5140*/  IMAD.HI.U32 R8, R19, R20, RZ ;  /* 0x0000001413087227 */ /* 0x000fc800078e00ff */
[----:B------:R-:W-:-:S04]  /*5150*/  IMAD.HI.U32 R6, R19, R24, RZ ;  /* 0x0000001813067227 */ /* 0x000fc800078e00ff */
[C---:B------:R-:W-:Y:S02]  /*5160*/  IMAD R26, R5.reuse, R9, R26 ;  /* 0x00000009051a7224 */ /* 0x040fe400078e021a */
[C---:B------:R-:W-:Y:S02]  /*5170*/  IMAD R23, R5.reuse, R10, R23 ;  /* 0x0000000a05177224 */ /* 0x040fe400078e0217 */
[----:B------:R-:W-:Y:S02]  /*5180*/  IMAD.MOV R8, RZ, RZ, -R8 ;  /* 0x000000ffff087224 */ /* 0x000fe400078e0a08 */
[----:B------:R-:W-:Y:S01]  /*5190*/  @!P5 IMAD.IADD R36, R36, 0x1, -R5 ;  /* 0x000000012424d824 */ /* 0x000fe200078e0a05 */
[C---:B------:R-:W-:Y:S01]  /*51a0*/  ISETP.GT.U32.AND P5, PT, R5.reuse, R29, PT ;  /* 0x0000001d0500720c */ /* 0x040fe20003fa4070 */
[----:B------:R-:W-:Y:S02]  /*51b0*/  IMAD.MOV R6, RZ, RZ, -R6 ;  /* 0x000000ffff067224 */ /* 0x000fe400078e0a06 */
[----:B------:R-:W-:-:S02]  /*51c0*/  IMAD R20, R5, R8, R20 ;  /* 0x0000000805147224 */ /* 0x000fc400078e0214 */
[--C-:B------:R-:W-:Y:S01]  /*51d0*/  @!P2 IMAD.IADD R33, R33, 0x1, -R5.reuse ;  /* 0x000000012121a824 */ /* 0x100fe200078e0a05 */
[C---:B------:R-:W-:Y:S01]  /*51e0*/  ISETP.GT.U32.AND P2, PT, R5.reuse, R26, PT ;  /* 0x0000001a0500720c */ /* 0x040fe20003f44070 */
[----:B------:R-:W-:Y:S01]  /*51f0*/  @!P4 IMAD.IADD R30, R30, 0x1, -R5 ;  /* 0x000000011e1ec824 */ /* 0x000fe200078e0a05 */
[C---:B------:R-:W-:Y:S01]  /*5200*/  ISETP.GT.U32.AND P4, PT, R5.reuse, R23, PT ;  /* 0x000000170500720c */ /* 0x040fe20003f84070 */
[----:B------:R-:W-:Y:S02]  /*5210*/  IMAD R24, R5, R6, R24 ;  /* 0x0000000605187224 */ /* 0x000fe400078e0218 */
[----:B------:R-:W-:Y:S01]  /*5220*/  IMAD.HI.U32 R6, R19, R22, RZ ;  /* 0x0000001613067227 */ /* 0x000fe200078e00ff */
[----:B------:R-:W-:-:S03]  /*5230*/  IABS R18, R166 ;  /* 0x000000a600127213 */ /* 0x000fc60000000000 */
[--C-:B------:R-:W-:Y:S01]  /*5240*/  @!P1 IMAD.IADD R27, R27, 0x1, -R5.reuse ;  /* 0x000000011b1b9824 */ /* 0x100fe200078e0a05 */
[----:B------:R-:W-:Y:S01]  /*5250*/  ISETP.GT.U32.AND P1, PT, R5, R20, PT ;  /* 0x000000140500720c */ /* 0x000fe20003f24070 */
[----:B------:R-:W-:Y:S02]  /*5260*/  IMAD.MOV R6, RZ, RZ, -R6 ;  /* 0x000000ffff067224 */ /* 0x000fe400078e0a06 */
[----:B------:R-:W-:Y:S02]  /*5270*/  @!P5 IMAD.IADD R29, R29, 0x1, -R5 ;  /* 0x000000011d1dd824 */ /* 0x000fe400078e0a05 */
[----:B------:R-:W-:Y:S02]  /*5280*/  IMAD R22, R5, R6, R22 ;  /* 0x0000000605167224 */ /* 0x000fe400078e0216 */
[----:B------:R-:W-:-:S04]  /*5290*/  IMAD.HI.U32 R6, R19, R18, RZ ;  /* 0x0000001213067227 */ /* 0x000fc800078e00ff */
[----:B------:R-:W-:Y:S01]  /*52a0*/  IMAD R32, R5, R12, R32 ;  /* 0x0000000c05207224 */ /* 0x000fe200078e0220 */
[----:B------:R-:W-:Y:S01]  /*52b0*/  IABS R12, R163 ;  /* 0x000000a3000c7213 */ /* 0x000fe20000000000 */
[--C-:B------:R-:W-:Y:S02]  /*52c0*/  @!P2 IMAD.IADD R26, R26, 0x1, -R5.reuse ;  /* 0x000000011a1aa824 */ /* 0x100fe400078e0a05 */
[--C-:B------:R-:W-:Y:S01]  /*52d0*/  @!P4 IMAD.IADD R23, R23, 0x1, -R5.reuse ;  /* 0x000000011717c824 */ /* 0x100fe200078e0a05 */
[C---:B------:R-:W-:Y:S01]  /*52e0*/  ISETP.GT.U32.AND P4, PT, R5.reuse, R29, PT ;  /* 0x0000001d0500720c */ /* 0x040fe20003f84070 */
[----:B------:R-:W-:Y:S02]  /*52f0*/  IMAD.MOV R6, RZ, RZ, -R6 ;  /* 0x000000ffff067224 */ /* 0x000fe400078e0a06 */
[----:B------:R-:W-:Y:S01]  /*5300*/  @!P1 IMAD.IADD R20, R20, 0x1, -R5 ;  /* 0x0000000114149824 */ /* 0x000fe200078e0a05 */
[C---:B------:R-:W-:Y:S01]  /*5310*/  ISETP.GT.U32.AND P1, PT, R5.reuse, R26, PT ;  /* 0x0000001a0500720c */ /* 0x040fe20003f24070 */
[----:B------:R-:W-:-:S02]  /*5320*/  IMAD R18, R5, R6, R18 ;  /* 0x0000000605127224 */ /* 0x000fc400078e0212 */
[----:B------:R-:W-:-:S04]  /*5330*/  IMAD.HI.U32 R6, R19, R12, RZ ;  /* 0x0000000c13067227 */ /* 0x000fc800078e00ff */
[----:B------:R-:W-:Y:S02]  /*5340*/  IMAD.MOV R6, RZ, RZ, -R6 ;  /* 0x000000ffff067224 */ /* 0x000fe400078e0a06 */
[--C-:B------:R-:W-:Y:S01]  /*5350*/  @!P4 IMAD.IADD R29, R29, 0x1, -R5.reuse ;  /* 0x000000011d1dc824 */ /* 0x100fe200078e0a05 */
[C---:B------:R-:W-:Y:S01]  /*5360*/  ISETP.GT.U32.AND P4, PT, R5.reuse, R23, PT ;  /* 0x000000170500720c */ /* 0x040fe20003f84070 */
[C---:B------:R-:W-:Y:S01]  /*5370*/  IMAD R12, R5.reuse, R6, R12 ;  /* 0x00000006050c7224 */ /* 0x040fe200078e020c */
[----:B------:R-:W-:Y:S01]  /*5380*/  IABS R6, R160 ;  /* 0x000000a000067213 */ /* 0x000fe20000000000 */
[----:B------:R-:W-:Y:S01]  /*5390*/  @!P1 IMAD.IADD R26, R26, 0x1, -R5 ;  /* 0x000000011a1a9824 */ /* 0x000fe200078e0a05 */
[----:B------:R-:W-:-:S03]  /*53a0*/  ISETP.GT.U32.AND P1, PT, R5, R20, PT ;  /* 0x000000140500720c */ /* 0x000fc60003f24070 */
[----:B------:R-:W-:-:S04]  /*53b0*/  IMAD.HI.U32 R135, R19, R6, RZ ;  /* 0x0000000613877227 */ /* 0x000fc800078e00ff */
[----:B------:R-:W-:Y:S02]  /*53c0*/  IMAD.MOV R135, RZ, RZ, -R135 ;  /* 0x000000ffff877224 */ /* 0x000fe400078e0a87 */
[--C-:B------:R-:W-:Y:S01]  /*53d0*/  @!P4 IMAD.IADD R23, R23, 0x1, -R5.reuse ;  /* 0x000000011717c824 */ /* 0x100fe200078e0a05 */
[C---:B------:R-:W-:Y:S01]  /*53e0*/  ISETP.GT.U32.AND P4, PT, R5.reuse, R12, PT ;  /* 0x0000000c0500720c */ /* 0x040fe20003f84070 */
[----:B------:R-:W-:Y:S02]  /*53f0*/  IMAD R6, R5, R135, R6 ;  /* 0x0000008705067224 */ /* 0x000fe400078e0206 */
[----:B------:R-:W-:-:S03]  /*5400*/  @!P1 IMAD.IADD R20, R20, 0x1, -R5 ;  /* 0x0000000114149824 */ /* 0x000fc600078e0a05 */
[----:B------:R-:W-:Y:S01]  /*5410*/  ISETP.GT.U32.AND P1, PT, R5, R6, PT ;  /* 0x000000060500720c */ /* 0x000fe20003f24070 */
[----:B------:R-:W-:Y:S04]  /*5420*/  STL [R1+0x6b4], R157 ;  /* 0x0006b49d01007387 */ /* 0x000fe80000100800 */
[----:B------:R-:W-:Y:S02]  /*5430*/  STL [R1+0x6b8], R0 ;  /* 0x0006b80001007387 */ /* 0x000fe40000100800 */
[--C-:B------:R-:W-:Y:S02]  /*5440*/  @!P4 IMAD.IADD R12, R12, 0x1, -R5.reuse ;  /* 0x000000010c0cc824 */ /* 0x100fe400078e0a05 */
[----:B------:R-:W-:Y:S04]  /*5450*/  STL [R1+0x6bc], R252 ;  /* 0x0006bcfc01007387 */ /* 0x000fe80000100800 */
[----:B------:R-:W-:Y:S01]  /*5460*/  STL [R1+0x6c0], R251 ;  /* 0x0006c0fb01007387 */ /* 0x000fe20000100800 */
[----:B------:R-:W-:-:S03]  /*5470*/  @!P1 IMAD.IADD R6, R6, 0x1, -R5 ;  /* 0x0000000106069824 */ /* 0x000fc600078e0a05 */
[----:B------:R0:W-:Y:S01]  /*5480*/  STL [R1+0x6c4], R249 ;  /* 0x0006c4f901007387 */ /* 0x0001e20000100800 */
[----:B------:R-:W-:-:S03]  /*5490*/  ISETP.GT.U32.AND P1, PT, R5, R12, PT ;  /* 0x0000000c0500720c */ /* 0x000fc60003f24070 */
[----:B------:R-:W-:Y:S04]  /*54a0*/  STL [R1+0x6c8], R248 ;  /* 0x0006c8f801007387 */ /* 0x000fe80000100800 */
[----:B------:R-:W-:Y:S04]  /*54b0*/  STL [R1+0x6cc], R247 ;  /* 0x0006ccf701007387 */ /* 0x000fe80000100800 */
[----:B------:R-:W-:Y:S04]  /*54c0*/  STL [R1+0x6d0], R246 ;  /* 0x0006d0f601007387 */ /* 0x000fe80000100800 */
[----:B------:R1:W-:Y:S04]  /*54d0*/  STL [R1+0x6d4], R245 ;  /* 0x0006d4f501007387 */ /* 0x0003e80000100800 */
[----:B0-----:R-:W2:Y:S01]  /*54e0*/  LDL R249, [R1+0x490] ;  /* 0x0004900001f97983 */ /* 0x001ea20000100800 */
[----:B------:R-:W-:-:S02]  /*54f0*/  IMAD.MOV.U32 R157, RZ, RZ, R15 ;  /* 0x000000ffff9d7224 */ /* 0x000fc400078e000f */
[----:B------:R-:W-:Y:S01]  /*5500*/  @!P1 IMAD.IADD R12, R12, 0x1, -R5 ;  /* 0x000000010c0c9824 */ /* 0x000fe200078e0a05 */
[----:B------:R-:W4:Y:S02]  /*5510*/  LDL R251, [R1+0x498] ;  /* 0x0004980001fb7983 */ /* 0x000f240000100800 */
[----:B------:R-:W-:Y:S02]  /*5520*/  ISETP.GE.AND P1, PT, R157, RZ, PT ;  /* 0x000000ff9d00720c */ /* 0x000fe40003f26270 */
[----:B------:R-:W5:Y:S04]  /*5530*/  LDL R252, [R1+0x49c] ;  /* 0x00049c0001fc7983 */ /* 0x000f680000100800 */
[----:B------:R-:W5:Y:S04]  /*5540*/  LDL R0, [R1+0x4a0] ;  /* 0x0004a00001007983 */ /* 0x000f680000100800 */
[----:B------:R-:W5:Y:S01]  /*5550*/  LDL R157, [R1+0x4a4] ;  /* 0x0004a400019d7983 */ /* 0x000f620000100800 */
[----:B------:R-:W-:-:S02]  /*5560*/  ISETP.GT.U32.AND P0, PT, R5, R49, PT ;  /* 0x000000310500720c */ /* 0x000fc40003f04070 */
[----:B------:R-:W-:Y:S01]  /*5570*/  ISETP.GT.U32.AND P3, PT, R5, R32, PT ;  /* 0x000000200500720c */ /* 0x000fe20003f64070 */
[----:B------:R-:W-:Y:S01]  /*5580*/  IMAD.HI.U32 R133, R19, R134, RZ ;  /* 0x0000008613857227 */ /* 0x000fe200078e00ff */
[----:B------:R-:W-:Y:S01]  /*5590*/  IABS R14, R164 ;  /* 0x000000a4000e7213 */ /* 0x000fe20000000000 */
[----:B-1----:R-:W5:Y:S01]  /*55a0*/  LDL R245, [R1+0x494] ;  /* 0x0004940001f57983 */ /* 0x002f620000100800 */
[----:B------:R-:W-:Y:S02]  /*55b0*/  IABS R8, R161 ;  /* 0x000000a100087213 */ /* 0x000fe40000000000 */
[----:B------:R-:W-:Y:S01]  /*55c0*/  IABS R21, R168 ;  /* 0x000000a800157213 */ /* 0x000fe20000000000 */
[----:B------:R-:W5:Y:S04]  /*55d0*/  LDL R246, [R1+0x4a8] ;  /* 0x0004a80001f67983 */ /* 0x000f680000100800 */
[----:B------:R-:W-:Y:S01]  /*55e0*/  @!P0 IMAD.IADD R49, R49, 0x1, -R5 ;  /* 0x0000000131318824 */ /* 0x000fe200078e0a05 */
[----:B------:R-:W-:Y:S01]  /*55f0*/  ISETP.GT.U32.AND P0, PT, R5, R42, PT ;  /* 0x0000002a0500720c */ /* 0x000fe20003f04070 */
[----:B------:R-:W5:Y:S01]  /*5600*/  LDL R247, [R1+0x4ac] ;  /* 0x0004ac0001f77983 */ /* 0x000f620000100800 */
[----:B------:R-:W-:-:S02]  /*5610*/  IABS R16, R165 ;  /* 0x000000a500107213 */ /* 0x000fc40000000000 */
[----:B------:R-:W-:Y:S01]  /*5620*/  IABS R10, R162 ;  /* 0x000000a2000a7213 */ /* 0x000fe20000000000 */
[----:B------:R-:W5:Y:S08]  /*5630*/  LDL R248, [R1+0x4b0] ;  /* 0x0004b00001f87983 */ /* 0x000f700000100800 */
[--C-:B------:R-:W-:Y:S01]  /*5640*/  @!P0 IMAD.IADD R42, R42, 0x1, -R5.reuse ;  /* 0x000000012a2a8824 */ /* 0x100fe200078e0a05 */
[C---:B------:R-:W-:Y:S01]  /*5650*/  ISETP.GT.U32.AND P0, PT, R5.reuse, R35, PT ;  /* 0x000000230500720c */ /* 0x040fe20003f04070 */
[----:B------:R-:W-:Y:S01]  /*5660*/  @!P3 IMAD.IADD R32, R32, 0x1, -R5 ;  /* 0x000000012020b824 */ /* 0x000fe200078e0a05 */
[----:B------:R-:W-:Y:S01]  /*5670*/  ISETP.GT.U32.AND P3, PT, R5, R38, PT ;  /* 0x000000260500720c */ /* 0x000fe20003f64070 */
[----:B------:R-:W-:-:S10]  /*5680*/  IMAD.HI.U32 R11, R19, R14, RZ ;  /* 0x0000000e130b7227 */ /* 0x000fd400078e00ff */
[----:B------:R-:W-:Y:S01]  /*5690*/  @!P0 IMAD.IADD R35, R35, 0x1, -R5 ;  /* 0x0000000123238824 */ /* 0x000fe200078e0a05 */
[C---:B------:R-:W-:Y:S01]  /*56a0*/  ISETP.GT.U32.AND P0, PT, R5.reuse, R41, PT ;  /* 0x000000290500720c */ /* 0x040fe20003f04070 */
[----:B------:R-:W-:Y:S01]  /*56b0*/  IMAD.MOV R11, RZ, RZ, -R11 ;  /* 0x000000ffff0b7224 */ /* 0x000fe200078e0a0b */
[----:B------:R-:W-:-:S03]  /*56c0*/  ISETP.GT.U32.AND P6, PT, R5, R42, PT ;  /* 0x0000002a0500720c */ /* 0x000fc60003fc4070 */
[----:B------:R-:W-:Y:S02]  /*56d0*/  IMAD R14, R5, R11, R14 ;  /* 0x0000000b050e7224 */ /* 0x000fe400078e020e */
[----:B------:R-:W-:-:S04]  /*56e0*/  IMAD.HI.U32 R11, R19, R8, RZ ;  /* 0x00000008130b7227 */ /* 0x000fc800078e00ff */
[--C-:B------:R-:W-:Y:S02]  /*56f0*/  @!P3 IMAD.IADD R38, R38, 0x1, -R5.reuse ;  /* 0x000000012626b824 */ /* 0x100fe400078e0a05 */
[----:B------:R-:W-:Y:S01]  /*5700*/  @!P0 IMAD.IADD R41, R41, 0x1, -R5 ;  /* 0x0000000129298824 */ /* 0x000fe200078e0a05 */
[C---:B------:R-:W-:Y:S01]  /*5710*/  ISETP.GT.U32.AND P0, PT, R5.reuse, R35, PT ;  /* 0x000000230500720c */ /* 0x040fe20003f04070 */
[----:B------:R-:W-:Y:S01]  /*5720*/  IMAD.MOV R11, RZ, RZ, -R11 ;  /* 0x000000ffff0b7224 */ /* 0x000fe200078e0a0b */
[----:B------:R-:W-:Y:S01]  /*5730*/  ISETP.GT.U32.AND P3, PT, R5, R32, PT ;  /* 0x000000200500720c */ /* 0x000fe20003f64070 */
[----:B------:R-:W-:-:S04]  /*5740*/  IMAD.HI.U32 R9, R19, R21, RZ ;  /* 0x0000001513097227 */ /* 0x000fc800078e00ff */
[----:B------:R-:W-:-:S04]  /*5750*/  IMAD.HI.U32 R15, R19, R16, RZ ;  /* 0x00000010130f7227 */ /* 0x000fc800078e00ff */
[C---:B------:R-:W-:Y:S01]  /*5760*/  IMAD R8, R5.reuse, R11, R8 ;  /* 0x0000000b05087224 */ /* 0x040fe200078e0208 */
[----:B------:R-:W-:Y:S01]  /*5770*/  IABS R11, R156 ;  /* 0x0000009c000b7213 */ /* 0x000fe20000000000 */
[----:B------:R-:W-:Y:S02]  /*5780*/  IMAD.MOV R9, RZ, RZ, -R9 ;  /* 0x000000ffff097224 */ /* 0x000fe400078e0a09 */
[----:B------:R-:W-:Y:S02]  /*5790*/  IMAD.MOV R15, RZ, RZ, -R15 ;  /* 0x000000ffff0f7224 */ /* 0x000fe400078e0a0f */
[C---:B------:R-:W-:Y:S02]  /*57a0*/  IMAD R21, R5.reuse, R9, R21 ;  /* 0x0000000905157224 */ /* 0x040fe400078e0215 */
[C---:B------:R-:W-:Y:S02]  /*57b0*/  IMAD R16, R5.reuse, R15, R16 ;  /* 0x0000000f05107224 */ /* 0x040fe400078e0210 */
[----:B------:R-:W-:Y:S01]  /*57c0*/  @!P6 IMAD.IADD R42, R42, 0x1, -R5 ;  /* 0x000000012a2ae824 */ /* 0x000fe200078e0a05 */
[----:B------:R-:W-:Y:S01]  /*57d0*/  ISETP.GT.U32.AND P6, PT, R5, R31, PT ;  /* 0x0000001f0500720c */ /* 0x000fe20003fc4070 */
[----:B------:R-:W-:-:S04]  /*57e0*/  IMAD.HI.U32 R9, R19, R10, RZ ;  /* 0x0000000a13097227 */ /* 0x000fc800078e00ff */
[----:B------:R-:W-:Y:S01]  /*57f0*/  IMAD.HI.U32 R15, R19, R11, RZ ;  /* 0x0000000b130f7227 */ /* 0x000fe200078e00ff */
[----:B------:R-:W-:-:S03]  /*5800*/  IABS R13, R155 ;  /* 0x0000009b000d7213 */ /* 0x000fc60000000000 */
[--C-:B------:R-:W-:Y:S01]  /*5810*/  @!P0 IMAD.IADD R35, R35, 0x1, -R5.reuse ;  /* 0x0000000123238824 */ /* 0x100fe200078e0a05 */
[C---:B------:R-:W-:Y:S01]  /*5820*/  ISETP.GT.U32.AND P0, PT, R5.reuse, R28, PT ;  /* 0x0000001c0500720c */ /* 0x040fe20003f04070 */
[----:B------:R-:W-:Y:S01]  /*5830*/  @!P3 IMAD.IADD R32, R32, 0x1, -R5 ;  /* 0x000000012020b824 */ /* 0x000fe200078e0a05 */
[C---:B------:R-:W-:Y:S01]  /*5840*/  ISETP.GT.U32.AND P3, PT, R5.reuse, R25, PT ;  /* 0x000000190500720c */ /* 0x040fe20003f64070 */
[----:B------:R-:W-:Y:S02]  /*5850*/  IMAD.MOV R9, RZ, RZ, -R9 ;  /* 0x000000ffff097224 */ /* 0x000fe400078e0a09 */
[----:B------:R-:W-:Y:S01]  /*5860*/  IMAD.MOV R15, RZ, RZ, -R15 ;  /* 0x000000ffff0f7224 */ /* 0x000fe200078e0a0f */
[C---:B------:R-:W-:Y:S01]  /*5870*/  ISETP.GT.U32.AND P2, PT, R5.reuse, R18, PT ;  /* 0x000000120500720c */ /* 0x040fe20003f44070 */
[C---:B------:R-:W-:Y:S01]  /*5880*/  IMAD R10, R5.reuse, R9, R10 ;  /* 0x00000009050a7224 */ /* 0x040fe200078e020a */
[----:B------:R-:W-:Y:S01]  /*5890*/  IABS R9, R158 ;  /* 0x0000009e00097213 */ /* 0x000fe20000000000 */
[----:B------:R-:W-:-:S02]  /*58a0*/  IMAD R11, R5, R15, R11 ;  /* 0x0000000f050b7224 */ /* 0x000fc400078e020b */
[----:B------:R-:W-:-:S04]  /*58b0*/  IMAD.HI.U32 R15, R19, R13, RZ ;  /* 0x0000000d130f7227 */ /* 0x000fc800078e00ff */
[----:B------:R-:W-:Y:S02]  /*58c0*/  IMAD.MOV R15, RZ, RZ, -R15 ;  /* 0x000000ffff0f7224 */ /* 0x000fe400078e0a0f */
[----:B------:R-:W-:Y:S01]  /*58d0*/  @!P6 IMAD.IADD R31, R31, 0x1, -R5 ;  /* 0x000000011f1fe824 */ /* 0x000fe200078e0a05 */
[----:B------:R-:W-:Y:S01]  /*58e0*/  ISETP.GT.U32.AND P6, PT, R5, R24, PT ;  /* 0x000000180500720c */ /* 0x000fe20003fc4070 */
[----:B------:R-:W-:Y:S01]  /*58f0*/  IMAD.HI.U32 R17, R19, R9, RZ ;  /* 0x0000000913117227 */ /* 0x000fe200078e00ff */
[----:B------:R-:W-:-:S03]  /*5900*/  ISETP.GT.U32.AND P5, PT, R5, R22, PT ;  /* 0x000000160500720c */ /* 0x000fc60003fa4070 */
[----:B------:R-:W-:Y:S01]  /*5910*/  @!P0 IMAD.IADD R28, R28, 0x1, -R5 ;  /* 0x000000011c1c8824 */ /* 0x000fe200078e0a05 */
[C---:B------:R-:W-:Y:S01]  /*5920*/  ISETP.GT.U32.AND P0, PT, R5.reuse, R21, PT ;  /* 0x000000150500720c */ /* 0x040fe20003f04070 */
[----:B------:R-:W-:Y:S01]  /*5930*/  IMAD R13, R5, R15, R13 ;  /* 0x0000000f050d7224 */ /* 0x000fe200078e020d */
[----:B------:R-:W-:Y:S01]  /*5940*/  IABS R15, R154 ;  /* 0x0000009a000f7213 */ /* 0x000fe20000000000 */
[----:B------:R-:W-:Y:S01]  /*5950*/  @!P3 IMAD.IADD R25, R25, 0x1, -R5 ;  /* 0x000000011919b824 */ /* 0x000fe200078e0a05 */
        /* <DEDUP_REMOVED lines=8> */
[----:B------:R-:W-:Y:S01]  /*59e0*/  ISETP.GT.U32.AND P6, PT, R5, R14, PT ;  /* 0x0000000e0500720c */ /* 0x000fe20003fc4070 */
[--C-:B------:R-:W-:Y:S01]  /*59f0*/  @!P0 IMAD.IADD R21, R21, 0x1, -R5.reuse ;  /* 0x0000000115158824 */ /* 0x100fe200078e0a05 */
[C---:B------:R-:W-:Y:S01]  /*5a00*/  ISETP.GT.U32.AND P0, PT, R5.reuse, R27, PT ;  /* 0x0000001b0500720c */ /* 0x040fe20003f04070 */
[----:B------:R-:W-:Y:S01]  /*5a10*/  @!P5 IMAD.IADD R22, R22, 0x1, -R5 ;  /* 0x000000011616d824 */ /* 0x000fe200078e0a05 */
[C---:B------:R-:W-:Y:S01]  /*5a20*/  ISETP.GT.U32.AND P5, PT, R5.reuse, R28, PT ;  /* 0x0000001c0500720c */ /* 0x040fe20003fa4070 */
[C---:B------:R-:W-:Y:S01]  /*5a30*/  IMAD R15, R5.reuse, R17, R15 ;  /* 0x00000011050f7224 */ /* 0x040fe200078e020f */
[----:B------:R-:W-:Y:S01]  /*5a40*/  IABS R17, R153 ;  /* 0x0000009900117213 */ /* 0x000fe20000000000 */
[----:B------:R-:W-:Y:S01]  /*5a50*/  @!P3 IMAD.IADD R16, R16, 0x1, -R5 ;  /* 0x000000011010b824 */ /* 0x000fe200078e0a05 */
[----:B------:R-:W-:Y:S01]  /*5a60*/  ISETP.GT.U32.AND P3, PT, R5, R24, PT ;  /* 0x000000180500720c */ /* 0x000fe20003f64070 */
[----:B------:R-:W-:-:S02]  /*5a70*/  IMAD.MOV R133, RZ, RZ, -R133 ;  /* 0x000000ffff857224 */ /* 0x000fc400078e0a85 */
[----:B------:R-:W-:Y:S01]  /*5a80*/  @!P2 IMAD.IADD R25, R25, 0x1, -R5 ;  /* 0x000000011919a824 */ /* 0x000fe200078e0a05 */
[C---:B------:R-:W-:Y:S01]  /*5a90*/  ISETP.GT.U32.AND P2, PT, R5.reuse, R18, PT ;  /* 0x000000120500720c */ /* 0x040fe20003f44070 */
[----:B------:R-:W-:Y:S02]  /*5aa0*/  IMAD R134, R5, R133, R134 ;  /* 0x0000008505867224 */ /* 0x000fe400078e0286 */
[----:B------:R-:W-:-:S04]  /*5ab0*/  IMAD.HI.U32 R133, R19, R17, RZ ;  /* 0x0000001113857227 */ /* 0x000fc800078e00ff */
[----:B------:R-:W-:Y:S02]  /*5ac0*/  IMAD.MOV R133, RZ, RZ, -R133 ;  /* 0x000000ffff857224 */ /* 0x000fe400078e0a85 */
[--C-:B------:R-:W-:Y:S02]  /*5ad0*/  @!P6 IMAD.IADD R14, R14, 0x1, -R5.reuse ;  /* 0x000000010e0ee824 */ /* 0x100fe400078e0a05 */
[--C-:B------:R-:W-:Y:S01]  /*5ae0*/  @!P0 IMAD.IADD R27, R27, 0x1, -R5.reuse ;  /* 0x000000011b1b8824 */ /* 0x100fe200078e0a05 */
[C---:B------:R-:W-:Y:S01]  /*5af0*/  ISETP.GT.U32.AND P0, PT, R5.reuse, R21, PT ;  /* 0x000000150500720c */ /* 0x040fe20003f04070 */
[----:B------:R-:W-:Y:S01]  /*5b00*/  @!P5 IMAD.IADD R28, R28, 0x1, -R5 ;  /* 0x000000011c1cd824 */ /* 0x000fe200078e0a05 */
[C---:B------:R-:W-:Y:S01]  /*5b10*/  ISETP.GT.U32.AND P5, PT, R5.reuse, R22, PT ;  /* 0x000000160500720c */ /* 0x040fe20003fa4070 */
[C---:B------:R-:W-:Y:S01]  /*5b20*/  IMAD R17, R5.reuse, R133, R17 ;  /* 0x0000008505117224 */ /* 0x040fe200078e0211 */
[----:B---3--:R-:W-:Y:S01]  /*5b30*/  IABS R133, R152 ;  /* 0x0000009800857213 */ /* 0x008fe20000000000 */
[--C-:B------:R-:W-:Y:S01]  /*5b40*/  @!P3 IMAD.IADD R24, R24, 0x1, -R5.reuse ;  /* 0x000000011818b824 */ /* 0x100fe200078e0a05 */
[C---:B------:R-:W-:Y:S01]  /*5b50*/  ISETP.GT.U32.AND P3, PT, R5.reuse, R14, PT ;  /* 0x0000000e0500720c */ /* 0x040fe20003f64070 */
[----:B------:R-:W-:Y:S01]  /*5b60*/  @!P2 IMAD.IADD R18, R18, 0x1, -R5 ;  /* 0x000000011212a824 */ /* 0x000fe200078e0a05 */
[----:B------:R-:W-:Y:S01]  /*5b70*/  ISETP.GT.U32.AND P2, PT, R5, R134, PT ;  /* 0x000000860500720c */ /* 0x000fe20003f44070 */
[----:B------:R-:W-:-:S04]  /*5b80*/  IMAD.HI.U32 R19, R19, R133, RZ ;  /* 0x0000008513137227 */ /* 0x000fc800078e00ff */
[----:B------:R-:W-:Y:S02]  /*5b90*/  IMAD.MOV R19, RZ, RZ, -R19 ;  /* 0x000000ffff137224 */ /* 0x000fe400078e0a13 */
[--C-:B------:R-:W-:Y:S01]  /*5ba0*/  @!P0 IMAD.IADD R21, R21, 0x1, -R5.reuse ;  /* 0x0000000115158824 */ /* 0x100fe200078e0a05 */
[C---:B------:R-:W-:Y:S01]  /*5bb0*/  ISETP.GT.U32.AND P0, PT, R5.reuse, R8, PT ;  /* 0x000000080500720c */ /* 0x040fe20003f04070 */
[----:B------:R-:W-:Y:S01]  /*5bc0*/  @!P5 IMAD.IADD R22, R22, 0x1, -R5 ;  /* 0x000000011616d824 */ /* 0x000fe200078e0a05 */
[C---:B------:R-:W-:Y:S01]  /*5bd0*/  ISETP.GT.U32.AND P5, PT, R5.reuse, R10, PT ;  /* 0x0000000a0500720c */ /* 0x040fe20003fa4070 */
[C---:B------:R-:W-:Y:S02]  /*5be0*/  IMAD R133, R5.reuse, R19, R133 ;  /* 0x0000001305857224 */ /* 0x040fe400078e0285 */
[--C-:B------:R-:W-:Y:S01]  /*5bf0*/  @!P3 IMAD.IADD R14, R14, 0x1, -R5.reuse ;  /* 0x000000010e0eb824 */ /* 0x100fe200078e0a05 */
[C---:B------:R-:W-:Y:S01]  /*5c00*/  ISETP.GT.U32.AND P3, PT, R5.reuse, R11, PT ;  /* 0x0000000b0500720c */ /* 0x040fe20003f64070 */
[----:B------:R-:W-:Y:S01]  /*5c10*/  @!P2 IMAD.IADD R134, R134, 0x1, -R5 ;  /* 0x000000018686a824 */ /* 0x000fe200078e0a05 */
[----:B------:R-:W-:-:S02]  /*5c20*/  ISETP.GT.U32.AND P4, PT, R5, R13, PT ;  /* 0x0000000d0500720c */ /* 0x000fc40003f84070 */
[----:B------:R-:W-:-:S03]  /*5c30*/  ISETP.GT.U32.AND P2, PT, R5, R133, PT ;  /* 0x000000850500720c */ /* 0x000fc60003f44070 */
[--C-:B------:R-:W-:Y:S02]  /*5c40*/  @!P0 IMAD.IADD R8, R8, 0x1, -R5.reuse ;  /* 0x0000000108088824 */ /* 0x100fe400078e0a05 */
[----:B------:R-:W-:Y:S01]  /*5c50*/  @!P5 IMAD.IADD R10, R10, 0x1, -R5 ;  /* 0x000000010a0ad824 */ /* 0x000fe200078e0a05 */
[----:B------:R-:W-:-:S03]  /*5c60*/  ISETP.GT.U32.AND P5, PT, R5, R15, PT ;  /* 0x0000000f0500720c */ /* 0x000fc60003fa4070 */
[--C-:B------:R-:W-:Y:S01]  /*5c70*/  @!P3 IMAD.IADD R11, R11, 0x1, -R5.reuse ;  /* 0x000000010b0bb824 */ /* 0x100fe200078e0a05 */
[----:B------:R-:W-:Y:S01]  /*5c80*/  ISETP.GT.U32.AND P3, PT, R5, R8, PT ;  /* 0x000000080500720c */ /* 0x000fe20003f64070 */
[--C-:B------:R-:W-:Y:S01]  /*5c90*/  @!P4 IMAD.IADD R13, R13, 0x1, -R5.reuse ;  /* 0x000000010d0dc824 */ /* 0x100fe200078e0a05 */
[----:B------:R-:W-:Y:S01]  /*5ca0*/  ISETP.GT.U32.AND P4, PT, R5, R6, PT ;  /* 0x000000060500720c */ /* 0x000fe20003f84070 */
[----:B------:R-:W-:Y:S01]  /*5cb0*/  @!P2 IMAD.IADD R133, R133, 0x1, -R5 ;  /* 0x000000018585a824 */ /* 0x000fe200078e0a05 */
[----:B------:R-:W-:-:S05]  /*5cc0*/  ISETP.GT.U32.AND P2, PT, R5, R11, PT ;  /* 0x0000000b0500720c */ /* 0x000fca0003f44070 */
[----:B------:R-:W-:-:S04]  /*5cd0*/  @!P5 IMAD.IADD R15, R15, 0x1, -R5 ;  /* 0x000000010f0fd824 */ /* 0x000fc800078e0a05 */
[--C-:B------:R-:W-:Y:S01]  /*5ce0*/  @!P3 IMAD.IADD R8, R8, 0x1, -R5.reuse ;  /* 0x000000010808b824 */ /* 0x100fe200078e0a05 */
[C---:B------:R-:W-:Y:S01]  /*5cf0*/  ISETP.GT.U32.AND P3, PT, R5.reuse, R13, PT ;  /* 0x0000000d0500720c */ /* 0x040fe20003f64070 */
[--C-:B------:R-:W-:Y:S01]  /*5d00*/  @!P4 IMAD.IADD R6, R6, 0x1, -R5.reuse ;  /* 0x000000010606c824 */ /* 0x100fe200078e0a05 */
[----:B------:R-:W-:Y:S01]  /*5d10*/  ISETP.GT.U32.AND P4, PT, R5, R15, PT ;  /* 0x0000000f0500720c */ /* 0x000fe20003f84070 */
[----:B------:R-:W-:Y:S01]  /*5d20*/  @!P2 IMAD.IADD R11, R11, 0x1, -R5 ;  /* 0x000000010b0ba824 */ /* 0x000fe200078e0a05 */
[----:B------:R-:W-:Y:S01]  /*5d30*/  ISETP.GE.AND P2, PT, R250, RZ, PT ;  /* 0x000000fffa00720c */ /* 0x000fe20003f46270 */
[----:B------:R-:W-:-:S08]  /*5d40*/  @!P1 IMAD.MOV R7, RZ, RZ, -R7 ;  /* 0x000000ffff079224 */ /* 0x000fd000078e0a07 */
[--C-:B------:R-:W-:Y:S02]  /*5d50*/  @!P3 IMAD.IADD R13, R13, 0x1, -R5.reuse ;  /* 0x000000010d0db824 */ /* 0x100fe400078e0a05 */
[----:B------:R-:W-:Y:S02]  /*5d60*/  @!P4 IMAD.IADD R15, R15, 0x1, -R5 ;  /* 0x000000010f0fc824 */ /* 0x000fe400078e0a05 */
[----:B------:R-:W-:Y:S01]  /*5d70*/  @!P2 IMAD.MOV R4, RZ, RZ, -R4 ;  /* 0x000000ffff04a224 */ /* 0x000fe200078e0a04 */
[----:B--2---:R-:W-:Y:S02]  /*5d80*/  ISETP.GE.AND P1, PT, R249, RZ, PT ;  /* 0x000000fff900720c */ /* 0x004fe40003f26270 */
[----:B------:R-:W2:Y:S01]  /*5d90*/  LDL R249, [R1+0x4b4] ;  /* 0x0004b40001f97983 */ /* 0x000ea20000100800 */
[----:B----4-:R-:W-:-:S03]  /*5da0*/  ISETP.GE.AND P3, PT, R251, RZ, PT ;  /* 0x000000fffb00720c */ /* 0x010fc60003f66270 */
[----:B------:R-:W3:Y:S01]  /*5db0*/  LDL R251, [R1+0x4b8] ;  /* 0x0004b80001fb7983 */ /* 0x000ee20000100800 */
[----:B-----5:R-:W-:-:S03]  /*5dc0*/  ISETP.GE.AND P4, PT, R252, RZ, PT ;  /* 0x000000fffc00720c */ /* 0x020fc60003f86270 */
[----:B------:R-:W4:Y:S01]  /*5dd0*/  LDL R252, [R1+0x4bc] ;  /* 0x0004bc0001fc7983 */ /* 0x000f220000100800 */
[----:B------:R-:W-:Y:S02]  /*5de0*/  ISETP.GE.AND P2, PT, R0, RZ, PT ;  /* 0x000000ff0000720c */ /* 0x000fe40003f46270 */
[----:B------:R-:W-:Y:S01]  /*5df0*/  @!P1 IMAD.MOV R132, RZ, RZ, -R132 ;  /* 0x000000ffff849224 */ /* 0x000fe200078e0a84 */
[----:B------:R-:W5:Y:S01]  /*5e00*/  LDL R0, [R1+0x4c0] ;  /* 0x0004c00001007983 */ /* 0x000f620000100800 */
[----:B------:R-:W-:-:S03]  /*5e10*/  ISETP.GE.AND P1, PT, R157, RZ, PT ;  /* 0x000000ff9d00720c */ /* 0x000fc60003f26270 */
[----:B------:R-:W5:Y:S01]  /*5e20*/  LDL R157, [R1+0x4c4] ;  /* 0x0004c400019d7983 */ /* 0x000f620000100800 */
[C---:B------:R-:W-:Y:S02]  /*5e30*/  ISETP.GT.U32.AND P6, PT, R5.reuse, R16, PT ;  /* 0x000000100500720c */ /* 0x040fe40003fc4070 */
[----:B------:R-:W-:-:S11]  /*5e40*/  ISETP.GT.U32.AND P0, PT, R5, R17, PT ;  /* 0x000000110500720c */ /* 0x000fd60003f04070 */
[--C-:B------:R-:W-:Y:S01]  /*5e50*/  @!P6 IMAD.IADD R16, R16, 0x1, -R5.reuse ;  /* 0x000000011010e824 */ /* 0x100fe200078e0a05 */
[C---:B------:R-:W-:Y:S02]  /*5e60*/  ISETP.GT.U32.AND P6, PT, R5.reuse, R9, PT ;  /* 0x000000090500720c */ /* 0x040fe40003fc4070 */
[----:B------:R-:W-:Y:S01]  /*5e70*/  ISETP.GT.U32.AND P5, PT, R5, R134, PT ;  /* 0x000000860500720c */ /* 0x000fe20003fa4070 */
[----:B------:R-:W-:-:S10]  /*5e80*/  @!P0 IMAD.IADD R17, R17, 0x1, -R5 ;  /* 0x0000000111118824 */ /* 0x000fd400078e0a05 */
[----:B------:R-:W-:-:S05]  /*5e90*/  @!P6 IMAD.IADD R9, R9, 0x1, -R5 ;  /* 0x000000010909e824 */ /* 0x000fca00078e0a05 */
[C---:B------:R-:W-:Y:S01]  /*5ea0*/  ISETP.GT.U32.AND P0, PT, R5.reuse, R9, PT ;  /* 0x000000090500720c */ /* 0x040fe20003f04070 */
[----:B------:R-:W-:Y:S01]  /*5eb0*/  @!P5 IMAD.IADD R134, R134, 0x1, -R5 ;  /* 0x000000018686d824 */ /* 0x000fe200078e0a05 */
[----:B------:R-:W-:-:S11]  /*5ec0*/  ISETP.GT.U32.AND P5, PT, R5, R133, PT ;  /* 0x000000850500720c */ /* 0x000fd60003fa4070 */
[--C-:B------:R-:W-:Y:S01]  /*5ed0*/  @!P0 IMAD.IADD R9, R9, 0x1, -R5.reuse ;  /* 0x0000000109098824 */ /* 0x100fe200078e0a05 */
[----:B------:R-:W-:Y:S01]  /*5ee0*/  ISETP.NE.AND P0, PT, R2, RZ, PT ;  /* 0x000000ff0200720c */ /* 0x000fe20003f05270 */
[----:B------:R-:W-:Y:S01]  /*5ef0*/  @!P5 IMAD.IADD R133, R133, 0x1, -R5 ;  /* 0x000000018585d824 */ /* 0x000fe200078e0a05 */
[----:B------:R-:W-:Y:S01]  /*5f00*/  ISETP.GE.AND P5, PT, R245, RZ, PT ;  /* 0x000000fff500720c */ /* 0x000fe20003fa6270 */
[----:B------:R-:W-:Y:S01]  /*5f10*/  @!P3 IMAD.MOV R130, RZ, RZ, -R130 ;  /* 0x000000ffff82b224 */ /* 0x000fe200078e0a82 */
[----:B------:R-:W5:Y:S01]  /*5f20*/  LDL R245, [R1+0x4cc] ;  /* 0x0004cc0001f57983 */ /* 0x000f620000100800 */
[----:B------:R-:W-:Y:S01]  /*5f30*/  ISETP.GE.AND P3, PT, R247, RZ, PT ;  /* 0x000000fff700720c */ /* 0x000fe20003f66270 */
[----:B------:R-:W-:-:S07]  /*5f40*/  @!P4 IMAD.MOV R129, RZ, RZ, -R129 ;  /* 0x000000ffff81c224 */ /* 0x000fce00078e0a81 */
[----:B------:R-:W-:Y:S01]  /*5f50*/  @!P0 LOP3.LUT R7, RZ, R2, RZ, 0x33, !PT ;  /* 0x00000002ff078212 */ /* 0x000fe200078e33ff */
[----:B------:R-:W5:Y:S04]  /*5f60*/  LDL R247, [R1+0x4d4] ;  /* 0x0004d40001f77983 */ /* 0x000f680000100800 */
[----:B------:R-:W5:Y:S01]  /*5f70*/  LDL R2, [R1+0x4c8] ;  /* 0x0004c80001027983 */ /* 0x000f620000100800 */
[----:B------:R-:W-:Y:S01]  /*5f80*/  @!P5 IMAD.MOV R131, RZ, RZ, -R131 ;  /* 0x000000ffff83d224 */ /* 0x000fe200078e0a83 */
[----:B------:R-:W-:Y:S02]  /*5f90*/  ISETP.GE.AND P5, PT, R246, RZ, PT ;  /* 0x000000fff600720c */ /* 0x000fe40003fa6270 */
[----:B------:R-:W5:Y:S01]  /*5fa0*/  LDL R246, [R1+0x4d0] ;  /* 0x0004d00001f67983 */ /* 0x000f620000100800 */
[----:B------:R-:W-:-:S03]  /*5fb0*/  ISETP.GE.AND P4, PT, R248, RZ, PT ;  /* 0x000000fff800720c */ /* 0x000fc60003f86270 */
[----:B------:R-:W5:Y:S01]  /*5fc0*/  LDL R248, [R1+0x4d8] ;  /* 0x0004d80001f87983 */ /* 0x000f620000100800 */
[----:B------:R-:W-:Y:S02]  /*5fd0*/  @!P2 IMAD.MOV R128, RZ, RZ, -R128 ;  /* 0x000000ffff80a224 */ /* 0x000fe400078e0a80 */
[----:B------:R-:W-:Y:S02]  /*5fe0*/  @!P1 IMAD.MOV R127, RZ, RZ, -R127 ;  /* 0x000000ffff7f9224 */ /* 0x000fe400078e0a7f */
[----:B------:R-:W-:Y:S02]  /*5ff0*/  @!P3 IMAD.MOV R125, RZ, RZ, -R125 ;  /* 0x000000ffff7db224 */ /* 0x000fe400078e0a7d */
[----:B------:R-:W-:-:S03]  /*6000*/  @!P5 IMAD.MOV R126, RZ, RZ, -R126 ;  /* 0x000000ffff7ed224 */ /* 0x000fc600078e0a7e */
[----:B------:R-:W-:Y:S01]  /*6010*/  @!P4 IMAD.MOV R124, RZ, RZ, -R124 ;  /* 0x000000ffff7cc224 */ /* 0x000fe200078e0a7c */
[----:B--2---:R-:W-:Y:S02]  /*6020*/  ISETP.GE.AND P2, PT, R249, RZ, PT ;  /* 0x000000fff900720c */ /* 0x004fe40003f46270 */
[----:B------:R-:W2:Y:S01]  /*6030*/  LDL R249, [R1+0x4dc] ;  /* 0x0004dc0001f97983 */ /* 0x000ea20000100800 */
[----:B---3--:R-:W-:-:S03]  /*6040*/  ISETP.GE.AND P1, PT, R251, RZ, PT ;  /* 0x000000fffb00720c */ /* 0x008fc60003f26270 */
[----:B------:R-:W3:Y:S01]  /*6050*/  LDL R251, [R1+0x4e0] ;  /* 0x0004e00001fb7983 */ /* 0x000ee20000100800 */
[----:B----4-:R-:W-:-:S03]  /*6060*/  ISETP.GE.AND P5, PT, R252, RZ, PT ;  /* 0x000000fffc00720c */ /* 0x010fc60003fa6270 */
[----:B------:R-:W4:Y:S01]  /*6070*/  LDL R252, [R1+0x4e4] ;  /* 0x0004e40001fc7983 */ /* 0x000f220000100800 */
[----:B-----5:R-:W-:-:S03]  /*6080*/  ISETP.GE.AND P3, PT, R0, RZ, PT ;  /* 0x000000ff0000720c */ /* 0x020fc60003f66270 */
[----:B------:R-:W5:Y:S01]  /*6090*/  LDL R0, [R1+0x4e8] ;  /* 0x0004e80001007983 */ /* 0x000f620000100800 */
[----:B------:R-:W-:-:S03]  /*60a0*/  ISETP.GE.AND P4, PT, R157, RZ, PT ;  /* 0x000000ff9d00720c */ /* 0x000fc60003f86270 */
[----:B------:R-:W5:Y:S01]  /*60b0*/  LDL R157, [R1+0x4ec] ;  /* 0x0004ec00019d7983 */ /* 0x000f620000100800 */
[----:B------:R-:W-:Y:S01]  /*60c0*/  ISETP.GT.U32.AND P6, PT, R5, R10, PT ;  /* 0x0000000a0500720c */ /* 0x000fe20003fc4070 */
[----:B------:R-:W-:-:S12]  /*60d0*/  @!P2 IMAD.MOV R123, RZ, RZ, -R123 ;  /* 0x000000ffff7ba224 */ /* 0x000fd800078e0a7b */
[----:B------:R-:W-:Y:S01]  /*60e0*/  @!P6 IMAD.IADD R10, R10, 0x1, -R5 ;  /* 0x000000010a0ae824 */ /* 0x000fe200078e0a05 */
[----:B------:R-:W-:Y:S01]  /*60f0*/  ISETP.GT.U32.AND P6, PT, R5, R17, PT ;  /* 0x000000110500720c */ /* 0x000fe20003fc4070 */
[----:B------:R-:W-:Y:S02]  /*6100*/  @!P1 IMAD.MOV R122, RZ, RZ, -R122 ;  /* 0x000000ffff7a9224 */ /* 0x000fe400078e0a7a */
[----:B------:R-:W-:Y:S02]  /*6110*/  @!P5 IMAD.MOV R121, RZ, RZ, -R121 ;  /* 0x000000ffff79d224 */ /* 0x000fe400078e0a79 */
[----:B------:R-:W-:Y:S01]  /*6120*/  @!P3 IMAD.MOV R120, RZ, RZ, -R120 ;  /* 0x000000ffff78b224 */ /* 0x000fe200078e0a78 */
[----:B------:R-:W-:Y:S01]  /*6130*/  ISETP.NE.AND P0, PT, R3, RZ, PT ;  /* 0x000000ff0300720c */ /* 0x000fe20003f05270 */
[----:B------:R-:W-:-:S06]  /*6140*/  @!P4 IMAD.MOV R119, RZ, RZ, -R119 ;  /* 0x000000ffff77c224 */ /* 0x000fcc00078e0a77 */
[----:B------:R-:W-:Y:S01]  /*6150*/  @!P6 IMAD.IADD R17, R17, 0x1, -R5 ;  /* 0x000000011111e824 */ /* 0x000fe200078e0a05 */
[----:B------:R-:W-:Y:S02]  /*6160*/  LOP3.LUT R5, RZ, R3, RZ, 0x33, !PT ;  /* 0x00000003ff057212 */ /* 0x000fe400078e33ff */
[----:B------:R-:W5:Y:S01]  /*6170*/  LDL R3, [R1+0x4f0] ;  /* 0x0004f00001037983 */ /* 0x000f620000100800 */
[----:B------:R-:W-:Y:S02]  /*6180*/  ISETP.GE.AND P1, PT, R245, RZ, PT ;  /* 0x000000fff500720c */ /* 0x000fe40003f26270 */
[----:B------:R-:W-:Y:S02]  /*6190*/  ISETP.GE.AND P2, PT, R2, RZ, PT ;  /* 0x000000ff0200720c */ /* 0x000fe40003f46270 */
[----:B------:R-:W5:Y:S01]  /*61a0*/  LDL R2, [R1+0x4f4] ;  /* 0x0004f40001027983 */ /* 0x000f620000100800 */
[----:B------:R-:W-:Y:S02]  /*61b0*/  ISETP.GE.AND P3, PT, R247, RZ, PT ;  /* 0x000000fff700720c */ /* 0x000fe40003f66270 */
[----:B------:R-:W-:Y:S01]  /*61c0*/  ISETP.GE.AND P5, PT, R246, RZ, PT ;  /* 0x000000fff600720c */ /* 0x000fe20003fa6270 */
[----:B------:R-:W5:Y:S01]  /*61d0*/  LDL.LU R245, [R1+0x6d4] ;  /* 0x0006d40001f57983 */ /* 0x000f620000300800 */
[----:B------:R-:W-:-:S03]  /*61e0*/  ISETP.GE.AND P4, PT, R248, RZ, PT ;  /* 0x000000fff800720c */ /* 0x000fc60003f86270 */
[----:B------:R-:W5:Y:S03]  /*61f0*/  LDL.LU R246, [R1+0x6d0] ;  /* 0x0006d00001f67983 */ /* 0x000f660000300800 */
[----:B------:R-:W-:Y:S01]  /*6200*/  @!P2 IMAD.MOV R118, RZ, RZ, -R118 ;  /* 0x000000ffff76a224 */ /* 0x000fe200078e0a76 */
[----:B------:R-:W5:Y:S04]  /*6210*/  LDL.LU R247, [R1+0x6cc] ;  /* 0x0006cc0001f77983 */ /* 0x000f680000300800 */
[----:B------:R-:W5:Y:S01]  /*6220*/  LDL.LU R248, [R1+0x6c8] ;  /* 0x0006c80001f87983 */ /* 0x000f620000300800 */
[----:B------:R-:W-:Y:S02]  /*6230*/  @!P1 IMAD.MOV R117, RZ, RZ, -R117 ;  /* 0x000000ffff759224 */ /* 0x000fe400078e0a75 */
[----:B------:R-:W-:-:S02]  /*6240*/  @!P5 IMAD.MOV R116, RZ, RZ, -R116 ;  /* 0x000000ffff74d224 */ /* 0x000fc400078e0a74 */
[----:B------:R-:W-:Y:S02]  /*6250*/  @!P3 IMAD.MOV R115, RZ, RZ, -R115 ;  /* 0x000000ffff73b224 */ /* 0x000fe400078e0a73 */
[----:B------:R-:W-:Y:S01]  /*6260*/  @!P4 IMAD.MOV R114, RZ, RZ, -R114 ;  /* 0x000000ffff72c224 */ /* 0x000fe200078e0a72 */
[----:B--2---:R-:W-:Y:S02]  /*6270*/  ISETP.GE.AND P2, PT, R249, RZ, PT ;  /* 0x000000fff900720c */ /* 0x004fe40003f46270 */
[----:B------:R-:W2:Y:S01]  /*6280*/  LDL.LU R249, [R1+0x6c4] ;  /* 0x0006c40001f97983 */ /* 0x000ea20000300800 */
[----:B---3--:R-:W-:-:S03]  /*6290*/  ISETP.GE.AND P1, PT, R251, RZ, PT ;  /* 0x000000fffb00720c */ /* 0x008fc60003f26270 */
[----:B------:R-:W3:Y:S01]  /*62a0*/  LDL.LU R251, [R1+0x6c0] ;  /* 0x0006c00001fb7983 */ /* 0x000ee20000300800 */
[----:B----4-:R-:W-:-:S03]  /*62b0*/  ISETP.GE.AND P5, PT, R252, RZ, PT ;  /* 0x000000fffc00720c */ /* 0x010fc60003fa6270 */
[----:B------:R-:W4:Y:S01]  /*62c0*/  LDL.LU R252, [R1+0x6bc] ;  /* 0x0006bc0001fc7983 */ /* 0x000f220000300800 */
[----:B-----5:R-:W-:-:S03]  /*62d0*/  ISETP.GE.AND P3, PT, R0, RZ, PT ;  /* 0x000000ff0000720c */ /* 0x020fc60003f66270 */
[----:B------:R-:W5:Y:S01]  /*62e0*/  LDL.LU R0, [R1+0x6b8] ;  /* 0x0006b80001007983 */ /* 0x000f620000300800 */
[----:B------:R-:W-:-:S03]  /*62f0*/  ISETP.GE.AND P4, PT, R157, RZ, PT ;  /* 0x000000ff9d00720c */ /* 0x000fc60003f86270 */
[----:B------:R-:W5:Y:S01]  /*6300*/  LDL.LU R157, [R1+0x6b4] ;  /* 0x0006b400019d7983 */ /* 0x000f620000300800 */
[----:B------:R-:W-:Y:S02]  /*6310*/  @!P1 IMAD.MOV R112, RZ, RZ, -R112 ;  /* 0x000000ffff709224 */ /* 0x000fe400078e0a70 */
[----:B------:R-:W-:Y:S02]  /*6320*/  @!P2 IMAD.MOV R113, RZ, RZ, -R113 ;  /* 0x000000ffff71a224 */ /* 0x000fe400078e0a71 */
[----:B------:R-:W-:Y:S02]  /*6330*/  @!P5 IMAD.MOV R111, RZ, RZ, -R111 ;  /* 0x000000ffff6fd224 */ /* 0x000fe400078e0a6f */
[----:B------:R-:W-:-:S03]  /*6340*/  @!P3 IMAD.MOV R110, RZ, RZ, -R110 ;  /* 0x000000ffff6eb224 */ /* 0x000fc600078e0a6e */
[----:B------:R-:W-:Y:S01]  /*6350*/  @!P4 IMAD.MOV R109, RZ, RZ, -R109 ;  /* 0x000000ffff6dc224 */ /* 0x000fe200078e0a6d */
[----:B------:R-:W-:-:S13]  /*6360*/  ISETP.GE.AND P2, PT, R3, RZ, PT ;  /* 0x000000ff0300720c */ /* 0x000fda0003f46270 */
[----:B------:R-:W-:Y:S01]  /*6370*/  @!P2 IMAD.MOV R108, RZ, RZ, -R108 ;  /* 0x000000ffff6ca224 */ /* 0x000fe200078e0a6c */
[----:B------:R-:W-:-:S13]  /*6380*/  ISETP.GE.AND P1, PT, R2, RZ, PT ;  /* 0x000000ff0200720c */ /* 0x000fda0003f26270 */
[----:B------:R-:W-:Y:S01]  /*6390*/  @!P1 IMAD.MOV R107, RZ, RZ, -R107 ;  /* 0x000000ffff6b9224 */ /* 0x000fe200078e0a6b */
[----:B--2---:R-:W-:Y:S02]  /*63a0*/  ISETP.GE.AND P1, PT, R249, RZ, PT ;  /* 0x000000fff900720c */ /* 0x004fe40003f26270 */
[----:B---3--:R-:W-:Y:S02]  /*63b0*/  ISETP.GE.AND P2, PT, R251, RZ, PT ;  /* 0x000000fffb00720c */ /* 0x008fe40003f46270 */
[----:B----4-:R-:W-:Y:S02]  /*63c0*/  ISETP.GE.AND P4, PT, R252, RZ, PT ;  /* 0x000000fffc00720c */ /* 0x010fe40003f86270 */
[----:B-----5:R-:W-:Y:S02]  /*63d0*/  ISETP.GE.AND P3, PT, R0, RZ, PT ;  /* 0x000000ff0000720c */ /* 0x020fe40003f66270 */
[----:B------:R-:W-:-:S05]  /*63e0*/  ISETP.GE.AND P5, PT, R157, RZ, PT ;  /* 0x000000ff9d00720c */ /* 0x000fca0003fa6270 */
[----:B------:R-:W-:Y:S01]  /*63f0*/  @!P1 IMAD.MOV R102, RZ, RZ, -R102 ;  /* 0x000000ffff669224 */ /* 0x000fe200078e0a66 */
[----:B------:R-:W-:Y:S01]  /*6400*/  ISETP.GE.AND P1, PT, R244, RZ, PT ;  /* 0x000000fff400720c */ /* 0x000fe20003f26270 */
[----:B------:R-:W-:Y:S01]  /*6410*/  @!P2 IMAD.MOV R103, RZ, RZ, -R103 ;  /* 0x000000ffff67a224 */ /* 0x000fe200078e0a67 */
[----:B------:R-:W-:Y:S01]  /*6420*/  ISETP.GE.AND P2, PT, R245, RZ, PT ;  /* 0x000000fff500720c */ /* 0x000fe20003f46270 */
[----:B------:R-:W-:Y:S01]  /*6430*/  @!P4 IMAD.MOV R104, RZ, RZ, -R104 ;  /* 0x000000ffff68c224 */ /* 0x000fe200078e0a68 */
[----:B------:R-:W-:Y:S01]  /*6440*/  ISETP.GE.AND P4, PT, R246, RZ, PT ;  /* 0x000000fff600720c */ /* 0x000fe20003f86270 */
[----:B------:R-:W-:Y:S01]  /*6450*/  IMAD.MOV.U32 R2, RZ, RZ, R134 ;  /* 0x000000ffff027224 */ /* 0x000fe200078e0086 */
[----:B------:R-:W-:Y:S01]  /*6460*/  ISETP.GE.AND P6, PT, R152, RZ, PT ;  /* 0x000000ff9800720c */ /* 0x000fe20003fc6270 */
[----:B------:R-:W-:Y:S01]  /*6470*/  @!P3 IMAD.MOV R105, RZ, RZ, -R105 ;  /* 0x000000ffff69b224 */ /* 0x000fe200078e0a69 */
[----:B------:R-:W-:Y:S01]  /*6480*/  ISETP.GE.AND P3, PT, R247, RZ, PT ;  /* 0x000000fff700720c */ /* 0x000fe20003f66270 */
[----:B------:R-:W-:Y:S01]  /*6490*/  IMAD R3, R7, UR4, RZ ;  /* 0x0000000407037c24 */ /* 0x000fe2000f8e02ff */
[----:B------:R-:W-:Y:S01]  /*64a0*/  SEL R132, R5, R132, !P0 ;  /* 0x0000008405847207 */ /* 0x000fe20004000000 */
[----:B------:R-:W-:Y:S01]  /*64b0*/  @!P5 IMAD.MOV R106, RZ, RZ, -R106 ;  /* 0x000000ffff6ad224 */ /* 0x000fe200078e0a6a */
[----:B------:R-:W-:Y:S01]  /*64c0*/  ISETP.GE.AND P5, PT, R248, RZ, PT ;  /* 0x000000fff800720c */ /* 0x000fe20003fa6270 */
[----:B------:R-:W-:Y:S01]  /*64d0*/  @!P1 IMAD.MOV R97, RZ, RZ, -R97 ;  /* 0x000000ffff619224 */ /* 0x000fe200078e0a61 */
[----:B------:R-:W-:Y:S01]  /*64e0*/  ISETP.GE.AND P1, PT, R239, RZ, PT ;  /* 0x000000ffef00720c */ /* 0x000fe20003f26270 */
[----:B------:R-:W-:Y:S01]  /*64f0*/  @!P2 IMAD.MOV R98, RZ, RZ, -R98 ;  /* 0x000000ffff62a224 */ /* 0x000fe200078e0a62 */
[----:B------:R-:W-:Y:S01]  /*6500*/  ISETP.GE.AND P2, PT, R240, RZ, PT ;  /* 0x000000fff000720c */ /* 0x000fe20003f46270 */
[----:B------:R-:W-:Y:S01]  /*6510*/  @!P4 IMAD.MOV R99, RZ, RZ, -R99 ;  /* 0x000000ffff63c224 */ /* 0x000fe200078e0a63 */
[----:B------:R-:W-:Y:S01]  /*6520*/  ISETP.GE.AND P4, PT, R241, RZ, PT ;  /* 0x000000fff100720c */ /* 0x000fe20003f86270 */
[----:B------:R-:W-:Y:S01]  /*6530*/  ULDC UR4, c[0x0][0x240] ;  /* 0x0000900000047ab9 */ /* 0x000fe20000000800 */
[----:B------:R-:W-:Y:S01]  /*6540*/  SEL R131, R5, R131, !P0 ;  /* 0x0000008305837207 */ /* 0x000fe20004000000 */
[----:B------:R-:W-:Y:S01]  /*6550*/  @!P3 IMAD.MOV R100, RZ, RZ, -R100 ;  /* 0x000000ffff64b224 */ /* 0x000fe200078e0a64 */
[----:B------:R-:W-:Y:S01]  /*6560*/  ISETP.GE.AND P3, PT, R242, RZ, PT ;  /* 0x000000fff200720c */ /* 0x000fe20003f66270 */
[----:B------:R-:W2:Y:S02]  /*6570*/  LDL.LU R157, [R1+0x6b0] ;  /* 0x0006b000019d7983 */ /* 0x000ea40000300800 */
[----:B------:R-:W-:Y:S01]  /*6580*/  @!P5 IMAD.MOV R101, RZ, RZ, -R101 ;  /* 0x000000ffff65d224 */ /* 0x000fe200078e0a65 */
[----:B------:R-:W-:Y:S01]  /*6590*/  ISETP.GE.AND P5, PT, R243, RZ, PT ;  /* 0x000000fff300720c */ /* 0x000fe20003fa6270 */
[----:B------:R-:W-:Y:S01]  /*65a0*/  @!P1 IMAD.MOV R92, RZ, RZ, -R92 ;  /* 0x000000ffff5c9224 */ /* 0x000fe200078e0a5c */
[----:B------:R-:W-:Y:S01]  /*65b0*/  ISETP.GE.AND P1, PT, R234, RZ, PT ;  /* 0x000000ffea00720c */ /* 0x000fe20003f26270 */
[----:B------:R-:W-:Y:S01]  /*65c0*/  @!P2 IMAD.MOV R93, RZ, RZ, -R93 ;  /* 0x000000ffff5da224 */ /* 0x000fe200078e0a5d */
[----:B------:R-:W-:Y:S01]  /*65d0*/  ISETP.GE.AND P2, PT, R235, RZ, PT ;  /* 0x000000ffeb00720c */ /* 0x000fe20003f46270 */
[----:B------:R-:W-:Y:S01]  /*65e0*/  @!P4 IMAD.MOV R94, RZ, RZ, -R94 ;  /* 0x000000ffff5ec224 */ /* 0x000fe200078e0a5e */
[----:B------:R-:W-:-:S03]  /*65f0*/  ISETP.GE.AND P4, PT, R236, RZ, PT ;  /* 0x000000ffec00720c */ /* 0x000fc60003f86270 */
[----:B------:R-:W-:Y:S01]  /*6600*/  @!P3 IMAD.MOV R95, RZ, RZ, -R95 ;  /* 0x000000ffff5fb224 */ /* 0x000fe200078e0a5f */
[----:B------:R-:W-:-:S03]  /*6610*/  ISETP.GE.AND P3, PT, R237, RZ, PT ;  /* 0x000000ffed00720c */ /* 0x000fc60003f66270 */
        /* <DEDUP_REMOVED lines=163> */
[----:B------:R-:W-:Y:S02]  /*7050*/  SEL R7, R5, R2, !P0 ;  /* 0x0000000205077207 */ /* 0x000fe40004000000 */
[----:B------:R-:W-:Y:S01]  /*7060*/  LEA R2, P1, R3, UR8, 0x1 ;  /* 0x0000000803027c11 */ /* 0x000fe2000f8208ff */
[----:B------:R-:W-:Y:S01]  /*7070*/  IMAD R132, R132, UR4, RZ ;  /* 0x0000000484847c24 */ /* 0x000fe2000f8e02ff */
[----:B------:R-:W-:Y:S01]  /*7080*/  SEL R130, R5, R130, !P0 ;  /* 0x0000008205827207 */ /* 0x000fe20004000000 */
[----:B------:R-:W-:Y:S01]  /*7090*/  IMAD R131, R131, UR4, RZ ;  /* 0x0000000483837c24 */ /* 0x000fe2000f8e02ff */
[C---:B------:R-:W-:Y:S02]  /*70a0*/  SEL R129, R5.reuse, R129, !P0 ;  /* 0x0000008105817207 */ /* 0x040fe40004000000 */
[----:B------:R-:W-:-:S02]  /*70b0*/  SEL R128, R5, R128, !P0 ;  /* 0x0000008005807207 */ /* 0x000fc40004000000 */
[----:B------:R-:W-:Y:S01]  /*70c0*/  LEA.HI.X.SX32 R3, R3, UR9, 0x1, P1 ;  /* 0x0000000903037c11 */ /* 0x000fe200088f0eff */
[----:B------:R-:W-:Y:S01]  /*70d0*/  ULDC.64 UR8, c[0x0][0x218] ;  /* 0x0000860000087ab9 */ /* 0x000fe20000000a00 */
[----:B------:R-:W-:Y:S01]  /*70e0*/  @!P3 IMAD.MOV R11, RZ, RZ, -R11 ;  /* 0x000000ffff0bb224 */ /* 0x000fe200078e0a0b */
[----:B------:R-:W-:Y:S01]  /*70f0*/  LEA R153, P3, R132, UR8, 0x1 ;  /* 0x0000000884997c11 */ /* 0x000fe2000f8608ff */
[----:B------:R-:W-:Y:S01]  /*7100*/  @!P5 IMAD.MOV R9, RZ, RZ, -R9 ;  /* 0x000000ffff09d224 */ /* 0x000fe200078e0a09 */
[----:B------:R-:W-:Y:S01]  /*7110*/  SEL R127, R5, R127, !P0 ;  /* 0x0000007f057f7207 */ /* 0x000fe20004000000 */
[----:B------:R-:W-:Y:S01]  /*7120*/  @!P4 IMAD.MOV R13, RZ, RZ, -R13 ;  /* 0x000000ffff0dc224 */ /* 0x000fe200078e0a0d */
[----:B------:R-:W-:Y:S01]  /*7130*/  LEA R152, P4, R131, UR8, 0x1 ;  /* 0x0000000883987c11 */ /* 0x000fe2000f8808ff */
[----:B------:R-:W-:Y:S02]  /*7140*/  @!P2 IMAD.MOV R15, RZ, RZ, -R15 ;  /* 0x000000ffff0fa224 */ /* 0x000fe400078e0a0f */
[----:B------:R-:W-:Y:S01]  /*7150*/  IMAD R130, R130, UR4, RZ ;  /* 0x0000000482827c24 */ /* 0x000fe2000f8e02ff */
[----:B------:R-:W-:Y:S01]  /*7160*/  SEL R126, R5, R126, !P0 ;  /* 0x0000007e057e7207 */ /* 0x000fe20004000000 */
[----:B------:R-:W-:-:S02]  /*7170*/  @!P6 IMAD.MOV R133, RZ, RZ, -R133 ;  /* 0x000000ffff85e224 */ /* 0x000fc400078e0a85 */
[----:B------:R-:W-:Y:S02]  /*7180*/  IMAD R129, R129, UR4, RZ ;  /* 0x0000000481817c24 */ /* 0x000fe4000f8e02ff */
[----:B------:R-:W-:Y:S01]  /*7190*/  IMAD R128, R128, UR4, RZ ;  /* 0x0000000480807c24 */ /* 0x000fe2000f8e02ff */
[C---:B------:R-:W-:Y:S01]  /*71a0*/  SEL R4, R5.reuse, R4, !P0 ;  /* 0x0000000405047207 */ /* 0x040fe20004000000 */
[----:B------:R0:W-:Y:S01]  /*71b0*/  STL [R1+0x228], R153 ;  /* 0x0002289901007387 */ /* 0x0001e20000100800 */
[----:B------:R-:W-:Y:S01]  /*71c0*/  SEL R125, R5, R125, !P0 ;  /* 0x0000007d057d7207 */ /* 0x000fe20004000000 */
[----:B------:R-:W-:Y:S01]  /*71d0*/  IMAD R127, R127, UR4, RZ ;  /* 0x000000047f7f7c24 */ /* 0x000fe2000f8e02ff */
[C---:B------:R-:W-:Y:S01]  /*71e0*/  SEL R124, R5.reuse, R124, !P0 ;  /* 0x0000007c057c7207 */ /* 0x040fe20004000000 */
[----:B------:R1:W-:Y:S01]  /*71f0*/  STL [R1+0x22c], R152 ;  /* 0x00022c9801007387 */ /* 0x0003e20000100800 */
[C---:B------:R-:W-:Y:S02]  /*7200*/  SEL R123, R5.reuse, R123, !P0 ;  /* 0x0000007b057b7207 */ /* 0x040fe40004000000 */
[----:B------:R-:W-:-:S02]  /*7210*/  SEL R122, R5, R122, !P0 ;  /* 0x0000007a057a7207 */ /* 0x000fc40004000000 */
[C---:B------:R-:W-:Y:S02]  /*7220*/  SEL R121, R5.reuse, R121, !P0 ;  /* 0x0000007905797207 */ /* 0x040fe40004000000 */
[C---:B------:R-:W-:Y:S02]  /*7230*/  SEL R120, R5.reuse, R120, !P0 ;  /* 0x0000007805787207 */ /* 0x040fe40004000000 */
[C---:B------:R-:W-:Y:S02]  /*7240*/  SEL R119, R5.reuse, R119, !P0 ;  /* 0x0000007705777207 */ /* 0x040fe40004000000 */
[C---:B------:R-:W-:Y:S02]  /*7250*/  SEL R118, R5.reuse, R118, !P0 ;  /* 0x0000007605767207 */ /* 0x040fe40004000000 */
        /* <DEDUP_REMOVED lines=110> */
[----:B------:R-:W-:Y:S01]  /*7940*/  LEA R154, P5, R130, UR8, 0x1 ;  /* 0x00000008829a7c11 */ /* 0x000fe2000f8a08ff */
[----:B------:R-:W-:Y:S01]  /*7950*/  IMAD R126, R126, UR4, RZ ;  /* 0x000000047e7e7c24 */ /* 0x000fe2000f8e02ff */
[----:B------:R-:W-:Y:S02]  /*7960*/  SEL R5, R5, R133, !P0 ;  /* 0x0000008505057207 */ /* 0x000fe40004000000 */
[----:B0-----:R-:W-:Y:S02]  /*7970*/  LEA R153, P6, R129, UR8, 0x1 ;  /* 0x0000000881997c11 */ /* 0x001fe4000f8c08ff */
[----:B-1----:R-:W-:Y:S01]  /*7980*/  LEA R152, P0, R128, UR8, 0x1 ;  /* 0x0000000880987c11 */ /* 0x002fe2000f8008ff */
[----:B------:R0:W-:Y:S01]  /*7990*/  STL [R1+0x230], R154 ;  /* 0x0002309a01007387 */ /* 0x0001e20000100800 */
[----:B------:R-:W-:-:S03]  /*79a0*/  IMAD R125, R125, UR4, RZ ;  /* 0x000000047d7d7c24 */ /* 0x000fc6000f8e02ff */
[----:B------:R1:W-:Y:S01]  /*79b0*/  STL [R1+0x234], R153 ;  /* 0x0002349901007387 */ /* 0x0003e20000100800 */
[----:B------:R-:W-:-:S03]  /*79c0*/  IMAD R124, R124, UR4, RZ ;  /* 0x000000047c7c7c24 */ /* 0x000fc6000f8e02ff */
[----:B------:R3:W-:Y:S01]  /*79d0*/  STL [R1+0x238], R152 ;  /* 0x0002389801007387 */ /* 0x0007e20000100800 */
[----:B0-----:R-:W-:Y:S02]  /*79e0*/  LEA R154, P1, R127, UR8, 0x1 ;  /* 0x000000087f9a7c11 */ /* 0x001fe4000f8208ff */
[----:B-1----:R-:W-:-:S03]  /*79f0*/  LEA R153, P2, R126, UR8, 0x1 ;  /* 0x000000087e997c11 */ /* 0x002fc6000f8408ff */
[----:B------:R0:W-:Y:S01]  /*7a00*/  STL [R1+0x23c], R154 ;  /* 0x00023c9a01007387 */ /* 0x0001e20000100800 */
[----:B---3--:R-:W-:-:S03]  /*7a10*/  LEA.HI.X.SX32 R152, R132, UR9, 0x1, P3 ;  /* 0x0000000984987c11 */ /* 0x008fc600098f0eff */
[----:B------:R1:W-:Y:S01]  /*7a20*/  STL [R1+0x240], R153 ;  /* 0x0002409901007387 */ /* 0x0003e20000100800 */
[----:B------:R-:W-:-:S03]  /*7a30*/  IMAD R123, R123, UR4, RZ ;  /* 0x000000047b7b7c24 */ /* 0x000fc6000f8e02ff */
[----:B------:R3:W-:Y:S01]  /*7a40*/  STL [R1+0x220], R152 ;  /* 0x0002209801007387 */ /* 0x0007e20000100800 */
[----:B0-----:R-:W-:Y:S02]  /*7a50*/  LEA R154, P3, R125, UR8, 0x1 ;  /* 0x000000087d9a7c11 */ /* 0x001fe4000f8608ff */
[----:B-1----:R-:W-:-:S03]  /*7a60*/  LEA.HI.X.SX32 R153, R131, UR9, 0x1, P4 ;  /* 0x0000000983997c11 */ /* 0x002fc6000a0f0eff */
[----:B------:R0:W-:Y:S01]  /*7a70*/  STL [R1+0x244], R154 ;  /* 0x0002449a01007387 */ /* 0x0001e20000100800 */
[----:B---3--:R-:W-:-:S03]  /*7a80*/  LEA R152, P4, R124, UR8, 0x1 ;  /* 0x000000087c987c11 */ /* 0x008fc6000f8808ff */
[----:B------:R1:W-:Y:S01]  /*7a90*/  STL [R1+0x218], R153 ;  /* 0x0002189901007387 */ /* 0x0003e20000100800 */
[----:B------:R-:W-:-:S03]  /*7aa0*/  IMAD R122, R122, UR4, RZ ;  /* 0x000000047a7a7c24 */ /* 0x000fc6000f8e02ff */
[----:B------:R3:W-:Y:S01]  /*7ab0*/  STL [R1+0x248], R152 ;  /* 0x0002489801007387 */ /* 0x0007e20000100800 */
[----:B0-----:R-:W-:Y:S01]  /*7ac0*/  LEA.HI.X.SX32 R154, R130, UR9, 0x1, P5 ;  /* 0x00000009829a7c11 */ /* 0x001fe2000a8f0eff */
[----:B------:R-:W-:Y:S01]  /*7ad0*/  IMAD R121, R121, UR4, RZ ;  /* 0x0000000479797c24 */ /* 0x000fe2000f8e02ff */
        /* <DEDUP_REMOVED lines=525> */
[----:B-1----:R-:W-:Y:S01]  /*9bb0*/  LEA R153, P5, R16, UR8, 0x1 ;  /* 0x0000000810997c11 */ /* 0x002fe2000f8a08ff */
[----:B------:R-:W-:Y:S01]  /*9bc0*/  IMAD R10, R10, UR4, RZ ;  /* 0x000000040a0a7c24 */ /* 0x000fe2000f8e02ff */
[----:B---3--:R-:W-:Y:S01]  /*9bd0*/  LEA.HI.X.SX32 R152, R24, UR9, 0x1, P6 ;  /* 0x0000000918987c11 */ /* 0x008fe2000b0f0eff */
[----:B------:R0:W-:Y:S04]  /*9be0*/  STL [R1+0x18c], R154 ;  /* 0x00018c9a01007387 */ /* 0x0001e80000100800 */
[----:B------:R1:W-:Y:S01]  /*9bf0*/  STL [R1+0x3f0], R153 ;  /* 0x0003f09901007387 */ /* 0x0003e20000100800 */
[----:B------:R-:W-:-:S03]  /*9c00*/  IMAD R8, R8, UR4, RZ ;  /* 0x0000000408087c24 */ /* 0x000fc6000f8e02ff */
[----:B------:R3:W-:Y:S01]  /*9c10*/  STL [R1+0x194], R152 ;  /* 0x0001949801007387 */ /* 0x0007e20000100800 */
[----:B0-----:R-:W-:Y:S02]  /*9c20*/  LEA R154, P6, R14, UR8, 0x1 ;  /* 0x000000080e9a7c11 */ /* 0x001fe4000f8c08ff */
[----:B-1----:R-:W-:Y:S02]  /*9c30*/  LEA.HI.X.SX32 R153, R23, UR9, 0x1, P0 ;  /* 0x0000000917997c11 */ /* 0x002fe400080f0eff */
[----:B------:R-:W-:Y:S02]  /*9c40*/  LEA.HI.X.SX32 R23, R22, UR9, 0x1, P1 ;  /* 0x0000000916177c11 */ /* 0x000fe400088f0eff */
[----:B---3--:R-:W-:Y:S01]  /*9c50*/  LEA R152, P0, R12, UR8, 0x1 ;  /* 0x000000080c987c11 */ /* 0x008fe2000f8008ff */
[----:B------:R-:W-:Y:S01]  /*9c60*/  STL [R1+0x3f4], R154 ;  /* 0x0003f49a01007387 */ /* 0x000fe20000100800 */
[----:B------:R-:W-:Y:S01]  /*9c70*/  LEA R22, P1, R10, UR8, 0x1 ;  /* 0x000000080a167c11 */ /* 0x000fe2000f8208ff */
[----:B------:R-:W-:Y:S01]  /*9c80*/  IMAD R6, R6, UR4, RZ ;  /* 0x0000000406067c24 */ /* 0x000fe2000f8e02ff */
[----:B------:R-:W-:Y:S01]  /*9c90*/  LEA.HI.X.SX32 R21, R21, UR9, 0x1, P2 ;  /* 0x0000000915157c11 */ /* 0x000fe200090f0eff */
[----:B------:R-:W-:Y:S01]  /*9ca0*/  STL [R1+0x19c], R153 ;  /* 0x00019c9901007387 */ /* 0x000fe20000100800 */
[----:B------:R-:W-:-:S03]  /*9cb0*/  IMAD R7, R7, UR4, RZ ;  /* 0x0000000407077c24 */ /* 0x000fc6000f8e02ff */
[----:B------:R-:W-:Y:S04]  /*9cc0*/  STL [R1+0x3f8], R152 ;  /* 0x0003f89801007387 */ /* 0x000fe80000100800 */
        /* <DEDUP_REMOVED lines=14> */
[----:B------:R-:W-:Y:S01]  /*9db0*/  STL [R1+0x404], R21 ;  /* 0x0004041501007387 */ /* 0x000fe20000100800 */
[----:B------:R-:W0:Y:S03]  /*9dc0*/  S2R R0, SR_TID.X ;  /* 0x0000000000007919 */ /* 0x000e260000002100 */
[----:B------:R1:W-:Y:S04]  /*9dd0*/  STL [R1+0x1bc], R20 ;  /* 0x0001bc1401007387 */ /* 0x0003e80000100800 */
[----:B------:R3:W-:Y:S01]  /*9de0*/  STL [R1+0x408], R18 ;  /* 0x0004081201007387 */ /* 0x0007e20000100800 */
[----:B------:R-:W-:-:S03]  /*9df0*/  IMAD R15, R15, UR4, RZ ;  /* 0x000000040f0f7c24 */ /* 0x000fc6000f8e02ff */
[----:B------:R4:W-:Y:S01]  /*9e00*/  STL [R1+0x1c4], R16 ;  /* 0x0001c41001007387 */ /* 0x0009e20000100800 */
[----:B-1----:R-:W-:Y:S02]  /*9e10*/  LEA R20, P5, R9, UR8, 0x1 ;  /* 0x0000000809147c11 */ /* 0x002fe4000f8a08ff */
[----:B---3--:R-:W-:Y:S02]  /*9e20*/  LEA.HI.X.SX32 R18, R14, UR9, 0x1, P6 ;  /* 0x000000090e127c11 */ /* 0x008fe4000b0f0eff */
[----:B------:R-:W-:Y:S02]  /*9e30*/  LEA.HI.X.SX32 R14, R12, UR9, 0x1, P0 ;  /* 0x000000090c0e7c11 */ /* 0x000fe400080f0eff */
[----:B----4-:R-:W-:Y:S01]  /*9e40*/  LEA R16, P6, R11, UR8, 0x1 ;  /* 0x000000080b107c11 */ /* 0x010fe2000f8c08ff */
[----:B------:R-:W-:Y:S01]  /*9e50*/  STL [R1+0x40c], R20 ;  /* 0x00040c1401007387 */ /* 0x000fe20000100800 */
[----:B------:R-:W-:Y:S01]  /*9e60*/  LEA R12, P0, R13, UR8, 0x1 ;  /* 0x000000080d0c7c11 */ /* 0x000fe2000f8008ff */
[----:B------:R-:W-:Y:S01]  /*9e70*/  IMAD R17, R17, UR4, RZ ;  /* 0x0000000411117c24 */ /* 0x000fe2000f8e02ff */
[----:B------:R-:W-:Y:S01]  /*9e80*/  LEA.HI.X.SX32 R10, R10, UR9, 0x1, P1 ;  /* 0x000000090a0a7c11 */ /* 0x000fe200088f0eff */
[----:B------:R-:W-:Y:S04]  /*9e90*/  STL [R1+0x1cc], R18 ;  /* 0x0001cc1201007387 */ /* 0x000fe80000100800 */
[----:B------:R-:W-:Y:S04]  /*9ea0*/  STL [R1+0x410], R16 ;  /* 0x0004101001007387 */ /* 0x000fe80000100800 */
[----:B------:R1:W-:Y:S04]  /*9eb0*/  STL [R1+0x1d4], R14 ;  /* 0x0001d40e01007387 */ /* 0x0003e80000100800 */
[----:B------:R3:W-:Y:S01]  /*9ec0*/  STL [R1+0x414], R12 ;  /* 0x0004140c01007387 */ /* 0x0007e20000100800 */
[----:B------:R-:W-:-:S03]  /*9ed0*/  LEA.HI.X.SX32 R7, R7, UR9, 0x1, P4 ;  /* 0x0000000907077c11 */ /* 0x000fc6000a0f0eff */
[----:B------:R4:W-:Y:S01]  /*9ee0*/  STL [R1+0x1dc], R10 ;  /* 0x0001dc0a01007387 */ /* 0x0009e20000100800 */
[----:B-1----:R-:W-:Y:S02]  /*9ef0*/  LEA R14, P1, R15, UR8, 0x1 ;  /* 0x000000080f0e7c11 */ /* 0x002fe4000f8208ff */
[----:B---3--:R-:W-:Y:S02]  /*9f00*/  LEA.HI.X.SX32 R12, R8, UR9, 0x1, P2 ;  /* 0x00000009080c7c11 */ /* 0x008fe400090f0eff */
[----:B------:R-:W-:Y:S02]  /*9f10*/  LEA.HI.X.SX32 R8, R6, UR9, 0x1, P3 ;  /* 0x0000000906087c11 */ /* 0x000fe400098f0eff */
[----:B----4-:R-:W-:Y:S01]  /*9f20*/  LEA R10, P2, R17, UR8, 0x1 ;  /* 0x00000008110a7c11 */ /* 0x010fe2000f8408ff */
[----:B------:R-:W-:Y:S01]  /*9f30*/  STL [R1+0x418], R14 ;  /* 0x0004180e01007387 */ /* 0x000fe20000100800 */
[----:B------:R-:W-:Y:S01]  /*9f40*/  LEA.HI.X.SX32 R6, R9, UR9, 0x1, P5 ;  /* 0x0000000909067c11 */ /* 0x000fe2000a8f0eff */
[----:B------:R-:W-:-:S02]  /*9f50*/  IMAD R5, R5, UR4, RZ ;  /* 0x0000000405057c24 */ /* 0x000fc4000f8e02ff */
[----:B------:R-:W-:Y:S01]  /*9f60*/  IMAD R4, R4, UR4, RZ ;  /* 0x0000000404047c24 */ /* 0x000fe2000f8e02ff */
[----:B------:R-:W-:Y:S01]  /*9f70*/  STL [R1+0x1e4], R12 ;  /* 0x0001e40c01007387 */ /* 0x000fe20000100800 */
[----:B------:R-:W-:Y:S01]  /*9f80*/  ULDC.64 UR4, c[0x0][0x218] ;  /* 0x0000860000047ab9 */ /* 0x000fe20000000a00 */
[----:B0-----:R-:W-:Y:S01]  /*9f90*/  SHF.R.U32.HI R0, RZ, 0x6, R0 ;  /* 0x00000006ff007819 */ /* 0x001fe20000011600 */
[----:B------:R-:W-:Y:S01]  /*9fa0*/  USHF.R.U32.HI UR7, URZ, 0x4, UR7 ;  /* 0x000000043f077899 */ /* 0x000fe20008011607 */
[----:B------:R-:W-:Y:S01]  /*9fb0*/  STL [R1+0x41c], R10 ;  /* 0x00041c0a01007387 */ /* 0x000fe20000100800 */
[----:B------:R-:W-:Y:S01]  /*9fc0*/  SHF.R.S32.HI R19, RZ, 0x1f, R140 ;  /* 0x0000001fff137819 */ /* 0x000fe2000001148c */
[----:B------:R-:W-:Y:S02]  /*9fd0*/  ULDC UR8, c[0x0][0x23c] ;  /* 0x00008f0000087ab9 */ /* 0x000fe40000000800 */
[----:B------:R0:W-:Y:S04]  /*9fe0*/  STL [R1+0x1ec], R8 ;  /* 0x0001ec0801007387 */ /* 0x0001e80000100800 */
[----:B------:R1:W-:Y:S04]  /*9ff0*/  STL [R1+0x1f4], R7 ;  /* 0x0001f40701007387 */ /* 0x0003e80000100800 */
[----:B------:R3:W-:Y:S01]  /*a000*/  STL [R1+0x1fc], R6 ;  /* 0x0001fc0601007387 */ /* 0x0007e20000100800 */
[----:B0-----:R-:W-:-:S02]  /*a010*/  LEA.HI.X.SX32 R8, R11, UR9, 0x1, P6 ;  /* 0x000000090b087c11 */ /* 0x001fc4000b0f0eff */
[----:B-1----:R-:W-:-:S03]  /*a020*/  LEA.HI.X.SX32 R7, R13, UR9, 0x1, P0 ;  /* 0x000000090d077c11 */ /* 0x002fc600080f0eff */
[----:B------:R-:W-:Y:S01]  /*a030*/  STL [R1+0x204], R8 ;  /* 0x0002040801007387 */ /* 0x000fe20000100800 */
[----:B---3--:R-:W-:-:S03]  /*a040*/  LEA.HI.X.SX32 R6, R15, UR9, 0x1, P1 ;  /* 0x000000090f067c11 */ /* 0x008fc600088f0eff */
[----:B------:R-:W-:Y:S01]  /*a050*/  STL [R1+0x20c], R7 ;  /* 0x00020c0701007387 */ /* 0x000fe20000100800 */
[----:B------:R-:W-:Y:S01]  /*a060*/  SGXT.U32 R0, R0, 0x1 ;  /* 0x000000010000781a */ /* 0x000fe20000000000 */
[----:B------:R-:W-:Y:S02]  /*a070*/  ULDC UR9, c[0x0][0x238] ;  /* 0x00008e0000097ab9 */ /* 0x000fe40000000800 */
[----:B------:R0:W-:Y:S02]  /*a080*/  STL [R1+0x214], R6 ;  /* 0x0002140601007387 */ /* 0x0001e40000100800 */
[----:B0-----:R-:W-:Y:S01]  /*a090*/  LEA R6, P0, R5, UR10, 0x1 ;  /* 0x0000000a05067c11 */ /* 0x001fe2000f8008ff */
[----:B------:R-:W-:Y:S01]  /*a0a0*/  ULDC UR10, c[0x0][0x238] ;  /* 0x00008e00000a7ab9 */ /* 0x000fe20000000800 */
[----:B------:R-:W-:Y:S01]  /*a0b0*/  LEA.HI.X.SX32 R7, R17, UR11, 0x1, P2 ;  /* 0x0000000b11077c11 */ /* 0x000fe200090f0eff */
[----:B------:R-:W-:Y:S02]  /*a0c0*/  ULDC UR11, c[0x0][0x238] ;  /* 0x00008e00000b7ab9 */ /* 0x000fe40000000800 */
[----:B------:R0:W-:Y:S01]  /*a0d0*/  STL [R1+0x420], R6 ;  /* 0x0004200601007387 */ /* 0x0001e20000100800 */
[----:B------:R-:W-:-:S03]  /*a0e0*/  LEA.HI.X.SX32 R5, R5, UR5, 0x1, P0 ;  /* 0x0000000505057c11 */ /* 0x000fc600080f0eff */
[----:B------:R1:W-:Y:S01]  /*a0f0*/  STL [R1+0x21c], R7 ;  /* 0x00021c0701007387 */ /* 0x0003e20000100800 */
[----:B0-----:R-:W-:-:S05]  /*a100*/  LEA R6, P1, R4, UR4, 0x1 ;  /* 0x0000000404067c11 */ /* 0x001fca000f8208ff */
[----:B------:R-:W-:Y:S01]  /*a110*/  STL [R1+0x424], R6 ;  /* 0x0004240601007387 */ /* 0x000fe20000100800 */
[----:B-1----:R-:W-:-:S03]  /*a120*/  LOP3.LUT R7, R0, 0x30, RZ, 0xfc, !PT ;  /* 0x0000003000077812 */ /* 0x002fc600078efcff */
[----:B------:R0:W-:Y:S01]  /*a130*/  STL [R1+0x224], R5 ;  /* 0x0002240501007387 */ /* 0x0001e20000100800 */
[C---:B------:R-:W-:Y:S02]  /*a140*/  LOP3.LUT R10, R0.reuse, 0x28, RZ, 0xfc, !PT ;  /* 0x00000028000a7812 */ /* 0x040fe400078efcff */
[C---:B------:R-:W-:Y:S02]  /*a150*/  LOP3.LUT R13, R0.reuse, 0x22, RZ, 0xfc, !PT ;  /* 0x00000022000d7812 */ /* 0x040fe400078efcff */
[C---:B------:R-:W-:Y:S02]  /*a160*/  LOP3.LUT R15, R0.reuse, 0x1c, RZ, 0xfc, !PT ;  /* 0x0000001c000f7812 */ /* 0x040fe400078efcff */
[C---:B0-----:R-:W-:Y:S02]  /*a170*/  LOP3.LUT R5, R0.reuse, 0x34, RZ, 0xfc, !PT ;  /* 0x0000003400057812 */ /* 0x041fe400078efcff */
[C---:B------:R-:W-:Y:S02]  /*a180*/  LOP3.LUT R6, R0.reuse, 0x32, RZ, 0xfc, !PT ;  /* 0x0000003200067812 */ /* 0x040fe400078efcff */
[C---:B------:R-:W-:Y:S01]  /*a190*/  LOP3.LUT R8, R0.reuse, 0x2c, RZ, 0xfc, !PT ;  /* 0x0000002c00087812 */ /* 0x040fe200078efcff */
[----:B------:R-:W-:Y:S01]  /*a1a0*/  IMAD R159, R5, UR9, RZ ;  /* 0x00000009059f7c24 */ /* 0x000fe2000f8e02ff */
[C---:B------:R-:W-:Y:S01]  /*a1b0*/  LOP3.LUT R16, R0.reuse, 0x1a, RZ, 0xfc, !PT ;  /* 0x0000001a00107812 */ /* 0x040fe200078efcff */
[----:B------:R-:W-:Y:S01]  /*a1c0*/  IMAD R5, R7, UR11, RZ ;  /* 0x0000000b07057c24 */ /* 0x000fe2000f8e02ff */
[----:B------:R-:W-:Y:S01]  /*a1d0*/  LOP3.LUT R18, R0, 0x16, RZ, 0xfc, !PT ;  /* 0x0000001600127812 */ /* 0x000fe200078efcff */
[----:B------:R-:W-:Y:S01]  /*a1e0*/  IMAD R5, R10, UR19, RZ ;  /* 0x000000130a057c24 */ /* 0x000fe2000f8e02ff */
[----:B------:R-:W-:Y:S01]  /*a1f0*/  LEA.HI R19, R19, R140, RZ, 0x6 ;  /* 0x0000008c13137211 */ /* 0x000fe200078f30ff */
[----:B------:R-:W-:Y:S01]  /*a200*/  IMAD R5, R13, UR22, RZ ;  /* 0x000000160d057c24 */ /* 0x000fe2000f8e02ff */
[----:B------:R-:W-:Y:S01]  /*a210*/  LOP3.LUT R11, R0, 0x26, RZ, 0xfc, !PT ;  /* 0x00000026000b7812 */ /* 0x000fe200078efcff */
[----:B------:R-:W-:-:S02]  /*a220*/  IMAD R158, R6, UR10, RZ ;  /* 0x0000000a069e7c24 */ /* 0x000fc4000f8e02ff */
[----:B------:R-:W-:Y:S01]  /*a230*/  IMAD R5, R15, UR24, RZ ;  /* 0x000000180f057c24 */ /* 0x000fe2000f8e02ff */
[----:B------:R-:W-:Y:S01]  /*a240*/  LOP3.LUT R14, R0, 0x20, RZ, 0xfc, !PT ;  /* 0x00000020000e7812 */ /* 0x000fe200078efcff */
[----:B------:R-:W-:Y:S01]  /*a250*/  IMAD R6, R8, UR12, RZ ;  /* 0x0000000c08067c24 */ /* 0x000fe2000f8e02ff */
[----:B------:R-:W-:Y:S01]  /*a260*/  USGXT.U32 UR14, UR14, 0xe ;  /* 0x0000000e0e0e789a */ /* 0x000fe20008000000 */
[----:B--2---:R-:W-:Y:S01]  /*a270*/  IMAD R252, R157, UR8, RZ ;  /* 0x000000089dfc7c24 */ /* 0x004fe2000f8e02ff */
[----:B------:R-:W-:Y:S01]  /*a280*/  USGXT.U32 UR12, UR7, 0xe ;  /* 0x0000000e070c789a */ /* 0x000fe20008000000 */
[----:B------:R-:W-:Y:S01]  /*a290*/  IMAD R5, R16, UR25, RZ ;  /* 0x0000001910057c24 */ /* 0x000fe2000f8e02ff */
[----:B------:R-:W-:Y:S01]  /*a2a0*/  LOP3.LUT R17, R0, 0x18, RZ, 0xfc, !PT ;  /* 0x0000001800117812 */ /* 0x000fe200078efcff */
[----:B------:R-:W-:Y:S01]  /*a2b0*/  IMAD R5, R18, UR27, RZ ;  /* 0x0000001b12057c24 */ /* 0x000fe2000f8e02ff */
[----:B------:R-:W-:Y:S02]  /*a2c0*/  SHF.R.S32.HI R5, RZ, 0x6, R19 ;  /* 0x00000006ff057819 */ /* 0x000fe40000011413 */
[----:B------:R-:W-:-:S02]  /*a2d0*/  LOP3.LUT R154, R0, 0x10, RZ, 0xfc, !PT ;  /* 0x00000010009a7812 */ /* 0x000fc400078efcff */
[C---:B------:R-:W-:Y:S02]  /*a2e0*/  LOP3.LUT R155, R0.reuse, 0x12, RZ, 0xfc, !PT ;  /* 0x00000012009b7812 */ /* 0x040fe400078efcff */
[C---:B------:R-:W-:Y:S01]  /*a2f0*/  LOP3.LUT R156, R0.reuse, 0x14, RZ, 0xfc, !PT ;  /* 0x00000014009c7812 */ /* 0x040fe200078efcff */
[----:B------:R-:W-:Y:S01]  /*a300*/  IMAD R6, R11, UR20, RZ ;  /* 0x000000140b067c24 */ /* 0x000fe2000f8e02ff */
[C---:B------:R-:W-:Y:S01]  /*a310*/  LOP3.LUT R23, R0.reuse, 0x8, RZ, 0xfc, !PT ;  /* 0x0000000800177812 */ /* 0x040fe200078efcff */
[----:B------:R-:W-:Y:S01]  /*a320*/  UIADD3 UR10, UP1, UR14, 0x2, URZ ;  /* 0x000000020e0a7890 */ /* 0x000fe2000ff3e03f */
[C---:B------:R-:W-:Y:S01]  /*a330*/  LOP3.LUT R152, R0.reuse, 0xa, RZ, 0xfc, !PT ;  /* 0x0000000a00987812 */ /* 0x040fe200078efcff */
[----:B------:R-:W-:Y:S01]  /*a340*/  UIADD3 UR8, UP0, UR12, 0x80, URZ ;  /* 0x000000800c087890 */ /* 0x000fe2000ff1e03f */
[----:B------:R-:W-:Y:S01]  /*a350*/  LOP3.LUT R153, R0, 0xc, RZ, 0xfc, !PT ;  /* 0x0000000c00997812 */ /* 0x000fe200078efcff */
[----:B------:R-:W-:Y:S01]  /*a360*/  IMAD R6, R14, UR23, RZ ;  /* 0x000000170e067c24 */ /* 0x000fe2000f8e02ff */
[----:B------:R-:W-:-:S02]  /*a370*/  LOP3.LUT R20, R0, 0x2, RZ, 0xfc, !PT ;  /* 0x0000000200147812 */ /* 0x000fc400078efcff */
[C---:B------:R-:W-:Y:S02]  /*a380*/  LOP3.LUT R21, R0.reuse, 0x4, RZ, 0xfc, !PT ;  /* 0x0000000400157812 */ /* 0x040fe400078efcff */
[C---:B------:R-:W-:Y:S02]  /*a390*/  LOP3.LUT R22, R0.reuse, 0x6, RZ, 0xfc, !PT ;  /* 0x0000000600167812 */ /* 0x040fe400078efcff */
[----:B------:R-:W-:Y:S01]  /*a3a0*/  SHF.R.S32.HI R251, RZ, 0x1f, R252 ;  /* 0x0000001ffffb7819 */ /* 0x000fe200000114fc */
[----:B------:R-:W-:Y:S01]  /*a3b0*/  UMOV UR4, URZ ;  /* 0x0000003f00047c82 */ /* 0x000fe20008000000 */
[C---:B------:R-:W-:Y:S01]  /*a3c0*/  LOP3.LUT R9, R0.reuse, 0x2a, RZ, 0xfc, !PT ;  /* 0x0000002a00097812 */ /* 0x040fe200078efcff */
[----:B------:R-:W-:Y:S01]  /*a3d0*/  UMOV UR5, URZ ;  /* 0x0000003f00057c82 */ /* 0x000fe20008000000 */
[----:B------:R-:W-:Y:S01]  /*a3e0*/  LOP3.LUT R12, R0, 0x24, RZ, 0xfc, !PT ;  /* 0x00000024000c7812 */ /* 0x000fe200078efcff */
[----:B------:R-:W-:Y:S01]  /*a3f0*/  IMAD R6, R17, UR26, RZ ;  /* 0x0000001a11067c24 */ /* 0x000fe2000f8e02ff */
[----:B------:R0:W-:Y:S01]  /*a400*/  STL [R1+0x428], R5 ;  /* 0x0004280501007387 */ /* 0x0001e20000100800 */
[----:B------:R-:W-:Y:S01]  /*a410*/  LEA.HI.X.SX32 R249, R4, UR13, 0x1, P1 ;  /* 0x0000000d04f97c11 */ /* 0x000fe200088f0eff */
[----:B------:R-:W-:Y:S01]  /*a420*/  IMAD R6, R156, UR28, RZ ;  /* 0x0000001c9c067c24 */ /* 0x000fe2000f8e02ff */
[----:B------:R-:W-:Y:S01]  /*a430*/  UIADD3.X UR11, UR5, 0x40000040, URZ, UP1, !UPT ;  /* 0x40000040050b7890 */ /* 0x000fe20008ffe43f */
[----:B------:R-:W-:Y:S01]  /*a440*/  IMAD R4, R154, UR30, RZ ;  /* 0x0000001e9a047c24 */ /* 0x000fe2000f8e02ff */
[----:B------:R-:W-:Y:S01]  /*a450*/  UIADD3.X UR9, UR4, 0x40000040, URZ, UP0, !UPT ;  /* 0x4000004004097890 */ /* 0x000fe200087fe43f */
[----:B------:R-:W-:Y:S01]  /*a460*/  SHF.L.U64.HI R251, R252, 0x1, R251 ;  /* 0x00000001fcfb7819 */ /* 0x000fe200000102fb */
[----:B------:R-:W-:Y:S01]  /*a470*/  IMAD R6, R153, UR31, RZ ;  /* 0x0000001f99067c24 */ /* 0x000fe2000f8e02ff */
[----:B------:R-:W-:Y:S01]  /*a480*/  CS2R R24, SRZ ;  /* 0x0000000000187805 */ /* 0x000fe2000001ff00 */
[----:B------:R-:W-:-:S02]  /*a490*/  IMAD R4, R23, UR33, RZ ;  /* 0x0000002117047c24 */ /* 0x000fc4000f8e02ff */
[----:B0-----:R-:W-:Y:S01]  /*a4a0*/  IMAD R5, R155, UR29, RZ ;  /* 0x0000001d9b057c24 */ /* 0x001fe2000f8e02ff */
[----:B------:R-:W-:Y:S01]  /*a4b0*/  CS2R R26, SRZ ;  /* 0x00000000001a7805 */ /* 0x000fe2000001ff00 */
[----:B------:R-:W-:Y:S01]  /*a4c0*/  IMAD R5, R152, UR32, RZ ;  /* 0x0000002098057c24 */ /* 0x000fe2000f8e02ff */
[----:B------:R-:W-:Y:S02]  /*a4d0*/  CS2R R28, SRZ ;  /* 0x00000000001c7805 */ /* 0x000fe4000001ff00 */
[----:B------:R-:W-:Y:S02]  /*a4e0*/  CS2R R30, SRZ ;  /* 0x00000000001e7805 */ /* 0x000fe4000001ff00 */
[----:B------:R-:W-:Y:S02]  /*a4f0*/  CS2R R32, SRZ ;  /* 0x0000000000207805 */ /* 0x000fe4000001ff00 */
[----:B------:R-:W-:Y:S02]  /*a500*/  CS2R R34, SRZ ;  /* 0x0000000000227805 */ /* 0x000fe4000001ff00 */
[----:B------:R-:W-:-:S02]  /*a510*/  CS2R R36, SRZ ;  /* 0x0000000000247805 */ /* 0x000fc4000001ff00 */
[----:B------:R-:W-:Y:S02]  /*a520*/  CS2R R38, SRZ ;  /* 0x0000000000267805 */ /* 0x000fe4000001ff00 */
        /* <DEDUP_REMOVED lines=43> */
[----:B------:R-:W-:Y:S01]  /*a7e0*/  CS2R R126, SRZ ;  /* 0x00000000007e7805 */ /* 0x000fe2000001ff00 */
[----:B------:R-:W-:Y:S01]  /*a7f0*/  IMAD.SHL.U32 R252, R252, 0x2, RZ ;  /* 0x00000002fcfc7824 */ /* 0x000fe200078e00ff */
        /* <DEDUP_REMOVED lines=12> */
[----:B------:R-:W-:Y:S02]  /*a8c0*/  IMAD R6, R22, UR34, RZ ;  /* 0x0000002216067c24 */ /* 0x000fe4000f8e02ff */
[----:B------:R-:W-:Y:S01]  /*a8d0*/  IMAD R7, R9, UR15, RZ ;  /* 0x0000000f09077c24 */ /* 0x000fe2000f8e02ff */
[----:B------:R-:W-:Y:S01]  /*a8e0*/  ULDC UR18, c[0x0][0x230] ;  /* 0x00008c0000127ab9 */ /* 0x000fe20000000800 */
[----:B------:R-:W-:Y:S01]  /*a8f0*/  IMAD R5, R21, UR35, RZ ;  /* 0x0000002315057c24 */ /* 0x000fe2000f8e02ff */
[----:B------:R-:W-:Y:S01]  /*a900*/  UIADD3.64 UR26, UR10, 0x2, URZ ;  /* 0x000000020a1a7897 */ /* 0x000fe2000fffe03f */
[----:B------:R-:W-:Y:S01]  /*a910*/  IMAD R4, R20, UR36, RZ ;  /* 0x0000002414047c24 */ /* 0x000fe2000f8e02ff */
[----:B------:R-:W-:Y:S01]  /*a920*/  UIADD3.64 UR22, UR10, 0x4, URZ ;  /* 0x000000040a167897 */ /* 0x000fe2000fffe03f */
[----:B------:R-:W-:Y:S01]  /*a930*/  IMAD R7, R12, UR21, RZ ;  /* 0x000000150c077c24 */ /* 0x000fe2000f8e02ff */
[----:B------:R-:W-:-:S02]  /*a940*/  UIADD3.64 UR24, UR8, 0x80, URZ ;  /* 0x0000008008187897 */ /* 0x000fc4000fffe03f */
[----:B------:R-:W-:Y:S01]  /*a950*/  UIADD3.64 UR20, UR8, 0x100, URZ ;  /* 0x0000010008147897 */ /* 0x000fe2000fffe03f */
[----:B------:R-:W-:-:S11]  /*a960*/  ULDC UR4, c[0x0][0x238] ;  /* 0x00008e0000047ab9 */ /* 0x000fd60000000800 */
.L_x_1:
[----:B------:R-:W0:Y:S01]  /*a970*/  S2R R175, SR_TID.X ;  /* 0x0000000000af7919 */ /* 0x000e220000002100 */
[C---:B------:R-:W-:Y:S01]  /*a980*/  ISETP.GE.AND P0, PT, R0.reuse, UR18, PT ;  /* 0x0000001200007c0c */ /* 0x040fe2000bf06270 */
[----:B------:R-:W-:Y:S01]  /*a990*/  IMAD R4, R0, UR4, RZ ;  /* 0x0000000400047c24 */ /* 0x000fe2000f8e02ff */
[----:B------:R-:W-:Y:S01]  /*a9a0*/  PRMT R162, RZ, 0x7610, R162 ;  /* 0x00007610ffa27816 */ /* 0x000fe200000000a2 */
[----:B------:R-:W-:Y:S01]  /*a9b0*/  ULDC UR5, c[0x0][0x238] ;  /* 0x00008e0000057ab9 */ /* 0x000fe20000000800 */
[----:B------:R-:W-:Y:S01]  /*a9c0*/  PRMT R166, RZ, 0x7610, R166 ;  /* 0x00007610ffa67816 */ /* 0x000fe200000000a6 */
[----:B------:R-:W-:Y:S01]  /*a9d0*/  IMAD.WIDE R4, R4, 0x2, R2 ;  /* 0x0000000204047825 */ /* 0x000fe200078e0202 */
[----:B------:R-:W-:Y:S01]  /*a9e0*/  PRMT R163, RZ, 0x7610, R163 ;  /* 0x00007610ffa37816 */ /* 0x000fe200000000a3 */
[----:B------:R-:W-:Y:S01]  /*a9f0*/  ULDC UR7, c[0x0][0x238] ;  /* 0x00008e0000077ab9 */ /* 0x000fe20000000800 */
[----:B------:R-:W-:Y:S01]  /*aa00*/  PRMT R157, RZ, 0x7610, R157 ;  /* 0x00007610ff9d7816 */ /* 0x000fe2000000009d */
[----:B------:R-:W2:Y:S04]  /*aa10*/  LDL.LU R240, [R1+0x228] ;  /* 0x0002280001f07983 */ /* 0x000ea80000300800 */
[----:B------:R1:W3:Y:S01]  /*aa20*/  @!P0 LDG.E.U16 R162, desc[UR16][R4.64] ;  /* 0x0000001004a28981 */ /* 0x0002e2000c1e1500 */
[----:B------:R-:W-:-:S02]  /*aa30*/  PRMT R153, RZ, 0x7610, R153 ;  /* 0x00007610ff997816 */ /* 0x000fc40000000099 */
[----:B------:R-:W-:Y:S01]  /*aa40*/  PRMT R169, RZ, 0x7610, R169 ;  /* 0x00007610ffa97816 */ /* 0x000fe200000000a9 */
[----:B------:R-:W4:Y:S01]  /*aa50*/  LDL R177, [R1+0x414] ;  /* 0x0004140001b17983 */ /* 0x000f220000100800 */
[----:B------:R-:W-:Y:S02]  /*aa60*/  PRMT R173, RZ, 0x7610, R173 ;  /* 0x00007610ffad7816 */ /* 0x000fe400000000ad */
[----:B------:R-:W-:Y:S01]  /*aa70*/  PRMT R18, RZ, 0x7610, R18 ;  /* 0x00007610ff127816 */ /* 0x000fe20000000012 */
[----:B------:R-:W3:Y:S01]  /*aa80*/  LDL R176, [R1+0x404] ;  /* 0x0004040001b07983 */ /* 0x000ee20000100800 */
[----:B------:R-:W-:Y:S02]  /*aa90*/  LOP3.LUT R7, R0, 0x2, RZ, 0xfc, !PT ;  /* 0x0000000200077812 */ /* 0x000fe400078efcff */
[----:B------:R-:W-:Y:S01]  /*aaa0*/  PRMT R165, RZ, 0x7610, R165 ;  /* 0x00007610ffa57816 */ /* 0x000fe200000000a5 */
[----:B------:R-:W4:Y:S01]  /*aab0*/  LDL.LU R241, [R1+0x220] ;  /* 0x0002200001f17983 */ /* 0x000f220000300800 */
[----:B0-----:R-:W-:-:S04]  /*aac0*/  LEA.HI R6, R175, 0x3e, RZ, 0x1a ;  /* 0x0000003eaf067811 */ /* 0x001fc800078fd0ff */
[C---:B------:R-:W-:Y:S01]  /*aad0*/  ISETP.GE.AND P1, PT, R6.reuse, UR18, PT ;  /* 0x0000001206007c0c */ /* 0x040fe2000bf26270 */
[----:B------:R-:W-:-:S04]  /*aae0*/  IMAD R6, R6, UR4, RZ ;  /* 0x0000000406067c24 */ /* 0x000fc8000f8e02ff */
[----:B-1----:R-:W-:-:S08]  /*aaf0*/  IMAD.WIDE R4, R6, 0x2, R2 ;  /* 0x0000000206047825 */ /* 0x002fd000078e0202 */
[----:B------:R0:W3:Y:S02]  /*ab00*/  @!P1 LDG.E.U16 R166, desc[UR16][R4.64] ;  /* 0x0000001004a69981 */ /* 0x0000e4000c1e1500 */
[----:B0-----:R-:W-:-:S04]  /*ab10*/  LEA.HI R4, R175, 0x2e, RZ, 0x1a ;  /* 0x0000002eaf047811 */ /* 0x001fc800078fd0ff */
[C---:B------:R-:W-:Y:S01]  /*ab20*/  ISETP.GE.AND P0, PT, R4.reuse, UR18, PT ;  /* 0x0000001204007c0c */ /* 0x040fe2000bf06270 */
[----:B------:R-:W-:-:S04]  /*ab30*/  IMAD R4, R4, UR4, RZ ;  /* 0x0000000404047c24 */ /* 0x000fc8000f8e02ff */
[----:B------:R-:W-:-:S08]  /*ab40*/  IMAD.WIDE R4, R4, 0x2, R2 ;  /* 0x0000000204047825 */ /* 0x000fd000078e0202 */
        /* <DEDUP_REMOVED lines=11> */
[----:B0-----:R-:W-:-:S04]  /*ac00*/  LOP3.LUT R4, R0, 0x3c, RZ, 0xfc, !PT ;  /* 0x0000003c00047812 */ /* 0x001fc800078efcff */
        /* <DEDUP_REMOVED lines=16> */
[----:B------:R-:W-:Y:S01]  /*ad10*/  IMAD R4, R4, UR4, RZ ;  /* 0x0000000404047c24 */ /* 0x000fe2000f8e02ff */
[C---:B------:R-:W-:Y:S01]  /*ad20*/  ISETP.GE.AND P0, PT, R7.reuse, UR18, PT ;  /* 0x0000001207007c0c */ /* 0x040fe2000bf06270 */
[----:B------:R-:W-:Y:S01]  /*ad30*/  IMAD R7, R7, UR5, RZ ;  /* 0x0000000507077c24 */ /* 0x000fe2000f8e02ff */
[----:B------:R-:W-:Y:S01]  /*ad40*/  LOP3.LUT R161, R0, 0x4, RZ, 0xfc, !PT ;  /* 0x0000000400a17812 */ /* 0x000fe200078efcff */
[----:B------:R-:W-:Y:S01]  /*ad50*/  IMAD.WIDE R4, R4, 0x2, R2 ;  /* 0x0000000204047825 */ /* 0x000fe200078e0202 */
[----:B------:R-:W-:Y:S01]  /*ad60*/  PRMT R16, RZ, 0x7610, R16 ;  /* 0x00007610ff107816 */ /* 0x000fe20000000010 */
[----:B------:R-:W-:-:S06]  /*ad70*/  ULDC UR5, c[0x0][0x238] ;  /* 0x00008e0000057ab9 */ /* 0x000fcc0000000800 */
[----:B------:R0:W3:Y:S01]  /*ad80*/  @!P1 LDG.E.U16 R165, desc[UR16][R4.64] ;  /* 0x0000001004a59981 */ /* 0x0000e2000c1e1500 */
[----:B------:R-:W-:Y:S01]  /*ad90*/  ISETP.GE.AND P1, PT, R161, UR18, PT ;  /* 0x00000012a1007c0c */ /* 0x000fe2000bf26270 */
[----:B0-----:R-:W-:Y:S01]  /*ada0*/  IMAD.WIDE R4, R7, 0x2, R2 ;  /* 0x0000000207047825 */ /* 0x001fe200078e0202 */
[C---:B------:R-:W-:Y:S02]  /*adb0*/  LOP3.LUT R7, R0.reuse, 0x4, RZ, 0xfc, !PT ;  /* 0x0000000400077812 */ /* 0x040fe400078efcff */
[C---:B------:R-:W-:Y:S02]  /*adc0*/  LOP3.LUT R161, R0.reuse, 0x6, RZ, 0xfc, !PT ;  /* 0x0000000600a17812 */ /* 0x040fe400078efcff */
[----:B------:R0:W3:Y:S01]  /*add0*/  @!P0 LDG.E.U16 R16, desc[UR16][R4.64] ;  /* 0x0000001004108981 */ /* 0x0000e2000c1e1500 */
[----:B------:R-:W-:Y:S01]  /*ade0*/  IMAD R7, R7, UR5, RZ ;  /* 0x0000000507077c24 */ /* 0x000fe2000f8e02ff */
[----:B------:R-:W-:Y:S01]  /*adf0*/  ISETP.GE.AND P0, PT, R161, UR18, PT ;  /* 0x00000012a1007c0c */ /* 0x000fe2000bf06270 */
[----:B------:R-:W-:Y:S01]  /*ae00*/  ULDC UR5, c[0x0][0x238] ;  /* 0x00008e0000057ab9 */ /* 0x000fe20000000800 */
[----:B------:R-:W-:Y:S01]  /*ae10*/  PRMT R15, RZ, 0x7610, R15 ;  /* 0x00007610ff0f7816 */ /* 0x000fe2000000000f */
[----:B0-----:R-:W-:Y:S01]  /*ae20*/  IMAD.WIDE R4, R7, 0x2, R2 ;  /* 0x0000000207047825 */ /* 0x001fe200078e0202 */
[----:B------:R-:W-:-:S02]  /*ae30*/  LOP3.LUT R7, R0, 0x6, RZ, 0xfc, !PT ;  /* 0x0000000600077812 */ /* 0x000fc400078efcff */
[C---:B------:R-:W-:Y:S02]  /*ae40*/  LOP3.LUT R161, R0.reuse, 0x8, RZ, 0xfc, !PT ;  /* 0x0000000800a17812 */ /* 0x040fe400078efcff */
[----:B------:R0:W3:Y:S01]  /*ae50*/  @!P1 LDG.E.U16 R15, desc[UR16][R4.64] ;  /* 0x00000010040f9981 */ /* 0x0000e2000c1e1500 */
[----:B------:R-:W-:Y:S01]  /*ae60*/  IMAD R7, R7, UR5, RZ ;  /* 0x0000000507077c24 */ /* 0x000fe2000f8e02ff */
[----:B------:R-:W-:Y:S01]  /*ae70*/  PRMT R21, RZ, 0x7610, R21 ;  /* 0x00007610ff157816 */ /* 0x000fe20000000015 */
[----:B------:R-:W-:Y:S01]  /*ae80*/  ULDC UR5, c[0x0][0x238] ;  /* 0x00008e0000057ab9 */ /* 0x000fe20000000800 */
[C---:B------:R-:W-:Y:S01]  /*ae90*/  ISETP.GE.AND P1, PT, R161.reuse, UR18, PT ;  /* 0x00000012a1007c0c */ /* 0x040fe2000bf26270 */
[----:B------:R-:W-:Y:S01]  /*aea0*/  IMAD R161, R161, UR5, RZ ;  /* 0x00000005a1a17c24 */ /* 0x000fe2000f8e02ff */
[----:B------:R-:W-:Y:S01]  /*aeb0*/  PRMT R160, RZ, 0x7610, R160 ;  /* 0x00007610ffa07816 */ /* 0x000fe200000000a0 */
[----:B------:R-:W-:Y:S01]  /*aec0*/  ULDC UR5, c[0x0][0x238] ;  /* 0x00008e0000057ab9 */ /* 0x000fe20000000800 */
[----:B0-----:R-:W-:Y:S01]  /*aed0*/  IMAD.WIDE R4, R7, 0x2, R2 ;  /* 0x0000000207047825 */ /* 0x001fe200078e0202 */
[----:B------:R-:W-:-:S04]  /*aee0*/  LOP3.LUT R7, R0, 0xa, RZ, 0xfc, !PT ;  /* 0x0000000a00077812 */ /* 0x000fc800078efcff */
[----:B------:R0:W3:Y:S01]  /*aef0*/  @!P0 LDG.E.U16 R21, desc[UR16][R4.64] ;  /* 0x0000001004158981 */ /* 0x0000e2000c1e1500 */
[----:B------:R-:W-:Y:S02]  /*af00*/  ISETP.GE.AND P0, PT, R7, UR18, PT ;  /* 0x0000001207007c0c */ /* 0x000fe4000bf06270 */
[C---:B------:R-:W-:Y:S01]  /*af10*/  LOP3.LUT R7, R0.reuse, 0x10, RZ, 0xfc, !PT ;  /* 0x0000001000077812 */ /* 0x040fe200078efcff */
[----:B0-----:R-:W-:Y:S01]  /*af20*/  IMAD.WIDE R4, R161, 0x2, R2 ;  /* 0x00000002a1047825 */ /* 0x001fe200078e0202 */
[C---:B------:R-:W-:Y:S02]  /*af30*/  LOP3.LUT R161, R0.reuse, 0xa, RZ, 0xfc, !PT ;  /* 0x0000000a00a17812 */ /* 0x040fe400078efcff */
[----:B------:R-:W-:Y:S02]  /*af40*/  PRMT R11, RZ, 0x7610, R11 ;  /* 0x00007610ff0b7816 */ /* 0x000fe4000000000b */
[----:B------:R0:W3:Y:S01]  /*af50*/  @!P1 LDG.E.U16 R160, desc[UR16][R4.64] ;  /* 0x0000001004a09981 */ /* 0x0000e2000c1e1500 */
[----:B------:R-:W-:Y:S01]  /*af60*/  IMAD R161, R161, UR7, RZ ;  /* 0x00000007a1a17c24 */ /* 0x000fe2000f8e02ff */
[C---:B------:R-:W-:Y:S01]  /*af70*/  ISETP.GE.AND P1, PT, R7.reuse, UR18, PT ;  /* 0x0000001207007c0c */ /* 0x040fe2000bf26270 */
[----:B------:R-:W-:Y:S01]  /*af80*/  IMAD R7, R7, UR5, RZ ;  /* 0x0000000507077c24 */ /* 0x000fe2000f8e02ff */
[----:B------:R-:W-:Y:S01]  /*af90*/  PRMT R159, RZ, 0x7610, R159 ;  /* 0x00007610ff9f7816 */ /* 0x000fe2000000009f */
[----:B------:R-:W-:Y:S01]  /*afa0*/  ULDC UR7, c[0x0][0x238] ;  /* 0x00008e0000077ab9 */ /* 0x000fe20000000800 */
[----:B------:R-:W-:Y:S01]  /*afb0*/  LOP3.LUT R6, R0, 0x20, RZ, 0xfc, !PT ;  /* 0x0000002000067812 */ /* 0x000fe200078efcff */
[----:B------:R-:W-:Y:S01]  /*afc0*/  ULDC UR5, c[0x0][0x238] ;  /* 0x00008e0000057ab9 */ /* 0x000fe20000000800 */
[----:B0-----:R-:W-:-:S05]  /*afd0*/  IMAD.WIDE R4, R161, 0x2, R2 ;  /* 0x00000002a1047825 */ /* 0x001fca00078e0202 */
[----:B------:R0:W3:Y:S02]  /*afe0*/  @!P0 LDG.E.U16 R11, desc[UR16][R4.64] ;  /* 0x00000010040b8981 */ /* 0x0000e4000c1e1500 */
[----:B0-----:R-:W-:Y:S01]  /*aff0*/  IMAD.WIDE R4, R7, 0x2, R2 ;  /* 0x0000000207047825 */ /* 0x001fe200078e0202 */
[----:B------:R-:W-:-:S04]  /*b000*/  LOP3.LUT R7, R0, 0x18, RZ, 0xfc, !PT ;  /* 0x0000001800077812 */ /* 0x000fc800078efcff */
[----:B------:R0:W3:Y:S01]  /*b010*/  @!P1 LDG.E.U16 R159, desc[UR16][R4.64] ;  /* 0x00000010049f9981 */ /* 0x0000e2000c1e1500 */
[----:B------:R-:W-:Y:S01]  /*b020*/  IMAD R7, R7, UR7, RZ ;  /* 0x0000000707077c24 */ /* 0x000fe2000f8e02ff */
[----:B------:R-:W-:Y:S01]  /*b030*/  PRMT R156, RZ, 0x7610, R156 ;  /* 0x00007610ff9c7816 */ /* 0x000fe2000000009c */
[----:B------:R-:W-:Y:S01]  /*b040*/  IMAD R6, R6, UR5, RZ ;  /* 0x0000000506067c24 */ /* 0x000fe2000f8e02ff */
[----:B------:R-:W-:Y:S01]  /*b050*/  PRMT R154, RZ, 0x7610, R154 ;  /* 0x00007610ff9a7816 */ /* 0x000fe2000000009a */
[----:B------:R-:W-:Y:S01]  /*b060*/  ULDC UR5, c[0x0][0x238] ;  /* 0x00008e0000057ab9 */ /* 0x000fe20000000800 */
[----:B------:R-:W-:Y:S01]  /*b070*/  PRMT R152, RZ, 0x7610, R152 ;  /* 0x00007610ff987816 */ /* 0x000fe20000000098 */
[----:B------:R-:W-:Y:S01]  /*b080*/  ULDC UR7, c[0x0][0x238] ;  /* 0x00008e0000077ab9 */ /* 0x000fe20000000800 */
[----:B0-----:R-:W-:-:S04]  /*b090*/  LOP3.LUT R4, R0, 0x18, RZ, 0xfc, !PT ;  /* 0x0000001800047812 */ /* 0x001fc800078efcff */
[----:B------:R-:W-:Y:S02]  /*b0a0*/  ISETP.GE.AND P0, PT, R4, UR18, PT ;  /* 0x0000001204007c0c */ /* 0x000fe4000bf06270 */
[----:B------:R-:W-:-:S04]  /*b0b0*/  LOP3.LUT R4, R0, 0x20, RZ, 0xfc, !PT ;  /* 0x0000002000047812 */ /* 0x000fc800078efcff */
[----:B------:R-:W-:Y:S01]  /*b0c0*/  ISETP.GE.AND P1, PT, R4, UR18, PT ;  /* 0x0000001204007c0c */ /* 0x000fe2000bf26270 */
[----:B------:R-:W-:-:S06]  /*b0d0*/  IMAD.WIDE R4, R7, 0x2, R2 ;  /* 0x0000000207047825 */ /* 0x000fcc00078e0202 */
[----:B------:R0:W3:Y:S02]  /*b0e0*/  @!P0 LDG.E.U16 R156, desc[UR16][R4.64] ;  /* 0x00000010049c8981 */ /* 0x0000e4000c1e1500 */
[----:B0-----:R-:W-:Y:S01]  /*b0f0*/  IMAD.WIDE R4, R6, 0x2, R2 ;  /* 0x0000000206047825 */ /* 0x001fe200078e0202 */
[----:B------:R-:W-:-:S04]  /*b100*/  LOP3.LUT R6, R0, 0x28, RZ, 0xfc, !PT ;  /* 0x0000002800067812 */ /* 0x000fc800078efcff */
[----:B------:R0:W3:Y:S01]  /*b110*/  @!P1 LDG.E.U16 R154, desc[UR16][R4.64] ;  /* 0x00000010049a9981 */ /* 0x0000e2000c1e1500 */
[----:B------:R-:W-:Y:S01]  /*b120*/  IMAD R6, R6, UR5, RZ ;  /* 0x0000000506067c24 */ /* 0x000fe2000f8e02ff */
[----:B------:R-:W-:Y:S01]  /*b130*/  ULDC UR5, c[0x0][0x238] ;  /* 0x00008e0000057ab9 */ /* 0x000fe20000000800 */
[----:B0-----:R-:W-:-:S04]  /*b140*/  LOP3.LUT R4, R0, 0x28, RZ, 0xfc, !PT ;  /* 0x0000002800047812 */ /* 0x001fc800078efcff */
[----:B------:R-:W-:Y:S02]  /*b150*/  ISETP.GE.AND P0, PT, R4, UR18, PT ;  /* 0x0000001204007c0c */ /* 0x000fe4000bf06270 */
[----:B------:R-:W-:-:S04]  /*b160*/  LOP3.LUT R4, R0, 0x30, RZ, 0xfc, !PT ;  /* 0x0000003000047812 */ /* 0x000fc800078efcff */
[----:B------:R-:W-:Y:S01]  /*b170*/  ISETP.GE.AND P1, PT, R4, UR18, PT ;  /* 0x0000001204007c0c */ /* 0x000fe2000bf26270 */
[----:B------:R-:W-:Y:S01]  /*b180*/  IMAD.WIDE R4, R6, 0x2, R2 ;  /* 0x0000000206047825 */ /* 0x000fe200078e0202 */
[C---:B------:R-:W-:Y:S02]  /*b190*/  LOP3.LUT R6, R0.reuse, 0x30, RZ, 0xfc, !PT ;  /* 0x0000003000067812 */ /* 0x040fe400078efcff */
[----:B------:R-:W-:-:S03]  /*b1a0*/  LOP3.LUT R7, R0, 0xc, RZ, 0xfc, !PT ;  /* 0x0000000c00077812 */ /* 0x000fc600078efcff */
[----:B------:R-:W-:Y:S01]  /*b1b0*/  IMAD R6, R6, UR5, RZ ;  /* 0x0000000506067c24 */ /* 0x000fe2000f8e02ff */
[----:B------:R0:W3:Y:S01]  /*b1c0*/  @!P0 LDG.E.U16 R152, desc[UR16][R4.64] ;  /* 0x0000001004988981 */ /* 0x0000e2000c1e1500 */
        /* <DEDUP_REMOVED lines=12> */
[----:B------:R-:W-:Y:S02]  /*b290*/  LOP3.LUT R7, R0, 0x12, RZ, 0xfc, !PT ;  /* 0x0000001200077812 */ /* 0x000fe400078efcff */
[----:B------:R-:W-:Y:S02]  /*b2a0*/  PRMT R9, RZ, 0x7610, R9 ;  /* 0x00007610ff097816 */ /* 0x000fe40000000009 */
[----:B------:R0:W3:Y:S01]  /*b2b0*/  @!P0 LDG.E.U16 R14, desc[UR16][R4.64] ;  /* 0x00000010040e8981 */ /* 0x0000e2000c1e1500 */
[----:B------:R-:W-:Y:S01]  /*b2c0*/  IMAD R7, R7, UR7, RZ ;  /* 0x0000000707077c24 */ /* 0x000fe2000f8e02ff */
[C---:B------:R-:W-:Y:S01]  /*b2d0*/  ISETP.GE.AND P0, PT, R6.reuse, UR18, PT ;  /* 0x0000001206007c0c */ /* 0x040fe2000bf06270 */
[----:B------:R-:W-:Y:S01]  /*b2e0*/  IMAD R6, R6, UR5, RZ ;  /* 0x0000000506067c24 */ /* 0x000fe2000f8e02ff */
[----:B------:R-:W-:Y:S01]  /*b2f0*/  PRMT R23, RZ, 0x7610, R23 ;  /* 0x00007610ff177816 */ /* 0x000fe20000000017 */
[----:B------:R-:W-:Y:S01]  /*b300*/  ULDC UR7, c[0x0][0x238] ;  /* 0x00008e0000077ab9 */ /* 0x000fe20000000800 */
[----:B------:R-:W-:Y:S01]  /*b310*/  PRMT R155, RZ, 0x7610, R155 ;  /* 0x00007610ff9b7816 */ /* 0x000fe2000000009b */
[----:B------:R-:W-:Y:S01]  /*b320*/  ULDC UR5, c[0x0][0x238] ;  /* 0x00008e0000057ab9 */ /* 0x000fe20000000800 */
[----:B0-----:R-:W-:-:S05]  /*b330*/  IMAD.WIDE R4, R7, 0x2, R2 ;  /* 0x0000000207047825 */ /* 0x001fca00078e0202 */
[----:B------:R0:W3:Y:S01]  /*b340*/  @!P1 LDG.E.U16 R9, desc[UR16][R4.64] ;  /* 0x0000001004099981 */ /* 0x0000e2000c1e1500 */
[----:B------:R-:W-:Y:S01]  /*b350*/  LOP3.LUT R7, R0, 0x16, RZ, 0xfc, !PT ;  /* 0x0000001600077812 */ /* 0x000fe200078efcff */
[----:B0-----:R-:W-:-:S05]  /*b360*/  IMAD.WIDE R4, R6, 0x2, R2 ;  /* 0x0000000206047825 */ /* 0x001fca00078e0202 */
[----:B------:R0:W3:Y:S01]  /*b370*/  @!P0 LDG.E.U16 R23, desc[UR16][R4.64] ;  /* 0x0000001004178981 */ /* 0x0000e2000c1e1500 */
[----:B------:R-:W-:Y:S01]  /*b380*/  IMAD R7, R7, UR7, RZ ;  /* 0x0000000707077c24 */ /* 0x000fe2000f8e02ff */
[C---:B------:R-:W-:Y:S01]  /*b390*/  LOP3.LUT R6, R0.reuse, 0x1a, RZ, 0xfc, !PT ;  /* 0x0000001a00067812 */ /* 0x040fe200078efcff */
[----:B------:R-:W-:Y:S01]  /*b3a0*/  ULDC UR7, c[0x0][0x238] ;  /* 0x00008e0000077ab9 */ /* 0x000fe20000000800 */
[----:B0-----:R-:W-:-:S04]  /*b3b0*/  LOP3.LUT R4, R0, 0x16, RZ, 0xfc, !PT ;  /* 0x0000001600047812 */ /* 0x001fc800078efcff */
[----:B------:R-:W-:Y:S02]  /*b3c0*/  ISETP.GE.AND P0, PT, R4, UR18, PT ;  /* 0x0000001204007c0c */ /* 0x000fe4000bf06270 */
[----:B------:R-:W-:-:S04]  /*b3d0*/  LOP3.LUT R4, R0, 0x1a, RZ, 0xfc, !PT ;  /* 0x0000001a00047812 */ /* 0x000fc800078efcff */
[----:B------:R-:W-:Y:S01]  /*b3e0*/  ISETP.GE.AND P1, PT, R4, UR18, PT ;  /* 0x0000001204007c0c */ /* 0x000fe2000bf26270 */
[----:B------:R-:W-:Y:S01]  /*b3f0*/  IMAD.WIDE R4, R7, 0x2, R2 ;  /* 0x0000000207047825 */ /* 0x000fe200078e0202 */
[----:B------:R-:W-:-:S03]  /*b400*/  PRMT R8, RZ, 0x7610, R8 ;  /* 0x00007610ff087816 */ /* 0x000fc60000000008 */
[----:B------:R-:W-:Y:S01]  /*b410*/  IMAD R6, R6, UR5, RZ ;  /* 0x0000000506067c24 */ /* 0x000fe2000f8e02ff */
[----:B------:R-:W-:Y:S01]  /*b420*/  LOP3.LUT R7, R0, 0x22, RZ, 0xfc, !PT ;  /* 0x0000002200077812 */ /* 0x000fe200078efcff */
[----:B------:R0:W3:Y:S01]  /*b430*/  @!P0 LDG.E.U16 R155, desc[UR16][R4.64] ;  /* 0x00000010049b8981 */ /* 0x0000e2000c1e1500 */
[----:B------:R-:W-:Y:S01]  /*b440*/  PRMT R10, RZ, 0x7610, R10 ;  /* 0x00007610ff0a7816 */ /* 0x000fe2000000000a */
[----:B------:R-:W-:Y:S01]  /*b450*/  ULDC UR5, c[0x0][0x238] ;  /* 0x00008e0000057ab9 */ /* 0x000fe20000000800 */
        /* <DEDUP_REMOVED lines=19> */
[----:B0-----:R-:W-:-:S04]  /*b590*/  LOP3.LUT R4, R0, 0x32, RZ, 0xfc, !PT ;  /* 0x0000003200047812 */ /* 0x001fc800078efcff */
[----:B------:R-:W-:Y:S02]  /*b5a0*/  ISETP.GE.AND P1, PT, R4, UR18, PT ;  /* 0x0000001204007c0c */ /* 0x000fe4000bf26270 */
[C---:B------:R-:W-:Y:S02]  /*b5b0*/  LOP3.LUT R4, R0.reuse, 0x1c, RZ, 0xfc, !PT ;  /* 0x0000001c00047812 */ /* 0x040fe400078efcff */
[----:B------:R-:W-:Y:S02]  /*b5c0*/  LOP3.LUT R6, R0, 0x1c, RZ, 0xfc, !PT ;  /* 0x0000001c00067812 */ /* 0x000fe400078efcff */
[----:B------:R-:W-:Y:S01]  /*b5d0*/  ISETP.GE.AND P0, PT, R4, UR18, PT ;  /* 0x0000001204007c0c */ /* 0x000fe2000bf06270 */
[----:B------:R-:W-:Y:S01]  /*b5e0*/  IMAD.WIDE R4, R7, 0x2, R2 ;  /* 0x0000000207047825 */ /* 0x000fe200078e0202 */
[----:B------:R-:W-:-:S03]  /*b5f0*/  PRMT R22, RZ, 0x7610, R22 ;  /* 0x00007610ff167816 */ /* 0x000fc60000000016 */
[----:B------:R-:W-:Y:S01]  /*b600*/  IMAD R6, R6, UR5, RZ ;  /* 0x0000000506067c24 */ /* 0x000fe2000f8e02ff */
[----:B------:R-:W-:Y:S01]  /*b610*/  ULDC UR5, c[0x0][0x238] ;  /* 0x00008e0000057ab9 */ /* 0x000fe20000000800 */
[----:B------:R0:W3:Y:S02]  /*b620*/  @!P1 LDG.E.U16 R12, desc[UR16][R4.64] ;  /* 0x00000010040c9981 */ /* 0x0000e4000c1e1500 */
[----:B0-----:R-:W-:Y:S01]  /*b630*/  IMAD.WIDE R4, R6, 0x2, R2 ;  /* 0x0000000206047825 */ /* 0x001fe200078e0202 */
[----:B------:R-:W-:-:S04]  /*b640*/  LOP3.LUT R6, R0, 0x24, RZ, 0xfc, !PT ;  /* 0x0000002400067812 */ /* 0x000fc800078efcff */
[----:B------:R0:W3:Y:S01]  /*b650*/  @!P0 LDG.E.U16 R22, desc[UR16][R4.64] ;  /* 0x0000001004168981 */ /* 0x0000e2000c1e1500 */
[----:B------:R-:W-:Y:S01]  /*b660*/  IMAD R6, R6, UR5, RZ ;  /* 0x0000000506067c24 */ /* 0x000fe2000f8e02ff */
[----:B------:R-:W-:Y:S01]  /*b670*/  PRMT R172, RZ, 0x7610, R172 ;  /* 0x00007610ffac7816 */ /* 0x000fe200000000ac */
[----:B------:R-:W-:Y:S01]  /*b680*/  ULDC UR5, c[0x0][0x238] ;  /* 0x00008e0000057ab9 */ /* 0x000fe20000000800 */
[----:B0-----:R-:W-:-:S04]  /*b690*/  LOP3.LUT R4, R0, 0x24, RZ, 0xfc, !PT ;  /* 0x0000002400047812 */ /* 0x001fc800078efcff */
[----:B------:R-:W-:Y:S02]  /*b6a0*/  ISETP.GE.AND P0, PT, R4, UR18, PT ;  /* 0x0000001204007c0c */ /* 0x000fe4000bf06270 */
[----:B------:R-:W-:-:S04]  /*b6b0*/  LOP3.LUT R4, R0, 0x26, RZ, 0xfc, !PT ;  /* 0x0000002600047812 */ /* 0x000fc800078efcff */
[----:B------:R-:W-:Y:S01]  /*b6c0*/  ISETP.GE.AND P1, PT, R4, UR18, PT ;  /* 0x0000001204007c0c */ /* 0x000fe2000bf26270 */
[----:B------:R-:W-:Y:S01]  /*b6d0*/  IMAD.WIDE R4, R6, 0x2, R2 ;  /* 0x0000000206047825 */ /* 0x000fe200078e0202 */
[----:B------:R-:W-:Y:S02]  /*b6e0*/  LOP3.LUT R6, R0, 0x26, RZ, 0xfc, !PT ;  /* 0x0000002600067812 */ /* 0x000fe400078efcff */
[----:B------:R-:W-:-:S03]  /*b6f0*/  PRMT R158, RZ, 0x7610, R158 ;  /* 0x00007610ff9e7816 */ /* 0x000fc6000000009e */
[----:B------:R-:W-:Y:S01]  /*b700*/  IMAD R6, R6, UR5, RZ ;  /* 0x0000000506067c24 */ /* 0x000fe2000f8e02ff */
[----:B------:R0:W3:Y:S01]  /*b710*/  @!P0 LDG.E.U16 R172, desc[UR16][R4.64] ;  /* 0x0000001004ac8981 */ /* 0x0000e2000c1e1500 */
[----:B------:R-:W-:Y:S02]  /*b720*/  ULDC UR5, c[0x0][0x238] ;  /* 0x00008e0000057ab9 */ /* 0x000fe40000000800 */
[----:B0-----:R-:W-:-:S05]  /*b730*/  IMAD.WIDE R4, R6, 0x2, R2 ;  /* 0x0000000206047825 */ /* 0x001fca00078e0202 */
[----:B------:R0:W3:Y:S02]  /*b740*/  @!P1 LDG.E.U16 R158, desc[UR16][R4.64] ;  /* 0x00000010049e9981 */ /* 0x0000e4000c1e1500 */
[----:B0-----:R-:W-:-:S04]  /*b750*/  LOP3.LUT R4, R0, 0x2c, RZ, 0xfc, !PT ;  /* 0x0000002c00047812 */ /* 0x001fc800078efcff */
[----:B------:R-:W-:Y:S02]  /*b760*/  ISETP.GE.AND P0, PT, R4, UR18, PT ;  /* 0x0000001204007c0c */ /* 0x000fe4000bf06270 */
[----:B------:R-:W-:Y:S02]  /*b770*/  LOP3.LUT R4, R0, 0x34, RZ, 0xfc, !PT ;  /* 0x0000003400047812 */ /* 0x000fe400078efcff */
[----:B------:R-:W3:Y:S01]  /*b780*/  LDL.LU R0, [R1+0x424] ;  /* 0x0004240001007983 */ /* 0x000ee20000300800 */
[----:B------:R-:W0:Y:S01]  /*b790*/  S2R R7, SR_TID.X ;  /* 0x0000000000077919 */ /* 0x000e220000002100 */
[----:B------:R-:W-:Y:S02]  /*b7a0*/  ISETP.GE.AND P1, PT, R4, UR18, PT ;  /* 0x0000001204007c0c */ /* 0x000fe4000bf26270 */
[----:B------:R-:W-:Y:S01]  /*b7b0*/  PRMT R17, RZ, 0x7610, R17 ;  /* 0x00007610ff117816 */ /* 0x000fe20000000011 */
[----:B------:R-:W3:Y:S01]  /*b7c0*/  LDL R161, [R1+0x3f4] ;  /* 0x0003f40001a17983 */ /* 0x000ee20000100800 */
[----:B0-----:R-:W-:-:S04]  /*b7d0*/  SHF.R.U32.HI R6, RZ, 0x6, R7 ;  /* 0x00000006ff067819 */ /* 0x001fc80000011607 */
[----:B------:R-:W-:-:S04]  /*b7e0*/  SGXT.U32 R6, R6, 0x1 ;  /* 0x000000010606781a */ /* 0x000fc80000000000 */
[----:B------:R-:W-:-:S05]  /*b7f0*/  LOP3.LUT R6, R6, 0x2c, RZ, 0xfc, !PT ;  /* 0x0000002c06067812 */ /* 0x000fca00078efcff */
[----:B------:R-:W-:Y:S01]  /*b800*/  IMAD R6, R6, UR5, RZ ;  /* 0x0000000506067c24 */ /* 0x000fe2000f8e02ff */
[----:B------:R-:W-:-:S03]  /*b810*/  ULDC UR5, c[0x0][0x238] ;  /* 0x00008e0000057ab9 */ /* 0x000fc60000000800 */
[----:B------:R-:W-:Y:S01]  /*b820*/  IMAD.WIDE R4, R6, 0x2, R2 ;  /* 0x0000000206047825 */ /* 0x000fe200078e0202 */
[----:B------:R-:W-:-:S04]  /*b830*/  SHF.R.U32.HI R6, RZ, 0x6, R7 ;  /* 0x00000006ff067819 */ /* 0x000fc80000011607 */
[----:B------:R-:W-:Y:S01]  /*b840*/  SGXT.U32 R6, R6, 0x1 ;  /* 0x000000010606781a */ /* 0x000fe20000000000 */
[----:B------:R0:W3:Y:S03]  /*b850*/  @!P0 LDG.E.U16 R17, desc[UR16][R4.64] ;  /* 0x0000001004118981 */ /* 0x0000e6000c1e1500 */
[----:B------:R-:W-:Y:S02]  /*b860*/  LOP3.LUT R6, R6, 0x34, RZ, 0xfc, !PT ;  /* 0x0000003406067812 */ /* 0x000fe400078efcff */
[----:B------:R-:W-:-:S03]  /*b870*/  PRMT R19, RZ, 0x7610, R19 ;  /* 0x00007610ff137816 */ /* 0x000fc60000000013 */
[----:B------:R-:W-:-:S04]  /*b880*/  IMAD R6, R6, UR5, RZ ;  /* 0x0000000506067c24 */ /* 0x000fc8000f8e02ff */
[----:B0-----:R-:W-:-:S05]  /*b890*/  IMAD.WIDE R4, R6, 0x2, R2 ;  /* 0x0000000206047825 */ /* 0x001fca00078e0202 */
[----:B------:R0:W3:Y:S01]  /*b8a0*/  @!P1 LDG.E.U16 R19, desc[UR16][R4.64] ;  /* 0x0000001004139981 */ /* 0x0000e2000c1e1500 */
[----:B------:R-:W-:-:S04]  /*b8b0*/  LOP3.LUT R6, R7, 0x3f, RZ, 0xc0, !PT ;  /* 0x0000003f07067812 */ /* 0x000fc800078ec0ff */
[----:B------:R-:W-:Y:S02]  /*b8c0*/  ISETP.GE.AND P0, PT, R6, UR18, PT ;  /* 0x0000001206007c0c */ /* 0x000fe4000bf06270 */
[----:B--2---:R-:W-:Y:S02]  /*b8d0*/  IADD3 R6, P1, R240, R252, RZ ;  /* 0x000000fcf0067210 */ /* 0x004fe40007f3e0ff */
[----:B0-----:R-:W-:-:S03]  /*b8e0*/  PRMT R4, RZ, 0x7610, R4 ;  /* 0x00007610ff047816 */ /* 0x001fc60000000004 */
[----:B----45:R-:W-:Y:S01]  /*b8f0*/  IMAD.X R7, R241, 0x1, R251, P1 ;  /* 0x00000001f1077824 */ /* 0x030fe200008e06fb */
[----:B------:R-:W-:Y:S06]  /*b900*/  BAR.SYNC.DEFER_BLOCKING 0x0 ;  /* 0x0000000000007b1d */ /* 0x000fec0000010000 */
[----:B------:R-:W-:Y:S04]  /*b910*/  STL.64 [R1+0x6b0], R2 ;  /* 0x0006b00201007387 */ /* 0x000fe80000100a00 */
[----:B------:R-:W2:Y:S04]  /*b920*/  LDL R174, [R1+0x3e4] ;  /* 0x0003e40001ae7983 */ /* 0x000ea80000100800 */
[----:B------:R3:W4:Y:S02]  /*b930*/  @!P0 LDG.E.U16 R4, desc[UR16][R6.64] ;  /* 0x0000001006048981 */ /* 0x000724000c1e1500 */
[----:B---3--:R-:W-:-:S02]  /*b940*/  IADD3 R6, P1, R0, R252, RZ ;  /* 0x000000fc00067210 */ /* 0x008fc40007f3e0ff */
[----:B------:R0:W-:Y:S04]  /*b950*/  STL [R1+0x760], R0 ;  /* 0x0007600001007387 */ /* 0x0001e80000100800 */
[----:B0-----:R-:W3:Y:S01]  /*b960*/  LDL.LU R0, [R1+0x20c] ;  /* 0x00020c0001007983 */ /* 0x001ee20000300800 */
[----:B------:R-:W-:Y:S01]  /*b970*/  PRMT R170, RZ, 0x7610, R170 ;  /* 0x00007610ffaa7816 */ /* 0x000fe200000000aa */
[----:B------:R-:W-:Y:S02]  /*b980*/  IMAD.X R7, R249, 0x1, R251, P1 ;  /* 0x00000001f9077824 */ /* 0x000fe400008e06fb */
[----:B------:R0:W-:Y:S04]  /*b990*/  STL [R1+0x770], R249 ;  /* 0x000770f901007387 */ /* 0x0001e80000100800 */
[----:B------:R1:W4:Y:S04]  /*b9a0*/  @!P0 LDG.E.U16 R170, desc[UR16][R6.64] ;  /* 0x0000001006aa8981 */ /* 0x000328000c1e1500 */
[----:B------:R-:W4:Y:S04]  /*b9b0*/  LDL R3, [R1+0x3d4] ;  /* 0x0003d40001037983 */ /* 0x000f280000100800 */
[----:B0-----:R-:W4:Y:S01]  /*b9c0*/  LDL.LU R249, [R1+0x410] ;  /* 0x0004100001f97983 */ /* 0x001f220000300800 */
[----:B-1----:R-:W-:-:S05]  /*b9d0*/  IADD3 R6, P1, R177, R252, RZ ;  /* 0x000000fcb1067210 */ /* 0x002fca0007f3e0ff */
[----:B---3--:R-:W-:Y:S01]  /*b9e0*/  IMAD.X R7, R0, 0x1, R251, P1 ;  /* 0x0000000100077824 */ /* 0x008fe200008e06fb */
[----:B------:R0:W-:Y:S04]  /*b9f0*/  STL [R1+0x788], R0 ;  /* 0x0007880001007387 */ /* 0x0001e80000100800 */
[----:B0-----:R-:W3:Y:S01]  /*ba00*/  LDL.LU R0, [R1+0x1ec] ;  /* 0x0001ec0001007983 */ /* 0x001ee20000300800 */
[----:B------:R-:W-:-:S03]  /*ba10*/  PRMT R171, RZ, 0x7610, R171 ;  /* 0x00007610ffab7816 */ /* 0x000fc600000000ab */
[----:B------:R-:W4:Y:S04]  /*ba20*/  LDL R2, [R1+0x3c4] ;  /* 0x0003c40001027983 */ /* 0x000f280000100800 */
[----:B------:R0:W4:Y:S02]  /*ba30*/  @!P0 LDG.E.U16 R171, desc[UR16][R6.64] ;  /* 0x0000001006ab8981 */ /* 0x000124000c1e1500 */
[----:B0-----:R-:W-:-:S05]  /*ba40*/  IADD3 R6, P1, R176, R252, RZ ;  /* 0x000000fcb0067210 */ /* 0x001fca0007f3e0ff */
[----:B---3--:R-:W-:Y:S01]  /*ba50*/  IMAD.X R7, R0, 0x1, R251, P1 ;  /* 0x0000000100077824 */ /* 0x008fe200008e06fb */
[----:B------:R0:W-:Y:S04]  /*ba60*/  STL [R1+0x7b0], R0 ;  /* 0x0007b00001007387 */ /* 0x0001e80000100800 */
[----:B0-----:R-:W3:Y:S01]  /*ba70*/  LDL.LU R0, [R1+0x1cc] ;  /* 0x0001cc0001007983 */ /* 0x001ee20000300800 */
[----:B------:R-:W-:-:S06]  /*ba80*/  PRMT R168, RZ, 0x7610, R168 ;  /* 0x00007610ffa87816 */ /* 0x000fcc00000000a8 */
[----:B------:R0:W4:Y:S02]  /*ba90*/  @!P0 LDG.E.U16 R168, desc[UR16][R6.64] ;  /* 0x0000001006a88981 */ /* 0x000124000c1e1500 */
[----:B0-----:R-:W-:-:S05]  /*baa0*/  IADD3 R6, P1, R161, R252, RZ ;  /* 0x000000fca1067210 */ /* 0x001fca0007f3e0ff */
[----:B---3--:R-:W-:Y:S01]  /*bab0*/  IMAD.X R7, R0, 0x1, R251, P1 ;  /* 0x0000000100077824 */ /* 0x008fe200008e06fb */
[----:B------:R0:W-:Y:S04]  /*bac0*/  STL [R1+0x7d8], R0 ;  /* 0x0007d80001007387 */ /* 0x0001e80000100800 */
[----:B0-----:R-:W3:Y:S01]  /*bad0*/  LDL.LU R0, [R1+0x1ac] ;  /* 0x0001ac0001007983 */ /* 0x001ee20000300800 */
[----:B------:R-:W-:-:S03]  /*bae0*/  PRMT R167, RZ, 0x7610, R167 ;  /* 0x00007610ffa77816 */ /* 0x000fc600000000a7 */
[----:B------:R-:W4:Y:S04]  /*baf0*/  LDL R179, [R1+0x3b4] ;  /* 0x0003b40001b37983 */ /* 0x000f280000100800 */
[----:B------:R2:W4:Y:S04]  /*bb00*/  @!P0 LDG.E.U16 R167, desc[UR16][R6.64] ;  /* 0x0000001006a78981 */ /* 0x000528000c1e1500 */
[----:B------:R-:W4:Y:S04]  /*bb10*/  LDL R178, [R1+0x3a4] ;  /* 0x0003a40001b27983 */ /* 0x000f280000100800 */
[----:B------:R-:W4:Y:S01]  /*bb20*/  LDL R177, [R1+0x12c] ;  /* 0x00012c0001b17983 */ /* 0x000f220000100800 */
[----:B--2---:R-:W-:-:S05]  /*bb30*/  IADD3 R6, P1, R174, R252, RZ ;  /* 0x000000fcae067210 */ /* 0x004fca0007f3e0ff */
[----:B---3--:R-:W-:Y:S01]  /*bb40*/  IMAD.X R7, R0, 0x1, R251, P1 ;  /* 0x0000000100077824 */ /* 0x008fe200008e06fb */
[----:B------:R0:W-:Y:S04]  /*bb50*/  STL [R1+0x800], R0 ;  /* 0x0008000001007387 */ /* 0x0001e80000100800 */
[----:B0-----:R-:W2:Y:S01]  /*bb60*/  LDL.LU R0, [R1+0x18c] ;  /* 0x00018c0001007983 */ /* 0x001ea20000300800 */
[----:B------:R-:W-:Y:S01]  /*bb70*/  PRMT R164, RZ, 0x7610, R164 ;  /* 0x00007610ffa47816 */ /* 0x000fe200000000a4 */
[----:B------:R-:W-:Y:S01]  /*bb80*/  IMAD.SHL.U32 R5, R175, 0x2, RZ ;  /* 0x00000002af057824 */ /* 0x000fe200078e00ff */
[----:B------:R-:W-:Y:S01]  /*bb90*/  SHF.R.S32.HI R161, RZ, 0x6, R175 ;  /* 0x00000006ffa17819 */ /* 0x000fe200000114af */
[----:B------:R-:W3:Y:S04]  /*bba0*/  LDL R176, [R1+0x394] ;  /* 0x0003940001b07983 */ /* 0x000ee80000100800 */
[----:B------:R4:W3:Y:S04]  /*bbb0*/  @!P0 LDG.E.U16 R164, desc[UR16][R6.64] ;  /* 0x0000001006a48981 */ /* 0x0008e8000c1e1500 */
[----:B------:R-:W3:Y:S01]  /*bbc0*/  LDL R175, [R1+0x10c] ;  /* 0x00010c0001af7983 */ /* 0x000ee20000100800 */
[----:B----4-:R-:W-:-:S02]  /*bbd0*/  IADD3 R6, P1, R3, R252, RZ ;  /* 0x000000fc03067210 */ /* 0x010fc40007f3e0ff */
[----:B------:R-:W-:-:S03]  /*bbe0*/  SGXT R161, R161, 0x1 ;  /* 0x00000001a1a1781a */ /* 0x000fc60000000200 */
[----:B--2---:R-:W-:Y:S01]  /*bbf0*/  IMAD.X R7, R0, 0x1, R251, P1 ;  /* 0x0000000100077824 */ /* 0x004fe200008e06fb */
[----:B------:R0:W-:Y:S04]  /*bc00*/  STL [R1+0x828], R0 ;  /* 0x0008280001007387 */ /* 0x0001e80000100800 */
[----:B0-----:R-:W2:Y:S01]  /*bc10*/  LDL.LU R0, [R1+0x16c] ;  /* 0x00016c0001007983 */ /* 0x001ea20000300800 */
[----:B------:R-:W-:-:S03]  /*bc20*/  LOP3.LUT R161, R161, 0x90, RZ, 0xc0, !PT ;  /* 0x00000090a1a17812 */ /* 0x000fc600078ec0ff */
[----:B------:R-:W4:Y:S01]  /*bc30*/  LDL R174, [R1+0x384] ;  /* 0x0003840001ae7983 */ /* 0x000f220000100800 */
[----:B------:R-:W-:-:S03]  /*bc40*/  LOP3.LUT R161, R161, 0x7e, R5, 0x78, !PT ;  /* 0x0000007ea1a17812 */ /* 0x000fc600078e7805 */
[----:B------:R-:W4:Y:S04]  /*bc50*/  LDL R5, [R1+0xec] ;  /* 0x0000ec0001057983 */ /* 0x000f280000100800 */
[----:B------:R0:W-:Y:S04]  /*bc60*/  STS.U16 [R161+UR6+0x8000], R162 ;  /* 0x008000a2a1007988 */ /* 0x0001e80008000406 */
[----:B------:R-:W4:Y:S01]  /*bc70*/  LDL R3, [R1+0x374] ;  /* 0x0003740001037983 */ /* 0x000f220000100800 */
[----:B0-----:R-:W-:-:S06]  /*bc80*/  PRMT R162, RZ, 0x7610, R162 ;  /* 0x00007610ffa27816 */ /* 0x001fcc00000000a2 */
[----:B------:R0:W4:Y:S02]  /*bc90*/  @!P0 LDG.E.U16 R162, desc[UR16][R6.64] ;  /* 0x0000001006a28981 */ /* 0x000124000c1e1500 */
[----:B0-----:R-:W-:Y:S02]  /*bca0*/  IADD3 R6, P1, R2, R252, RZ ;  /* 0x000000fc02067210 */ /* 0x001fe40007f3e0ff */
[----:B------:R-:W4:Y:S03]  /*bcb0*/  LDL R2, [R1+0xcc] ;  /* 0x0000cc0001027983 */ /* 0x000f260000100800 */
[----:B--2---:R-:W-:Y:S01]  /*bcc0*/  IMAD.X R7, R0, 0x1, R251, P1 ;  /* 0x0000000100077824 */ /* 0x004fe200008e06fb */
[----:B------:R0:W-:Y:S04]  /*bcd0*/  STL [R1+0x848], R0 ;  /* 0x0008480001007387 */ /* 0x0001e80000100800 */
[----:B0-----:R-:W2:Y:S04]  /*bce0*/  LDL.LU R0, [R1+0x14c] ;  /* 0x00014c0001007983 */ /* 0x001ea80000300800 */
[----:B------:R0:W-:Y:S02]  /*bcf0*/  STS.U16 [R161+UR6+0x8400], R160 ;  /* 0x008400a0a1007988 */ /* 0x0001e40008000406 */
[----:B0-----:R-:W-:-:S02]  /*bd00*/  PRMT R160, RZ, 0x7610, R160 ;  /* 0x00007610ffa07816 */ /* 0x001fc400000000a0 */
[----:B------:R0:W-:Y:S04]  /*bd10*/  STS.U16 [R161+UR6+0x8800], R159 ;  /* 0x0088009fa1007988 */ /* 0x0001e80008000406 */
[----:B------:R1:W4:Y:S01]  /*bd20*/  @!P0 LDG.E.U16 R160, desc[UR16][R6.64] ;  /* 0x0000001006a08981 */ /* 0x000322000c1e1500 */
[----:B0-----:R-:W-:Y:S02]  /*bd30*/  PRMT R159, RZ, 0x7610, R159 ;  /* 0x00007610ff9f7816 */ /* 0x001fe4000000009f */
[----:B-1----:R-:W-:Y:S01]  /*bd40*/  IADD3 R6, P1, R179, R252, RZ ;  /* 0x000000fcb3067210 */ /* 0x002fe20007f3e0ff */
[----:B------:R0:W-:Y:S02]  /*bd50*/  STS.U16 [R161+UR6+0x8c00], R156 ;  /* 0x008c009ca1007988 */ /* 0x0001e40008000406 */
[----:B0-----:R-:W-:-:S02]  /*bd60*/  PRMT R156, RZ, 0x7610, R156 ;  /* 0x00007610ff9c7816 */ /* 0x001fc4000000009c */
[----:B------:R0:W-:Y:S02]  /*bd70*/  STS.U16 [R161+UR6+0x9000], R154 ;  /* 0x0090009aa1007988 */ /* 0x0001e40008000406 */
[----:B0-----:R-:W-:Y:S02]  /*bd80*/  PRMT R154, RZ, 0x7610, R154 ;  /* 0x00007610ff9a7816 */ /* 0x001fe4000000009a */
[----:B--2---:R0:W-:Y:S04]  /*bd90*/  STL [R1+0x858], R0 ;  /* 0x0008580001007387 */ /* 0x0041e80000100800 */
[----:B------:R-:W2:Y:S01]  /*bda0*/  LDL R182, [R1+0x364] ;  /* 0x0003640001b67983 */ /* 0x000ea20000100800 */
[----:B------:R-:W-:-:S03]  /*bdb0*/  IMAD.X R7, R0, 0x1, R251, P1 ;  /* 0x0000000100077824 */ /* 0x000fc600008e06fb */
[----:B------:R-:W2:Y:S04]  /*bdc0*/  LDL R181, [R1+0xac] ;  /* 0x0000ac0001b57983 */ /* 0x000ea80000100800 */
[----:B------:R-:W2:Y:S04]  /*bdd0*/  LDL R180, [R1+0x354] ;  /* 0x0003540001b47983 */ /* 0x000ea80000100800 */
[----:B------:R1:W2:Y:S04]  /*bde0*/  @!P0 LDG.E.U16 R159, desc[UR16][R6.64] ;  /* 0x00000010069f8981 */ /* 0x0002a8000c1e1500 */
[----:B------:R-:W2:Y:S04]  /*bdf0*/  LDL R179, [R1+0x8c] ;  /* 0x00008c0001b37983 */ /* 0x000ea80000100800 */
[----:B0-----:R-:W2:Y:S01]  /*be00*/  LDL R0, [R1+0x6c] ;  /* 0x00006c0001007983 */ /* 0x001ea20000100800 */
[----:B-1----:R-:W-:-:S03]  /*be10*/  IADD3 R6, P1, R178, R252, RZ ;  /* 0x000000fcb2067210 */ /* 0x002fc60007f3e0ff */
[----:B------:R-:W2:Y:S02]  /*be20*/  LDL R178, [R1+0x344] ;  /* 0x0003440001b27983 */ /* 0x000ea40000100800 */
[----:B------:R-:W-:Y:S02]  /*be30*/  IMAD.X R7, R177, 0x1, R251, P1 ;  /* 0x00000001b1077824 */ /* 0x000fe400008e06fb */
[----:B------:R0:W-:Y:S04]  /*be40*/  STS.U16 [R161+UR6+0x9400], R152 ;  /* 0x00940098a1007988 */ /* 0x0001e80008000406 */
[----:B------:R3:W2:Y:S04]  /*be50*/  @!P0 LDG.E.U16 R156, desc[UR16][R6.64] ;  /* 0x00000010069c8981 */ /* 0x0006a8000c1e1500 */
[----:B------:R1:W-:Y:S04]  /*be60*/  STS.U16 [R161+UR6+0x9800], R20 ;  /* 0x00980014a1007988 */ /* 0x0003e80008000406 */
[----:B------:R-:W2:Y:S01]  /*be70*/  LDL R177, [R1+0x4c] ;  /* 0x00004c0001b17983 */ /* 0x000ea20000100800 */
[----:B---3--:R-:W-:-:S02]  /*be80*/  IADD3 R6, P1, R176, R252, RZ ;  /* 0x000000fcb0067210 */ /* 0x008fc40007f3e0ff */
[----:B0-----:R-:W-:Y:S01]  /*be90*/  PRMT R152, RZ, 0x7610, R152 ;  /* 0x00007610ff987816 */ /* 0x001fe20000000098 */
[----:B------:R0:W-:Y:S02]  /*bea0*/  STS.U16 [R161+UR6+0x9c00], R18 ;  /* 0x009c0012a1007988 */ /* 0x0001e40008000406 */
[----:B------:R-:W-:Y:S01]  /*beb0*/  IMAD.X R7, R175, 0x1, R251, P1 ;  /* 0x00000001af077824 */ /* 0x000fe200008e06fb */
[----:B-1----:R-:W-:Y:S01]  /*bec0*/  PRMT R20, RZ, 0x7610, R20 ;  /* 0x00007610ff147816 */ /* 0x002fe20000000014 */
[----:B------:R-:W3:Y:S04]  /*bed0*/  LDL R176, [R1+0x324] ;  /* 0x0003240001b07983 */ /* 0x000ee80000100800 */
[----:B------:R4:W3:Y:S01]  /*bee0*/  @!P0 LDG.E.U16 R154, desc[UR16][R6.64] ;  /* 0x00000010069a8981 */ /* 0x0008e2000c1e1500 */
[----:B0-----:R-:W-:-:S03]  /*bef0*/  PRMT R18, RZ, 0x7610, R18 ;  /* 0x00007610ff127816 */ /* 0x001fc60000000012 */
[----:B------:R-:W3:Y:S01]  /*bf00*/  LDL R175, [R1+0x28] ;  /* 0x0000280001af7983 */ /* 0x000ee20000100800 */
[----:B----4-:R-:W-:-:S03]  /*bf10*/  IADD3 R6, P1, R174, R252, RZ ;  /* 0x000000fcae067210 */ /* 0x010fc60007f3e0ff */
[----:B------:R-:W4:Y:S02]  /*bf20*/  LDL R174, [R1+0x334] ;  /* 0x0003340001ae7983 */ /* 0x000f240000100800 */
[----:B------:R-:W-:-:S05]  /*bf30*/  IMAD.X R7, R5, 0x1, R251, P1 ;  /* 0x0000000105077824 */ /* 0x000fca00008e06fb */
[----:B------:R0:W3:Y:S02]  /*bf40*/  @!P0 LDG.E.U16 R152, desc[UR16][R6.64] ;  /* 0x0000001006988981 */ /* 0x0000e4000c1e1500 */
[----:B0-----:R-:W-:Y:S02]  /*bf50*/  IADD3 R6, P1, R3, R252, RZ ;  /* 0x000000fc03067210 */ /* 0x001fe40007f3e0ff */
[----:B------:R-:W-:Y:S01]  /*bf60*/  LOP3.LUT R5, R161, 0x20, RZ, 0x3c, !PT ;  /* 0x00000020a1057812 */ /* 0x000fe200078e3cff */
[----:B------:R-:W3:Y:S02]  /*bf70*/  LDL R3, [R1+0x314] ;  /* 0x0003140001037983 */ /* 0x000ee40000100800 */
[----:B------:R-:W-:Y:S02]  /*bf80*/  IMAD.X R7, R2, 0x1, R251, P1 ;  /* 0x0000000102077824 */ /* 0x000fe400008e06fb */
[----:B------:R0:W-:Y:S04]  /*bf90*/  STS.U16 [R5+UR6+0x8100], R16 ;  /* 0x0081001005007988 */ /* 0x0001e80008000406 */
[----:B------:R2:W3:Y:S04]  /*bfa0*/  @!P0 LDG.E.U16 R20, desc[UR16][R6.64] ;  /* 0x0000001006148981 */ /* 0x0004e8000c1e1500 */
[----:B------:R-:W3:Y:S01]  /*bfb0*/  LDL R2, [R1+0x48] ;  /* 0x0000480001027983 */ /* 0x000ee20000100800 */
[----:B0-----:R-:W-:-:S03]  /*bfc0*/  PRMT R16, RZ, 0x7610, R16 ;  /* 0x00007610ff107816 */ /* 0x001fc60000000010 */
[----:B------:R4:W-:Y:S01]  /*bfd0*/  STS.U16 [R5+UR6+0x8d00], R8 ;  /* 0x008d000805007988 */ /* 0x0009e20008000406 */
[----:B--2---:R-:W-:-:S05]  /*bfe0*/  IADD3 R6, P1, R182, R252, RZ ;  /* 0x000000fcb6067210 */ /* 0x004fca0007f3e0ff */
[----:B------:R-:W-:-:S05]  /*bff0*/  IMAD.X R7, R181, 0x1, R251, P1 ;  /* 0x00000001b5077824 */ /* 0x000fca00008e06fb */
[----:B------:R0:W2:Y:S02]  /*c000*/  @!P0 LDG.E.U16 R18, desc[UR16][R6.64] ;  /* 0x0000001006128981 */ /* 0x0000a4000c1e1500 */
[----:B0-----:R-:W-:-:S05]  /*c010*/  IADD3 R6, P1, R180, R252, RZ ;  /* 0x000000fcb4067210 */ /* 0x001fca0007f3e0ff */
[----:B------:R-:W-:-:S05]  /*c020*/  IMAD.X R7, R179, 0x1, R251, P1 ;  /* 0x00000001b3077824 */ /* 0x000fca00008e06fb */
[----:B------:R0:W2:Y:S02]  /*c030*/  @!P0 LDG.E.U16 R16, desc[UR16][R6.64] ;  /* 0x0000001006108981 */ /* 0x0000a4000c1e1500 */
[----:B0-----:R-:W-:-:S05]  /*c040*/  IADD3 R6, P1, R178, R252, RZ ;  /* 0x000000fcb2067210 */ /* 0x001fca0007f3e0ff */
[----:B------:R-:W-:Y:S02]  /*c050*/  IMAD.X R7, R0, 0x1, R251, P1 ;  /* 0x0000000100077824 */ /* 0x000fe400008e06fb */
[----:B------:R-:W2:Y:S04]  /*c060*/  LDL R0, [R1+0x2f4] ;  /* 0x0002f40001007983 */ /* 0x000ea80000100800 */
[----:B------:R-:W2:Y:S01]  /*c070*/  LDL.LU R242, [R1+0x304] ;  /* 0x0003040001f27983 */ /* 0x000ea20000300800 */
[----:B----4-:R-:W-:-:S03]  /*c080*/  IADD3 R8, P1, R174, R252, RZ ;  /* 0x000000fcae087210 */ /* 0x010fc60007f3e0ff */
[----:B------:R-:W4:Y:S04]  /*c090*/  LDL R174, [R1+0x88] ;  /* 0x0000880001ae7983 */ /* 0x000f280000100800 */
[----:B------:R-:W4:Y:S04]  /*c0a0*/  LDL.LU R243, [R1+0x68] ;  /* 0x0000680001f37983 */ /* 0x000f280000300800 */
[----:B------:R0:W-:Y:S02]  /*c0b0*/  STS.U16 [R5+UR6+0x8500], R11 ;  /* 0x0085000b05007988 */ /* 0x0001e40008000406 */
[----:B0-----:R-:W-:-:S02]  /*c0c0*/  PRMT R11, RZ, 0x7610, R11 ;  /* 0x00007610ff0b7816 */ /* 0x001fc4000000000b */
[----:B------:R0:W-:Y:S04]  /*c0d0*/  STS.U16 [R5+UR6+0x8900], R9 ;  /* 0x0089000905007988 */ /* 0x0001e80008000406 */
[----:B------:R1:W4:Y:S01]  /*c0e0*/  @!P0 LDG.E.U16 R11, desc[UR16][R6.64] ;  /* 0x00000010060b8981 */ /* 0x000322000c1e1500 */
[----:B0-----:R-:W-:Y:S01]  /*c0f0*/  IMAD.X R9, R177, 0x1, R251, P1 ;  /* 0x00000001b1097824 */ /* 0x001fe200008e06fb */
[----:B-1----:R-:W-:Y:S02]  /*c100*/  PRMT R7, RZ, 0x7610, R7 ;  /* 0x00007610ff077816 */ /* 0x002fe40000000007 */
[----:B------:R0:W-:Y:S04]  /*c110*/  STS.U16 [R5+UR6+0x9100], R10 ;  /* 0x0091000a05007988 */ /* 0x0001e80008000406 */
[----:B------:R3:W4:Y:S01]  /*c120*/  @!P0 LDG.E.U16 R7, desc[UR16][R8.64] ;  /* 0x0000001008078981 */ /* 0x000722000c1e1500 */
[----:B0-----:R-:W-:-:S02]  /*c130*/  PRMT R10, RZ, 0x7610, R10 ;  /* 0x00007610ff0a7816 */ /* 0x001fc4000000000a */
[----:B---3--:R-:W-:-:S05]  /*c140*/  IADD3 R8, P1, R176, R252, RZ ;  /* 0x000000fcb0087210 */ /* 0x008fca0007f3e0ff */
[----:B------:R-:W-:Y:S01]  /*c150*/  IMAD.X R9, R175, 0x1, R251, P1 ;  /* 0x00000001af097824 */ /* 0x000fe200008e06fb */
[----:B------:R0:W-:Y:S04]  /*c160*/  STS.U16 [R5+UR6+0x9500], R13 ;  /* 0x0095000d05007988 */ /* 0x0001e80008000406 */
[----:B------:R1:W3:Y:S01]  /*c170*/  @!P0 LDG.E.U16 R10, desc[UR16][R8.64] ;  /* 0x00000010080a8981 */ /* 0x0002e2000c1e1500 */
[----:B0-----:R-:W-:Y:S02]  /*c180*/  PRMT R13, RZ, 0x7610, R13 ;  /* 0x00007610ff0d7816 */ /* 0x001fe4000000000d */
[----:B-1----:R-:W-:Y:S02]  /*c190*/  IADD3 R8, P1, R3, R252, RZ ;  /* 0x000000fc03087210 */ /* 0x002fe40007f3e0ff */
[----:B------:R-:W3:Y:S03]  /*c1a0*/  LDL R3, [R1+0x2d4] ;  /* 0x0002d40001037983 */ /* 0x000ee60000100800 */
[----:B------:R-:W-:-:S02]  /*c1b0*/  IMAD.X R9, R2, 0x1, R251, P1 ;  /* 0x0000000102097824 */ /* 0x000fc400008e06fb */
[----:B------:R-:W3:Y:S04]  /*c1c0*/  LDL R2, [R1+0xc8] ;  /* 0x0000c80001027983 */ /* 0x000ee80000100800 */
[----:B------:R2:W3:Y:S02]  /*c1d0*/  @!P0 LDG.E.U16 R13, desc[UR16][R8.64] ;  /* 0x00000010080d8981 */ /* 0x0004e4000c1e1500 */
[----:B--2---:R-:W-:Y:S02]  /*c1e0*/  IADD3 R8, P1, R242, R252, RZ ;  /* 0x000000fcf2087210 */ /* 0x004fe40007f3e0ff */
[----:B------:R0:W-:Y:S04]  /*c1f0*/  STL [R1+0x8bc], R242 ;  /* 0x0008bcf201007387 */ /* 0x0001e80000100800 */
[----:B0-----:R-:W2:Y:S01]  /*c200*/  LDL.LU R242, [R1+0x2e4] ;  /* 0x0002e40001f27983 */ /* 0x001ea20000300800 */
[----:B----4-:R-:W-:-:S03]  /*c210*/  IMAD.X R9, R243, 0x1, R251, P1 ;  /* 0x00000001f3097824 */ /* 0x010fc600008e06fb */
[----:B------:R0:W-:Y:S04]  /*c220*/  STL [R1+0x8c0], R243 ;  /* 0x0008c0f301007387 */ /* 0x0001e80000100800 */
[----:B0-----:R-:W4:Y:S04]  /*c230*/  LDL.LU R243, [R1+0xa8] ;  /* 0x0000a80001f37983 */ /* 0x001f280000300800 */
[----:B------:R0:W-:Y:S01]  /*c240*/  STS.U16 [R5+UR6+0x9900], R12 ;  /* 0x0099000c05007988 */ /* 0x0001e20008000406 */
[----:B------:R-:W-:Y:S02]  /*c250*/  LOP3.LUT R6, R161, 0x40, RZ, 0x3c, !PT ;  /* 0x00000040a1067812 */ /* 0x000fe400078e3cff */
[----:B0-----:R-:W-:Y:S01]  /*c260*/  PRMT R12, RZ, 0x7610, R12 ;  /* 0x00007610ff0c7816 */ /* 0x001fe2000000000c */
[----:B------:R-:W-:Y:S05]  /*c270*/  STS.U16 [R5+UR6+0x9d00], R173 ;  /* 0x009d00ad05007988 */ /* 0x000fea0008000406 */
[----:B------:R0:W3:Y:S04]  /*c280*/  @!P0 LDG.E.U16 R12, desc[UR16][R8.64] ;  /* 0x00000010080c8981 */ /* 0x0000e8000c1e1500 */
[----:B------:R1:W-:Y:S01]  /*c290*/  STS.U16 [R6+UR6+0x8200], R15 ;  /* 0x0082000f06007988 */ /* 0x0003e20008000406 */
[----:B0-----:R-:W-:-:S03]  /*c2a0*/  IADD3 R8, P1, R0, R252, RZ ;  /* 0x000000fc00087210 */ /* 0x001fc60007f3e0ff */
[----:B------:R-:W3:Y:S01]  /*c2b0*/  LDL R0, [R1+0x2b4] ;  /* 0x0002b40001007983 */ /* 0x000ee20000100800 */
[----:B-1----:R-:W-:Y:S01]  /*c2c0*/  PRMT R15, RZ, 0x7610, R15 ;  /* 0x00007610ff0f7816 */ /* 0x002fe2000000000f */
[----:B------:R-:W-:-:S05]  /*c2d0*/  IMAD.X R9, R174, 0x1, R251, P1 ;  /* 0x00000001ae097824 */ /* 0x000fca00008e06fb */
[----:B------:R2:W3:Y:S02]  /*c2e0*/  @!P0 LDG.E.U16 R15, desc[UR16][R8.64] ;  /* 0x00000010080f8981 */ /* 0x0004e4000c1e1500 */
[----:B--2---:R-:W-:Y:S02]  /*c2f0*/  IADD3 R8, P1, R242, R252, RZ ;  /* 0x000000fcf2087210 */ /* 0x004fe40007f3e0ff */
[----:B------:R0:W-:Y:S04]  /*c300*/  STL [R1+0x8d0], R242 ;  /* 0x0008d0f201007387 */ /* 0x0001e80000100800 */
[----:B0-----:R-:W2:Y:S01]  /*c310*/  LDL.LU R242, [R1+0x2c4] ;  /* 0x0002c40001f27983 */ /* 0x001ea20000300800 */
[----:B----4-:R-:W-:-:S03]  /*c320*/  IMAD.X R9, R243, 0x1, R251, P1 ;  /* 0x00000001f3097824 */ /* 0x010fc600008e06fb */
[----:B------:R0:W-:Y:S04]  /*c330*/  STL [R1+0x8d4], R243 ;  /* 0x0008d4f301007387 */ /* 0x0001e80000100800 */
[----:B0-----:R-:W4:Y:S04]  /*c340*/  LDL.LU R243, [R1+0xe8] ;  /* 0x0000e80001f37983 */ /* 0x001f280000300800 */
[----:B------:R0:W-:Y:S04]  /*c350*/  STS.U16 [R6+UR6+0x8600], R14 ;  /* 0x0086000e06007988 */ /* 0x0001e80008000406 */
[----:B------:R1:W-:Y:S04]  /*c360*/  STS.U16 [R6+UR6+0x8a00], R23 ;  /* 0x008a001706007988 */ /* 0x0003e80008000406 */
[----:B------:R-:W4:Y:S01]  /*c370*/  LDL.LU R187, [R1+0x148] ;  /* 0x0001480001bb7983 */ /* 0x000f220000300800 */
[----:B0-----:R-:W-:-:S03]  /*c380*/  PRMT R14, RZ, 0x7610, R14 ;  /* 0x00007610ff0e7816 */ /* 0x001fc6000000000e */
[----:B------:R-:W4:Y:S04]  /*c390*/  LDL.LU R186, [R1+0x294] ;  /* 0x0002940001ba7983 */ /* 0x000f280000300800 */
[----:B------:R3:W4:Y:S01]  /*c3a0*/  @!P0 LDG.E.U16 R14, desc[UR16][R8.64] ;  /* 0x00000010080e8981 */ /* 0x000722000c1e1500 */
[----:B-1----:R-:W-:-:S03]  /*c3b0*/  PRMT R23, RZ, 0x7610, R23 ;  /* 0x00007610ff177816 */ /* 0x002fc60000000017 */
[----:B------:R-:W4:Y:S04]  /*c3c0*/  LDL.LU R179, [R1+0x128] ;  /* 0x0001280001b37983 */ /* 0x000f280000300800 */
[----:B------:R-:W4:Y:S01]  /*c3d0*/  LDL.LU R178, [R1+0x2a4] ;  /* 0x0002a40001b27983 */ /* 0x000f220000300800 */
[----:B---3--:R-:W-:-:S05]  /*c3e0*/  IADD3 R8, P1, R3, R252, RZ ;  /* 0x000000fc03087210 */ /* 0x008fca0007f3e0ff */
[----:B------:R-:W-:-:S05]  /*c3f0*/  IMAD.X R9, R2, 0x1, R251, P1 ;  /* 0x0000000102097824 */ /* 0x000fca00008e06fb */
[----:B------:R2:W3:Y:S04]  /*c400*/  @!P0 LDG.E.U16 R23, desc[UR16][R8.64] ;  /* 0x0000001008178981 */ /* 0x0004e8000c1e1500 */
[----:B------:R0:W-:Y:S02]  /*c410*/  STS.U16 [R6+UR6+0x8e00], R22 ;  /* 0x008e001606007988 */ /* 0x0001e40008000406 */
[----:B0-----:R-:W-:Y:S02]  /*c420*/  PRMT R22, RZ, 0x7610, R22 ;  /* 0x00007610ff167816 */ /* 0x001fe40000000016 */
[----:B--2---:R-:W-:Y:S01]  /*c430*/  IADD3 R8, P1, R242, R252, RZ ;  /* 0x000000fcf2087210 */ /* 0x004fe20007f3e0ff */
[----:B------:R0:W-:Y:S04]  /*c440*/  STL [R1+0x8e0], R242 ;  /* 0x0008e0f201007387 */ /* 0x0001e80000100800 */
[----:B0-----:R-:W2:Y:S01]  /*c450*/  LDL.LU R242, [R1+0x108] ;  /* 0x0001080001f27983 */ /* 0x001ea20000300800 */
[----:B----4-:R-:W-:-:S03]  /*c460*/  IMAD.X R9, R243, 0x1, R251, P1 ;  /* 0x00000001f3097824 */ /* 0x010fc600008e06fb */
[----:B------:R-:W-:Y:S04]  /*c470*/  STL [R1+0x8e4], R243 ;  /* 0x0008e4f301007387 */ /* 0x000fe80000100800 */
[----:B------:R0:W4:Y:S04]  /*c480*/  @!P0 LDG.E.U16 R22, desc[UR16][R8.64] ;  /* 0x0000001008168981 */ /* 0x000128000c1e1500 */
[----:B------:R-:W3:Y:S04]  /*c490*/  LDL R175, [R1+0x420] ;  /* 0x0004200001af7983 */ /* 0x000ee80000100800 */
[----:B------:R-:W4:Y:S01]  /*c4a0*/  LDL R174, [R1+0x204] ;  /* 0x0002040001ae7983 */ /* 0x000f220000100800 */
[----:B0-----:R-:W-:-:S03]  /*c4b0*/  IADD3 R8, P1, R0, R252, RZ ;  /* 0x000000fc00087210 */ /* 0x001fc60007f3e0ff */
[----:B------:R-:W4:Y:S04]  /*c4c0*/  LDL R0, [R1+0x224] ;  /* 0x0002240001007983 */ /* 0x000f280000100800 */
[----:B------:R-:W4:Y:S04]  /*c4d0*/  LDL R3, [R1+0x1e4] ;  /* 0x0001e40001037983 */ /* 0x000f280000100800 */
[----:B------:R-:W4:Y:S04]  /*c4e0*/  LDL R2, [R1+0x1c4] ;  /* 0x0001c40001027983 */ /* 0x000f280000100800 */
[----:B------:R-:W3:Y:S04]  /*c4f0*/  LDL.LU R235, [R1+0x208] ;  /* 0x0002080001eb7983 */ /* 0x000ee80000300800 */
[----:B------:R-:W4:Y:S04]  /*c500*/  LDL.LU R234, [R1+0x234] ;  /* 0x0002340001ea7983 */ /* 0x000f280000300800 */
        /* <DEDUP_REMOVED lines=9> */
[----:B------:R-:W4:Y:S01]  /*c5a0*/  LDL.LU R194, [R1+0x284] ;  /* 0x0002840001c27983 */ /* 0x000f220000300800 */
[----:B------:R-:W-:-:S03]  /*c5b0*/  PRMT R173, RZ, 0x7610, R173 ;  /* 0x00007610ffad7816 */ /* 0x000fc600000000ad */
[----:B------:R0:W-:Y:S02]  /*c5c0*/  STS.U16 [R6+UR6+0x9600], R17 ;  /* 0x0096001106007988 */ /* 0x0001e40008000406 */
[----:B0-----:R-:W-:Y:S02]  /*c5d0*/  PRMT R17, RZ, 0x7610, R17 ;  /* 0x00007610ff117816 */ /* 0x001fe40000000011 */
[----:B------:R0:W-:Y:S04]  /*c5e0*/  STS.U16 [R6+UR6+0x9a00], R19 ;  /* 0x009a001306007988 */ /* 0x0001e80008000406 */
[----:B------:R1:W-:Y:S01]  /*c5f0*/  STS.U16 [R6+UR6+0x9e00], R169 ;  /* 0x009e00a906007988 */ /* 0x0003e20008000406 */
[----:B0-----:R-:W-:Y:S02]  /*c600*/  PRMT R19, RZ, 0x7610, R19 ;  /* 0x00007610ff137816 */ /* 0x001fe40000000013 */
[----:B-1----:R-:W-:Y:S01]  /*c610*/  LOP3.LUT R169, R161, 0x60, RZ, 0x3c, !PT ;  /* 0x00000060a1a97812 */ /* 0x002fe200078e3cff */
[----:B------:R-:W-:Y:S04]  /*c620*/  STS.U16 [R6+UR6+0x9200], R172 ;  /* 0x009200ac06007988 */ /* 0x000fe80008000406 */
[----:B------:R0:W-:Y:S02]  /*c630*/  STS.U16 [R169+UR6+0x8300], R21 ;  /* 0x00830015a9007988 */ /* 0x0001e40008000406 */
[----:B0-----:R-:W-:-:S02]  /*c640*/  PRMT R21, RZ, 0x7610, R21 ;  /* 0x00007610ff157816 */ /* 0x001fc40000000015 */
[----:B------:R0:W-:Y:S02]  /*c650*/  STS.U16 [R169+UR6+0x8700], R153 ;  /* 0x00870099a9007988 */ /* 0x0001e40008000406 */
[----:B0-----:R-:W-:Y:S02]  /*c660*/  PRMT R153, RZ, 0x7610, R153 ;  /* 0x00007610ff997816 */ /* 0x001fe40000000099 */
[----:B------:R0:W-:Y:S02]  /*c670*/  STS.U16 [R169+UR6+0x8b00], R155 ;  /* 0x008b009ba9007988 */ /* 0x0001e40008000406 */
[----:B0-----:R-:W-:Y:S02]  /*c680*/  PRMT R155, RZ, 0x7610, R155 ;  /* 0x00007610ff9b7816 */ /* 0x001fe4000000009b */
[----:B------:R0:W-:Y:S02]  /*c690*/  STS.U16 [R169+UR6+0x8f00], R157 ;  /* 0x008f009da9007988 */ /* 0x0001e40008000406 */
[----:B0-----:R-:W-:-:S02]  /*c6a0*/  PRMT R157, RZ, 0x7610, R157 ;  /* 0x00007610ff9d7816 */ /* 0x001fc4000000009d */
[----:B------:R0:W-:Y:S02]  /*c6b0*/  STS.U16 [R169+UR6+0x9300], R158 ;  /* 0x0093009ea9007988 */ /* 0x0001e40008000406 */
[----:B0-----:R-:W-:Y:S02]  /*c6c0*/  PRMT R158, RZ, 0x7610, R158 ;  /* 0x00007610ff9e7816 */ /* 0x001fe4000000009e */
[----:B------:R0:W-:Y:S02]  /*c6d0*/  STS.U16 [R169+UR6+0x9700], R163 ;  /* 0x009700a3a9007988 */ /* 0x0001e40008000406 */
[----:B0-----:R-:W-:Y:S02]  /*c6e0*/  PRMT R163, RZ, 0x7610, R163 ;  /* 0x00007610ffa37816 */ /* 0x001fe400000000a3 */
[----:B------:R0:W-:Y:S02]  /*c6f0*/  STS.U16 [R169+UR6+0x9b00], R165 ;  /* 0x009b00a5a9007988 */ /* 0x0001e40008000406 */
[----:B0-----:R-:W-:Y:S01]  /*c700*/  PRMT R165, RZ, 0x7610, R165 ;  /* 0x00007610ffa57816 */ /* 0x001fe200000000a5 */
[----:B--2---:R-:W-:-:S05]  /*c710*/  IMAD.X R9, R242, 0x1, R251, P1 ;  /* 0x00000001f2097824 */ /* 0x004fca00008e06fb */
[----:B------:R0:W2:Y:S02]  /*c720*/  @!P0 LDG.E.U16 R173, desc[UR16][R8.64] ;  /* 0x0000001008ad8981 */ /* 0x0000a4000c1e1500 */
[----:B0-----:R-:W-:-:S05]  /*c730*/  IADD3 R8, P1, R178, R252, RZ ;  /* 0x000000fcb2087210 */ /* 0x001fca0007f3e0ff */
[----:B------:R-:W-:-:S05]  /*c740*/  IMAD.X R9, R179, 0x1, R251, P1 ;  /* 0x00000001b3097824 */ /* 0x000fca00008e06fb */
[----:B------:R0:W2:Y:S02]  /*c750*/  @!P0 LDG.E.U16 R17, desc[UR16][R8.64] ;  /* 0x0000001008118981 */ /* 0x0000a4000c1e1500 */
[----:B0-----:R-:W-:-:S05]  /*c760*/  IADD3 R8, P1, R186, R252, RZ ;  /* 0x000000fcba087210 */ /* 0x001fca0007f3e0ff */
[----:B------:R-:W-:-:S05]  /*c770*/  IMAD.X R9, R187, 0x1, R251, P1 ;  /* 0x00000001bb097824 */ /* 0x000fca00008e06fb */
[----:B------:R4:W2:Y:S02]  /*c780*/  @!P0 LDG.E.U16 R19, desc[UR16][R8.64] ;  /* 0x0000001008138981 */ /* 0x0008a4000c1e1500 */
[----:B----4-:R-:W-:-:S05]  /*c790*/  IADD3 R8, P1, R194, R252, RZ ;  /* 0x000000fcc2087210 */ /* 0x010fca0007f3e0ff */
[----:B---3--:R-:W-:-:S05]  /*c7a0*/  IMAD.X R9, R195, 0x1, R251, P1 ;  /* 0x00000001c3097824 */ /* 0x008fca00008e06fb */
[----:B------:R0:W3:Y:S02]  /*c7b0*/  @!P0 LDG.E.U16 R21, desc[UR16][R8.64] ;  /* 0x0000001008158981 */ /* 0x0000e4000c1e1500 */
[----:B0-----:R-:W-:-:S05]  /*c7c0*/  IADD3 R8, P1, R202, R252, RZ ;  /* 0x000000fcca087210 */ /* 0x001fca0007f3e0ff */
[----:B------:R-:W-:-:S05]  /*c7d0*/  IMAD.X R9, R203, 0x1, R251, P1 ;  /* 0x00000001cb097824 */ /* 0x000fca00008e06fb */
[----:B------:R0:W4:Y:S02]  /*c7e0*/  @!P0 LDG.E.U16 R153, desc[UR16][R8.64] ;  /* 0x0000001008998981 */ /* 0x000124000c1e1500 */
        /* <DEDUP_REMOVED lines=13> */
[----:B------:R-:W-:Y:S02]  /*c8c0*/  IMAD.X R9, R0, 0x1, R251, P1 ;  /* 0x0000000100097824 */ /* 0x000fe400008e06fb */
[----:B------:R-:W2:Y:S04]  /*c8d0*/  LDL R0, [R1+0x1a4] ;  /* 0x0001a40001007983 */ /* 0x000ea80000100800 */
[----:B------:R0:W4:Y:S04]  /*c8e0*/  @!P0 LDG.E.U16 R165, desc[UR16][R8.64] ;  /* 0x0000001008a58981 */ /* 0x000128000c1e1500 */
[----:B------:R1:W-:Y:S01]  /*c8f0*/  STL [R1+0x798], R249 ;  /* 0x000798f901007387 */ /* 0x0003e20000100800 */
[----:B0-----:R-:W-:-:S03]  /*c900*/  IADD3 R8, P1, R249, R252, RZ ;  /* 0x000000fcf9087210 */ /* 0x001fc60007f3e0ff */
[----:B-1----:R-:W3:Y:S02]  /*c910*/  LDL.LU R249, [R1+0x400] ;  /* 0x0004000001f97983 */ /* 0x002ee40000300800 */
[----:B------:R-:W-:Y:S02]  /*c920*/  IMAD.X R9, R174, 0x1, R251, P1 ;  /* 0x00000001ae097824 */ /* 0x000fe400008e06fb */
[----:B------:R0:W-:Y:S04]  /*c930*/  STS.U16 [R169+UR6+0x9f00], R166 ;  /* 0x009f00a6a9007988 */ /* 0x0001e80008000406 */
[----:B------:R-:W4:Y:S01]  /*c940*/  LDL R175, [R1+0x184] ;  /* 0x0001840001af7983 */ /* 0x000f220000100800 */
[----:B0-----:R-:W-:-:S06]  /*c950*/  PRMT R166, RZ, 0x7610, R166 ;  /* 0x00007610ffa67816 */ /* 0x001fcc00000000a6 */
[----:B------:R3:W4:Y:S02]  /*c960*/  @!P0 LDG.E.U16 R166, desc[UR16][R8.64] ;  /* 0x0000001008a68981 */ /* 0x000724000c1e1500 */
[----:B---3--:R-:W-:Y:S02]  /*c970*/  IADD3 R8, P1, R249, R252, RZ ;  /* 0x000000fcf9087210 */ /* 0x008fe40007f3e0ff */
[----:B------:R0:W-:Y:S04]  /*c980*/  STL [R1+0x7c0], R249 ;  /* 0x0007c0f901007387 */ /* 0x0001e80000100800 */
[----:B0-----:R-:W3:Y:S01]  /*c990*/  LDL.LU R249, [R1+0x3f0] ;  /* 0x0003f00001f97983 */ /* 0x001ee20000300800 */
[----:B------:R-:W-:Y:S01]  /*c9a0*/  PRMT R169, RZ, 0x7610, R169 ;  /* 0x00007610ffa97816 */ /* 0x000fe200000000a9 */
[----:B------:R-:W-:-:S02]  /*c9b0*/  IMAD.X R9, R3, 0x1, R251, P1 ;  /* 0x0000000103097824 */ /* 0x000fc400008e06fb */
[----:B------:R-:W4:Y:S04]  /*c9c0*/  LDL R174, [R1+0x164] ;  /* 0x0001640001ae7983 */ /* 0x000f280000100800 */
[----:B------:R3:W4:Y:S02]  /*c9d0*/  @!P0 LDG.E.U16 R169, desc[UR16][R8.64] ;  /* 0x0000001008a98981 */ /* 0x000724000c1e1500 */
[----:B---3--:R-:W-:Y:S02]  /*c9e0*/  IADD3 R8, P1, R249, R252, RZ ;  /* 0x000000fcf9087210 */ /* 0x008fe40007f3e0ff */
[----:B------:R0:W-:Y:S04]  /*c9f0*/  STL [R1+0x7e8], R249 ;  /* 0x0007e8f901007387 */ /* 0x0001e80000100800 */
[----:B0-----:R-:W3:Y:S01]  /*ca00*/  LDL.LU R249, [R1+0x3e0] ;  /* 0x0003e00001f97983 */ /* 0x001ee20000300800 */
[----:B------:R-:W-:-:S03]  /*ca10*/  IMAD.X R9, R2, 0x1, R251, P1 ;  /* 0x0000000102097824 */ /* 0x000fc600008e06fb */
[----:B------:R0:W-:Y:S04]  /*ca20*/  STS.U16 [R161+UR6], R170 ;  /* 0x000000aaa1007988 */ /* 0x0001e80008000406 */
[----:B------:R-:W4:Y:S04]  /*ca30*/  LDL R3, [R1+0x3b0] ;  /* 0x0003b00001037983 */ /* 0x000f280000100800 */
[----:B------:R-:W4:Y:S01]  /*ca40*/  LDL R2, [R1+0x144] ;  /* 0x0001440001027983 */ /* 0x000f220000100800 */
[----:B0-----:R-:W-:-:S06]  /*ca50*/  PRMT R170, RZ, 0x7610, R170 ;  /* 0x00007610ffaa7816 */ /* 0x001fcc00000000aa */
[----:B------:R3:W4:Y:S02]  /*ca60*/  @!P0 LDG.E.U16 R170, desc[UR16][R8.64] ;  /* 0x0000001008aa8981 */ /* 0x000724000c1e1500 */
[----:B---3--:R-:W-:Y:S02]  /*ca70*/  IADD3 R8, P1, R249, R252, RZ ;  /* 0x000000fcf9087210 */ /* 0x008fe40007f3e0ff */
[----:B------:R0:W-:Y:S04]  /*ca80*/  STL [R1+0x810], R249 ;  /* 0x000810f901007387 */ /* 0x0001e80000100800 */
[----:B0-----:R-:W3:Y:S01]  /*ca90*/  LDL.LU R249, [R1+0x3d0] ;  /* 0x0003d00001f97983 */ /* 0x001ee20000300800 */
[----:B------:R-:W-:Y:S01]  /*caa0*/  PRMT R172, RZ, 0x7610, R172 ;  /* 0x00007610ffac7816 */ /* 0x000fe200000000ac */
[----:B--2---:R-:W-:-:S02]  /*cab0*/  IMAD.X R9, R0, 0x1, R251, P1 ;  /* 0x0000000100097824 */ /* 0x004fc400008e06fb */
[----:B------:R-:W2:Y:S04]  /*cac0*/  LDL R182, [R1+0x3a0] ;  /* 0x0003a00001b67983 */ /* 0x000ea80000100800 */
[----:B------:R-:W2:Y:S04]  /*cad0*/  LDL R0, [R1+0x124] ;  /* 0x0001240001007983 */ /* 0x000ea80000100800 */
[----:B------:R-:W2:Y:S04]  /*cae0*/  LDL R181, [R1+0x390] ;  /* 0x0003900001b57983 */ /* 0x000ea80000100800 */
[----:B------:R-:W2:Y:S04]  /*caf0*/  LDL R180, [R1+0x104] ;  /* 0x0001040001b47983 */ /* 0x000ea80000100800 */
[----:B------:R3:W2:Y:S02]  /*cb00*/  @!P0 LDG.E.U16 R172, desc[UR16][R8.64] ;  /* 0x0000001008ac8981 */ /* 0x0006a4000c1e1500 */
[----:B---3--:R-:W-:-:S02]  /*cb10*/  IADD3 R8, P1, R249, R252, RZ ;  /* 0x000000fcf9087210 */ /* 0x008fc40007f3e0ff */
[----:B------:R0:W-:Y:S04]  /*cb20*/  STL [R1+0x838], R249 ;  /* 0x000838f901007387 */ /* 0x0001e80000100800 */
[----:B0-----:R-:W3:Y:S04]  /*cb30*/  LDL.LU R249, [R1+0x3c0] ;  /* 0x0003c00001f97983 */ /* 0x001ee80000300800 */
[----:B------:R-:W2:Y:S01]  /*cb40*/  LDL R177, [R1+0x380] ;  /* 0x0003800001b17983 */ /* 0x000ea20000100800 */
[----:B----4-:R-:W-:-:S03]  /*cb50*/  IMAD.X R9, R175, 0x1, R251, P1 ;  /* 0x00000001af097824 */ /* 0x010fc600008e06fb */
[----:B------:R0:W-:Y:S04]  /*cb60*/  STS.U16 [R161+UR6+0x400], R171 ;  /* 0x000400aba1007988 */ /* 0x0001e80008000406 */
[----:B------:R-:W4:Y:S01]  /*cb70*/  LDL R176, [R1+0xe4] ;  /* 0x0000e40001b07983 */ /* 0x000f220000100800 */
[----:B0-----:R-:W-:-:S03]  /*cb80*/  PRMT R171, RZ, 0x7610, R171 ;  /* 0x00007610ffab7816 */ /* 0x001fc600000000ab */
[----:B------:R0:W-:Y:S04]  /*cb90*/  STS.U16 [R161+UR6+0x800], R168 ;  /* 0x000800a8a1007988 */ /* 0x0001e80008000406 */
[----:B------:R3:W4:Y:S01]  /*cba0*/  @!P0 LDG.E.U16 R171, desc[UR16][R8.64] ;  /* 0x0000001008ab8981 */ /* 0x000722000c1e1500 */
[----:B0-----:R-:W-:-:S03]  /*cbb0*/  PRMT R168, RZ, 0x7610, R168 ;  /* 0x00007610ffa87816 */ /* 0x001fc600000000a8 */
[----:B------:R0:W-:Y:S02]  /*cbc0*/  STS.U16 [R161+UR6+0xc00], R167 ;  /* 0x000c00a7a1007988 */ /* 0x0001e40008000406 */
[----:B0-----:R-:W-:Y:S02]  /*cbd0*/  PRMT R167, RZ, 0x7610, R167 ;  /* 0x00007610ffa77816 */ /* 0x001fe400000000a7 */
[----:B---3--:R-:W-:Y:S01]  /*cbe0*/  IADD3 R8, P1, R249, R252, RZ ;  /* 0x000000fcf9087210 */ /* 0x008fe20007f3e0ff */
[----:B------:R-:W-:Y:S04]  /*cbf0*/  STL [R1+0x83c], R249 ;  /* 0x00083cf901007387 */ /* 0x000fe80000100800 */
[----:B------:R-:W3:Y:S01]  /*cc00*/  LDL R175, [R1+0x370] ;  /* 0x0003700001af7983 */ /* 0x000ee20000100800 */
[----:B------:R-:W-:-:S03]  /*cc10*/  IMAD.X R9, R174, 0x1, R251, P1 ;  /* 0x00000001ae097824 */ /* 0x000fc600008e06fb */
[----:B------:R-:W3:Y:S04]  /*cc20*/  LDL R174, [R1+0xc4] ;  /* 0x0000c40001ae7983 */ /* 0x000ee80000100800 */
[----:B------:R0:W3:Y:S02]  /*cc30*/  @!P0 LDG.E.U16 R168, desc[UR16][R8.64] ;  /* 0x0000001008a88981 */ /* 0x0000e4000c1e1500 */
[----:B0-----:R-:W-:Y:S02]  /*cc40*/  IADD3 R8, P1, R3, R252, RZ ;  /* 0x000000fc03087210 */ /* 0x001fe40007f3e0ff */
[----:B------:R-:W3:Y:S03]  /*cc50*/  LDL R3, [R1+0x360] ;  /* 0x0003600001037983 */ /* 0x000ee60000100800 */
[----:B------:R-:W-:-:S02]  /*cc60*/  IMAD.X R9, R2, 0x1, R251, P1 ;  /* 0x0000000102097824 */ /* 0x000fc400008e06fb */
[----:B------:R-:W3:Y:S04]  /*cc70*/  LDL R2, [R1+0xa4] ;  /* 0x0000a40001027983 */ /* 0x000ee80000100800 */
[----:B------:R2:W3:Y:S02]  /*cc80*/  @!P0 LDG.E.U16 R167, desc[UR16][R8.64] ;  /* 0x0000001008a78981 */ /* 0x0004e4000c1e1500 */
[----:B--2---:R-:W-:Y:S02]  /*cc90*/  IADD3 R8, P1, R182, R252, RZ ;  /* 0x000000fcb6087210 */ /* 0x004fe40007f3e0ff */
[----:B------:R-:W2:Y:S03]  /*cca0*/  LDL R182, [R1+0x350] ;  /* 0x0003500001b67983 */ /* 0x000ea60000100800 */
[----:B------:R-:W-:-:S02]  /*ccb0*/  IMAD.X R9, R0, 0x1, R251, P1 ;  /* 0x0000000100097824 */ /* 0x000fc400008e06fb */
[----:B------:R-:W2:Y:S04]  /*ccc0*/  LDL R0, [R1+0x84] ;  /* 0x0000840001007983 */ /* 0x000ea80000100800 */
[----:B------:R0:W-:Y:S02]  /*ccd0*/  STS.U16 [R161+UR6+0x1000], R164 ;  /* 0x001000a4a1007988 */ /* 0x0001e40008000406 */
[----:B0-----:R-:W-:Y:S02]  /*cce0*/  PRMT R164, RZ, 0x7610, R164 ;  /* 0x00007610ffa47816 */ /* 0x001fe400000000a4 */
[----:B------:R0:W-:Y:S04]  /*ccf0*/  STS.U16 [R161+UR6+0x1400], R162 ;  /* 0x001400a2a1007988 */ /* 0x0001e80008000406 */
[----:B------:R1:W2:Y:S01]  /*cd00*/  @!P0 LDG.E.U16 R164, desc[UR16][R8.64] ;  /* 0x0000001008a48981 */ /* 0x0002a2000c1e1500 */
[----:B0-----:R-:W-:-:S02]  /*cd10*/  PRMT R162, RZ, 0x7610, R162 ;  /* 0x00007610ffa27816 */ /* 0x001fc400000000a2 */
[-C--:B-1----:R-:W-:Y:S02]  /*cd20*/  IADD3 R8, P1, R181, R252.reuse, RZ ;  /* 0x000000fcb5087210 */ /* 0x082fe40007f3e0ff */
[----:B------:R-:W2:Y:S03]  /*cd30*/  LDL R181, [R1+0x340] ;  /* 0x0003400001b57983 */ /* 0x000ea60000100800 */
[----:B------:R-:W-:Y:S02]  /*cd40*/  IMAD.X R9, R180, 0x1, R251, P1 ;  /* 0x00000001b4097824 */ /* 0x000fe400008e06fb */
[----:B------:R-:W2:Y:S04]  /*cd50*/  LDL R180, [R1+0x64] ;  /* 0x0000640001b47983 */ /* 0x000ea80000100800 */
[----:B------:R0:W2:Y:S04]  /*cd60*/  @!P0 LDG.E.U16 R162, desc[UR16][R8.64] ;  /* 0x0000001008a28981 */ /* 0x0000a8000c1e1500 */
[----:B------:R1:W-:Y:S01]  /*cd70*/  STS.U16 [R161+UR6+0x1800], R160 ;  /* 0x001800a0a1007988 */ /* 0x0003e20008000406 */
[----:B0-----:R-:W-:-:S03]  /*cd80*/  IADD3 R8, P1, R177, R252, RZ ;  /* 0x000000fcb1087210 */ /* 0x001fc60007f3e0ff */
[----:B------:R-:W2:Y:S01]  /*cd90*/  LDL R177, [R1+0x330] ;  /* 0x0003300001b17983 */ /* 0x000ea20000100800 */
[----:B-1----:R-:W-:Y:S01]  /*cda0*/  PRMT R160, RZ, 0x7610, R160 ;  /* 0x00007610ffa07816 */ /* 0x002fe200000000a0 */
[----:B----4-:R-:W-:Y:S02]  /*cdb0*/  IMAD.X R9, R176, 0x1, R251, P1 ;  /* 0x00000001b0097824 */ /* 0x010fe400008e06fb */
[----:B------:R-:W4:Y:S04]  /*cdc0*/  LDL R176, [R1+0x44] ;  /* 0x0000440001b07983 */ /* 0x000f280000100800 */
[----:B------:R3:W4:Y:S04]  /*cdd0*/  @!P0 LDG.E.U16 R160, desc[UR16][R8.64] ;  /* 0x0000001008a08981 */ /* 0x000728000c1e1500 */
[----:B------:R0:W-:Y:S02]  /*cde0*/  STS.U16 [R161+UR6+0x1c00], R159 ;  /* 0x001c009fa1007988 */ /* 0x0001e40008000406 */
[----:B0-----:R-:W-:-:S02]  /*cdf0*/  PRMT R159, RZ, 0x7610, R159 ;  /* 0x00007610ff9f7816 */ /* 0x001fc4000000009f */
[----:B------:R0:W-:Y:S02]  /*ce00*/  STS.U16 [R161+UR6+0x2000], R156 ;  /* 0x0020009ca1007988 */ /* 0x0001e40008000406 */
[----:B0-----:R-:W-:Y:S02]  /*ce10*/  PRMT R156, RZ, 0x7610, R156 ;  /* 0x00007610ff9c7816 */ /* 0x001fe4000000009c */
[-C--:B---3--:R-:W-:Y:S02]  /*ce20*/  IADD3 R8, P1, R175, R252.reuse, RZ ;  /* 0x000000fcaf087210 */ /* 0x088fe40007f3e0ff */
[----:B------:R-:W3:Y:S03]  /*ce30*/  LDL R175, [R1+0x320] ;  /* 0x0003200001af7983 */ /* 0x000ee60000100800 */
[----:B------:R-:W-:Y:S02]  /*ce40*/  IMAD.X R9, R174, 0x1, R251, P1 ;  /* 0x00000001ae097824 */ /* 0x000fe400008e06fb */
[----:B------:R-:W3:Y:S04]  /*ce50*/  LDL R174, [R1+0x30] ;  /* 0x0000300001ae7983 */ /* 0x000ee80000100800 */
[----:B------:R0:W3:Y:S02]  /*ce60*/  @!P0 LDG.E.U16 R159, desc[UR16][R8.64] ;  /* 0x00000010089f8981 */ /* 0x0000e4000c1e1500 */
[----:B0-----:R-:W-:-:S02]  /*ce70*/  IADD3 R8, P1, R3, R252, RZ ;  /* 0x000000fc03087210 */ /* 0x001fc40007f3e0ff */
[----:B------:R-:W3:Y:S03]  /*ce80*/  LDL R3, [R1+0x310] ;  /* 0x0003100001037983 */ /* 0x000ee60000100800 */
[----:B------:R-:W-:Y:S02]  /*ce90*/  IMAD.X R9, R2, 0x1, R251, P1 ;  /* 0x0000000102097824 */ /* 0x000fe400008e06fb */
[----:B------:R-:W3:Y:S04]  /*cea0*/  LDL R2, [R1+0x50] ;  /* 0x0000500001027983 */ /* 0x000ee80000100800 */
[----:B------:R2:W3:Y:S02]  /*ceb0*/  @!P0 LDG.E.U16 R156, desc[UR16][R8.64] ;  /* 0x00000010089c8981 */ /* 0x0004e4000c1e1500 */
[----:B--2---:R-:W-:-:S02]  /*cec0*/  IADD3 R8, P1, R182, R252, RZ ;  /* 0x000000fcb6087210 */ /* 0x004fc40007f3e0ff */
[----:B------:R-:W2:Y:S03]  /*ced0*/  LDL R182, [R1+0x300] ;  /* 0x0003000001b67983 */ /* 0x000ea60000100800 */
[----:B------:R-:W-:Y:S02]  /*cee0*/  IMAD.X R9, R0, 0x1, R251, P1 ;  /* 0x0000000100097824 */ /* 0x000fe400008e06fb */
[----:B------:R-:W2:Y:S04]  /*cef0*/  LDL R0, [R1+0x70] ;  /* 0x0000700001007983 */ /* 0x000ea80000100800 */
[----:B------:R0:W-:Y:S02]  /*cf00*/  STS.U16 [R161+UR6+0x2400], R154 ;  /* 0x0024009aa1007988 */ /* 0x0001e40008000406 */
[----:B0-----:R-:W-:-:S02]  /*cf10*/  PRMT R154, RZ, 0x7610, R154 ;  /* 0x00007610ff9a7816 */ /* 0x001fc4000000009a */
[----:B------:R0:W-:Y:S04]  /*cf20*/  STS.U16 [R161+UR6+0x2800], R152 ;  /* 0x00280098a1007988 */ /* 0x0001e80008000406 */
[----:B------:R1:W2:Y:S01]  /*cf30*/  @!P0 LDG.E.U16 R154, desc[UR16][R8.64] ;  /* 0x00000010089a8981 */ /* 0x0002a2000c1e1500 */
[----:B0-----:R-:W-:Y:S02]  /*cf40*/  PRMT R152, RZ, 0x7610, R152 ;  /* 0x00007610ff987816 */ /* 0x001fe40000000098 */
[----:B-1----:R-:W-:Y:S01]  /*cf50*/  IADD3 R8, P1, R181, R252, RZ ;  /* 0x000000fcb5087210 */ /* 0x002fe20007f3e0ff */
[----:B------:R0:W-:Y:S04]  /*cf60*/  STS.U16 [R161+UR6+0x2c00], R20 ;  /* 0x002c0014a1007988 */ /* 0x0001e80008000406 */
[----:B------:R-:W-:Y:S01]  /*cf70*/  IMAD.X R9, R180, 0x1, R251, P1 ;  /* 0x00000001b4097824 */ /* 0x000fe200008e06fb */
[----:B------:R-:W2:Y:S04]  /*cf80*/  LDL R181, [R1+0x2f0] ;  /* 0x0002f00001b57983 */ /* 0x000ea80000100800 */
[----:B------:R1:W2:Y:S01]  /*cf90*/  @!P0 LDG.E.U16 R152, desc[UR16][R8.64] ;  /* 0x0000001008988981 */ /* 0x0002a2000c1e1500 */
[----:B0-----:R-:W-:-:S03]  /*cfa0*/  PRMT R20, RZ, 0x7610, R20 ;  /* 0x00007610ff147816 */ /* 0x001fc60000000014 */
[----:B------:R-:W2:Y:S01]  /*cfb0*/  LDL R180, [R1+0x90] ;  /* 0x0000900001b47983 */ /* 0x000ea20000100800 */
[----:B-1----:R-:W-:-:S03]  /*cfc0*/  IADD3 R8, P1, R177, R252, RZ ;  /* 0x000000fcb1087210 */ /* 0x002fc60007f3e0ff */
[----:B------:R0:W-:Y:S02]  /*cfd0*/  STS.U16 [R161+UR6+0x3000], R18 ;  /* 0x00300012a1007988 */ /* 0x0001e40008000406 */
[----:B----4-:R-:W-:Y:S02]  /*cfe0*/  IMAD.X R9, R176, 0x1, R251, P1 ;  /* 0x00000001b0097824 */ /* 0x010fe400008e06fb */
[----:B------:R-:W4:Y:S04]  /*cff0*/  LDL R177, [R1+0x2e0] ;  /* 0x0002e00001b17983 */ /* 0x000f280000100800 */
[----:B------:R3:W4:Y:S01]  /*d000*/  @!P0 LDG.E.U16 R20, desc[UR16][R8.64] ;  /* 0x0000001008148981 */ /* 0x000722000c1e1500 */
[----:B0-----:R-:W-:-:S03]  /*d010*/  PRMT R18, RZ, 0x7610, R18 ;  /* 0x00007610ff127816 */ /* 0x001fc60000000012 */
[----:B------:R-:W4:Y:S04]  /*d020*/  LDL R176, [R1+0xb0] ;  /* 0x0000b00001b07983 */ /* 0x000f280000100800 */
[----:B------:R0:W-:Y:S02]  /*d030*/  STS.U16 [R161+UR6+0x3400], R16 ;  /* 0x00340010a1007988 */ /* 0x0001e40008000406 */
[----:B0-----:R-:W-:Y:S02]  /*d040*/  PRMT R16, RZ, 0x7610, R16 ;  /* 0x00007610ff107816 */ /* 0x001fe40000000010 */
[----:B---3--:R-:W-:Y:S02]  /*d050*/  IADD3 R8, P1, R175, R252, RZ ;  /* 0x000000fcaf087210 */ /* 0x008fe40007f3e0ff */
[----:B------:R-:W3:Y:S03]  /*d060*/  LDL R175, [R1+0x2d0] ;  /* 0x0002d00001af7983 */ /* 0x000ee60000100800 */
[----:B------:R-:W-:-:S02]  /*d070*/  IMAD.X R9, R174, 0x1, R251, P1 ;  /* 0x00000001ae097824 */ /* 0x000fc400008e06fb */
[----:B------:R-:W3:Y:S04]  /*d080*/  LDL R174, [R1+0xd0] ;  /* 0x0000d00001ae7983 */ /* 0x000ee80000100800 */
[----:B------:R0:W3:Y:S02]  /*d090*/  @!P0 LDG.E.U16 R18, desc[UR16][R8.64] ;  /* 0x0000001008128981 */ /* 0x0000e4000c1e1500 */
[----:B0-----:R-:W-:Y:S02]  /*d0a0*/  IADD3 R8, P1, R3, R252, RZ ;  /* 0x000000fc03087210 */ /* 0x001fe40007f3e0ff */
[----:B------:R-:W3:Y:S03]  /*d0b0*/  LDL R3, [R1+0x2c0] ;  /* 0x0002c00001037983 */ /* 0x000ee60000100800 */
[----:B------:R-:W-:-:S02]  /*d0c0*/  IMAD.X R9, R2, 0x1, R251, P1 ;  /* 0x0000000102097824 */ /* 0x000fc400008e06fb */
[----:B------:R-:W3:Y:S04]  /*d0d0*/  LDL R2, [R1+0xf0] ;  /* 0x0000f00001027983 */ /* 0x000ee80000100800 */
[----:B------:R2:W3:Y:S02]  /*d0e0*/  @!P0 LDG.E.U16 R16, desc[UR16][R8.64] ;  /* 0x0000001008108981 */ /* 0x0004e4000c1e1500 */
[----:B--2---:R-:W-:-:S05]  /*d0f0*/  IADD3 R8, P1, R182, R252, RZ ;  /* 0x000000fcb6087210 */ /* 0x004fca0007f3e0ff */
[----:B------:R-:W-:Y:S02]  /*d100*/  IMAD.X R9, R0, 0x1, R251, P1 ;  /* 0x0000000100097824 */ /* 0x000fe400008e06fb */
[----:B------:R-:W2:Y:S04]  /*d110*/  LDL R0, [R1+0x110] ;  /* 0x0001100001007983 */ /* 0x000ea80000100800 */
[----:B------:R-:W2:Y:S04]  /*d120*/  LDL.LU R243, [R1+0x2b0] ;  /* 0x0002b00001f37983 */ /* 0x000ea80000300800 */
[----:B------:R0:W-:Y:S04]  /*d130*/  STS.U16 [R161+UR6+0x3c00], R7 ;  /* 0x003c0007a1007988 */ /* 0x0001e80008000406 */
[----:B------:R1:W-:Y:S01]  /*d140*/  STS.U16 [R161+UR6+0x4000], R10 ;  /* 0x0040000aa1007988 */ /* 0x0003e20008000406 */
[----:B0-----:R-:W-:-:S03]  /*d150*/  PRMT R7, RZ, 0x7610, R7 ;  /* 0x00007610ff077816 */ /* 0x001fc60000000007 */
[----:B------:R0:W-:Y:S04]  /*d160*/  STS.U16 [R161+UR6+0x3800], R11 ;  /* 0x0038000ba1007988 */ /* 0x0001e80008000406 */
[----:B------:R0:W2:Y:S01]  /*d170*/  @!P0 LDG.E.U16 R7, desc[UR16][R8.64] ;  /* 0x0000001008078981 */ /* 0x0000a2000c1e1500 */
[----:B-1----:R-:W-:Y:S02]  /*d180*/  IADD3 R10, P1, R181, R252, RZ ;  /* 0x000000fcb50a7210 */ /* 0x002fe40007f3e0ff */
[----:B0-----:R-:W-:-:S03]  /*d190*/  PRMT R8, RZ, 0x7610, R8 ;  /* 0x00007610ff087816 */ /* 0x001fc60000000008 */
[----:B------:R-:W-:Y:S01]  /*d1a0*/  IMAD.X R11, R180, 0x1, R251, P1 ;  /* 0x00000001b40b7824 */ /* 0x000fe200008e06fb */
[----:B------:R-:W-:Y:S01]  /*d1b0*/  PRMT R9, RZ, 0x7610, R9 ;  /* 0x00007610ff097816 */ /* 0x000fe20000000009 */
[----:B------:R3:W-:Y:S04]  /*d1c0*/  STS.U16 [R161+UR6+0x4800], R12 ;  /* 0x0048000ca1007988 */ /* 0x0007e80008000406 */
[----:B------:R4:W2:Y:S04]  /*d1d0*/  @!P0 LDG.E.U16 R8, desc[UR16][R10.64] ;  /* 0x000000100a088981 */ /* 0x0008a8000c1e1500 */
[----:B------:R0:W-:Y:S04]  /*d1e0*/  STS.U16 [R161+UR6+0x4400], R13 ;  /* 0x0044000da1007988 */ /* 0x0001e80008000406 */
[----:B------:R-:W2:Y:S01]  /*d1f0*/  LDL.LU R180, [R1+0x2a0] ;  /* 0x0002a00001b47983 */ /* 0x000ea20000300800 */
[----:B----4-:R-:W-:-:S03]  /*d200*/  IADD3 R10, P1, R177, R252, RZ ;  /* 0x000000fcb10a7210 */ /* 0x010fc60007f3e0ff */
[----:B------:R-:W4:Y:S02]  /*d210*/  LDL.LU R181, [R1+0x130] ;  /* 0x0001300001b57983 */ /* 0x000f240000300800 */
[----:B------:R-:W-:Y:S02]  /*d220*/  IMAD.X R11, R176, 0x1, R251, P1 ;  /* 0x00000001b00b7824 */ /* 0x000fe400008e06fb */
[----:B------:R-:W4:Y:S04]  /*d230*/  LDL.LU R188, [R1+0x290] ;  /* 0x0002900001bc7983 */ /* 0x000f280000300800 */
[----:B------:R1:W4:Y:S04]  /*d240*/  @!P0 LDG.E.U16 R9, desc[UR16][R10.64] ;  /* 0x000000100a098981 */ /* 0x000328000c1e1500 */
[----:B------:R-:W4:Y:S04]  /*d250*/  LDL.LU R189, [R1+0x150] ;  /* 0x0001500001bd7983 */ /* 0x000f280000300800 */
[----:B------:R2:W-:Y:S01]  /*d260*/  STS.U16 [R161+UR6+0x5000], R14 ;  /* 0x0050000ea1007988 */ /* 0x0005e20008000406 */
[----:B-1----:R-:W-:-:S03]  /*d270*/  PRMT R10, RZ, 0x7610, R10 ;  /* 0x00007610ff0a7816 */ /* 0x002fc6000000000a */
[----:B------:R1:W-:Y:S04]  /*d280*/  STS.U16 [R161+UR6+0x4c00], R15 ;  /* 0x004c000fa1007988 */ /* 0x0003e80008000406 */
[----:B------:R-:W4:Y:S04]  /*d290*/  LDL.LU R197, [R1+0x170] ;  /* 0x0001700001c57983 */ /* 0x000f280000300800 */
[----:B------:R-:W4:Y:S04]  /*d2a0*/  LDL.LU R196, [R1+0x280] ;  /* 0x0002800001c47983 */ /* 0x000f280000300800 */
[----:B------:R-:W4:Y:S04]  /*d2b0*/  LDL R177, [R1+0x41c] ;  /* 0x00041c0001b17983 */ /* 0x000f280000100800 */
[----:B------:R-:W4:Y:S04]  /*d2c0*/  LDL R183, [R1+0x3fc] ;  /* 0x0003fc0001b77983 */ /* 0x000f280000100800 */
[----:B------:R-:W4:Y:S04]  /*d2d0*/  LDL R176, [R1+0x3ec] ;  /* 0x0003ec0001b07983 */ /* 0x000f280000100800 */
[----:B------:R-:W4:Y:S04]  /*d2e0*/  LDL R184, [R1+0x3dc] ;  /* 0x0003dc0001b87983 */ /* 0x000f280000100800 */
[----:B------:R-:W4:Y:S01]  /*d2f0*/  LDL R182, [R1+0x19c] ;  /* 0x00019c0001b67983 */ /* 0x000f220000100800 */
[----:B---3--:R-:W-:-:S03]  /*d300*/  IADD3 R12, P1, R175, R252, RZ ;  /* 0x000000fcaf0c7210 */ /* 0x008fc60007f3e0ff */
[----:B------:R-:W3:Y:S02]  /*d310*/  LDL R175, [R1+0x40c] ;  /* 0x00040c0001af7983 */ /* 0x000ee40000100800 */
[----:B0-----:R-:W-:Y:S02]  /*d320*/  IMAD.X R13, R174, 0x1, R251, P1 ;  /* 0x00000001ae0d7824 */ /* 0x001fe400008e06fb */
[----:B------:R-:W3:Y:S04]  /*d330*/  LDL R174, [R1+0x21c] ;  /* 0x00021c0001ae7983 */ /* 0x000ee80000100800 */
[----:B------:R0:W3:Y:S02]  /*d340*/  @!P0 LDG.E.U16 R10, desc[UR16][R12.64] ;  /* 0x000000100c0a8981 */ /* 0x0000e4000c1e1500 */
[----:B0-----:R-:W-:-:S02]  /*d350*/  IADD3 R12, P1, R3, R252, RZ ;  /* 0x000000fc030c7210 */ /* 0x001fc40007f3e0ff */
[----:B------:R-:W3:Y:S03]  /*d360*/  LDL R3, [R1+0x1fc] ;  /* 0x0001fc0001037983 */ /* 0x000ee60000100800 */
[----:B------:R-:W-:Y:S02]  /*d370*/  IMAD.X R13, R2, 0x1, R251, P1 ;  /* 0x00000001020d7824 */ /* 0x000fe400008e06fb */
[----:B------:R-:W3:Y:S01]  /*d380*/  LDL R2, [R1+0x1dc] ;  /* 0x0001dc0001027983 */ /* 0x000ee20000100800 */
[----:B--2---:R-:W-:-:S05]  /*d390*/  IADD3 R14, P1, R243, R252, RZ ;  /* 0x000000fcf30e7210 */ /* 0x004fca0007f3e0ff */
[----:B-1----:R-:W-:Y:S02]  /*d3a0*/  IMAD.X R15, R0, 0x1, R251, P1 ;  /* 0x00000001000f7824 */ /* 0x002fe400008e06fb */
[----:B------:R-:W2:Y:S04]  /*d3b0*/  LDL R0, [R1+0x1bc] ;  /* 0x0001bc0001007983 */ /* 0x000ea80000100800 */
[----:B------:R-:W3:Y:S04]  /*d3c0*/  LDL.LU R237, [R1+0x210] ;  /* 0x0002100001ed7983 */ /* 0x000ee80000300800 */
[----:B------:R-:W2:Y:S04]  /*d3d0*/  LDL.LU R236, [R1+0x230] ;  /* 0x0002300001ec7983 */ /* 0x000ea80000300800 */
[----:B------:R-:W3:Y:S04]  /*d3e0*/  LDL.LU R229, [R1+0x1f0] ;  /* 0x0001f00001e57983 */ /* 0x000ee80000300800 */
[----:B------:R-:W2:Y:S04]  /*d3f0*/  LDL.LU R228, [R1+0x240] ;  /* 0x0002400001e47983 */ /* 0x000ea80000300800 */
[----:B------:R-:W3:Y:S04]  /*d400*/  LDL.LU R221, [R1+0x1d0] ;  /* 0x0001d00001dd7983 */ /* 0x000ee80000300800 */
[----:B------:R-:W2:Y:S04]  /*d410*/  LDL.LU R220, [R1+0x250] ;  /* 0x0002500001dc7983 */ /* 0x000ea80000300800 */
[----:B------:R-:W3:Y:S04]  /*d420*/  LDL.LU R213, [R1+0x1b0] ;  /* 0x0001b00001d57983 */ /* 0x000ee80000300800 */
[----:B------:R-:W2:Y:S04]  /*d430*/  LDL.LU R212, [R1+0x260] ;  /* 0x0002600001d47983 */ /* 0x000ea80000300800 */
[----:B------:R-:W3:Y:S04]  /*d440*/  LDL.LU R205, [R1+0x190] ;  /* 0x0001900001cd7983 */ /* 0x000ee80000300800 */
[----:B------:R-:W2:Y:S01]  /*d450*/  LDL.LU R204, [R1+0x270] ;  /* 0x0002700001cc7983 */ /* 0x000ea20000300800 */
[----:B------:R-:W-:-:S06]  /*d460*/  PRMT R11, RZ, 0x7610, R11 ;  /* 0x00007610ff0b7816 */ /* 0x000fcc000000000b */
[----:B------:R0:W3:Y:S02]  /*d470*/  @!P0 LDG.E.U16 R11, desc[UR16][R12.64] ;  /* 0x000000100c0b8981 */ /* 0x0000e4000c1e1500 */
[----:B0-----:R-:W-:-:S06]  /*d480*/  PRMT R12, RZ, 0x7610, R12 ;  /* 0x00007610ff0c7816 */ /* 0x001fcc000000000c */
[----:B------:R0:W3:Y:S01]  /*d490*/  @!P0 LDG.E.U16 R12, desc[UR16][R14.64] ;  /* 0x000000100e0c8981 */ /* 0x0000e2000c1e1500 */
[----:B------:R-:W-:-:S03]  /*d4a0*/  PRMT R13, RZ, 0x7610, R13 ;  /* 0x00007610ff0d7816 */ /* 0x000fc6000000000d */
[----:B------:R1:W-:Y:S01]  /*d4b0*/  STS.U16 [R161+UR6+0x5800], R22 ;  /* 0x00580016a1007988 */ /* 0x0003e20008000406 */
[----:B0-----:R-:W-:-:S05]  /*d4c0*/  IADD3 R14, P1, R180, R252, RZ ;  /* 0x000000fcb40e7210 */ /* 0x001fca0007f3e0ff */
[--C-:B----4-:R-:W-:Y:S01]  /*d4d0*/  IMAD.X R15, R181, 0x1, R251.reuse, P1 ;  /* 0x00000001b50f7824 */ /* 0x110fe200008e06fb */
[----:B-1----:R-:W-:Y:S01]  /*d4e0*/  IADD3 R22, P1, R188, R252, RZ ;  /* 0x000000fcbc167210 */ /* 0x002fe20007f3e0ff */
[----:B------:R0:W-:Y:S04]  /*d4f0*/  STS.U16 [R161+UR6+0x5400], R23 ;  /* 0x00540017a1007988 */ /* 0x0001e80008000406 */
[----:B------:R1:W4:Y:S01]  /*d500*/  @!P0 LDG.E.U16 R13, desc[UR16][R14.64] ;  /* 0x000000100e0d8981 */ /* 0x000322000c1e1500 */
[----:B0-----:R-:W-:Y:S01]  /*d510*/  IMAD.X R23, R189, 0x1, R251, P1 ;  /* 0x00000001bd177824 */ /* 0x001fe200008e06fb */
[----:B-1----:R-:W-:-:S06]  /*d520*/  PRMT R14, RZ, 0x7610, R14 ;  /* 0x00007610ff0e7816 */ /* 0x002fcc000000000e */
[----:B------:R0:W4:Y:S01]  /*d530*/  @!P0 LDG.E.U16 R14, desc[UR16][R22.64] ;  /* 0x00000010160e8981 */ /* 0x000122000c1e1500 */
[----:B------:R-:W-:Y:S02]  /*d540*/  PRMT R15, RZ, 0x7610, R15 ;  /* 0x00007610ff0f7816 */ /* 0x000fe4000000000f */
[----:B0-----:R-:W-:-:S05]  /*d550*/  IADD3 R22, P1, R196, R252, RZ ;  /* 0x000000fcc4167210 */ /* 0x001fca0007f3e0ff */
[----:B------:R-:W-:Y:S01]  /*d560*/  IMAD.X R23, R197, 0x1, R251, P1 ;  /* 0x00000001c5177824 */ /* 0x000fe200008e06fb */
[----:B------:R0:W-:Y:S04]  /*d570*/  STS.U16 [R161+UR6+0x6000], R17 ;  /* 0x00600011a1007988 */ /* 0x0001e80008000406 */
[----:B------:R2:W4:Y:S01]  /*d580*/  @!P0 LDG.E.U16 R15, desc[UR16][R22.64] ;  /* 0x00000010160f8981 */ /* 0x000522000c1e1500 */
[----:B0-----:R-:W-:-:S03]  /*d590*/  PRMT R17, RZ, 0x7610, R17 ;  /* 0x00007610ff117816 */ /* 0x001fc60000000011 */
        /* <DEDUP_REMOVED lines=12> */
[----:B------:R-:W-:Y:S04]  /*d660*/  STS.U16 [R161+UR6+0x5c00], R173 ;  /* 0x005c00ada1007988 */ /* 0x000fe80008000406 */
[----:B------:R0:W-:Y:S02]  /*d670*/  STS.U16 [R161+UR6+0x7c00], R163 ;  /* 0x007c00a3a1007988 */ /* 0x0001e40008000406 */
[----:B0-----:R-:W-:Y:S02]  /*d680*/  PRMT R161, RZ, 0x7610, R161 ;  /* 0x00007610ffa17816 */ /* 0x001fe400000000a1 */
[----:B--2---:R-:W-:-:S05]  /*d690*/  IADD3 R22, P1, R204, R252, RZ ;  /* 0x000000fccc167210 */ /* 0x004fca0007f3e0ff */
[----:B---3--:R-:W-:-:S05]  /*d6a0*/  IMAD.X R23, R205, 0x1, R251, P1 ;  /* 0x00000001cd177824 */ /* 0x008fca00008e06fb */
[----:B------:R0:W2:Y:S02]  /*d6b0*/  @!P0 LDG.E.U16 R17, desc[UR16][R22.64] ;  /* 0x0000001016118981 */ /* 0x0000a4000c1e1500 */
[----:B0-----:R-:W-:-:S05]  /*d6c0*/  IADD3 R22, P1, R212, R252, RZ ;  /* 0x000000fcd4167210 */ /* 0x001fca0007f3e0ff */
[----:B------:R-:W-:-:S05]  /*d6d0*/  IMAD.X R23, R213, 0x1, R251, P1 ;  /* 0x00000001d5177824 */ /* 0x000fca00008e06fb */
[----:B------:R0:W3:Y:S02]  /*d6e0*/  @!P0 LDG.E.U16 R19, desc[UR16][R22.64] ;  /* 0x0000001016138981 */ /* 0x0000e4000c1e1500 */
        /* <DEDUP_REMOVED lines=9> */
[-C--:B0-----:R-:W-:Y:S02]  /*d780*/  IADD3 R22, P1, R177, R252.reuse, RZ ;  /* 0x000000fcb1167210 */ /* 0x081fe40007f3e0ff */
[----:B------:R-:W4:Y:S03]  /*d790*/  LDL R177, [R1+0x3cc] ;  /* 0x0003cc0001b17983 */ /* 0x000f260000100800 */
[----:B------:R-:W-:Y:S02]  /*d7a0*/  IMAD.X R23, R174, 0x1, R251, P1 ;  /* 0x00000001ae177824 */ /* 0x000fe400008e06fb */
[----:B------:R-:W2:Y:S04]  /*d7b0*/  LDL R174, [R1+0x17c] ;  /* 0x00017c0001ae7983 */ /* 0x000ea80000100800 */
[----:B------:R0:W3:Y:S02]  /*d7c0*/  @!P0 LDG.E.U16 R157, desc[UR16][R22.64] ;  /* 0x00000010169d8981 */ /* 0x0000e4000c1e1500 */
[----:B0-----:R-:W-:-:S02]  /*d7d0*/  IADD3 R22, P1, R175, R252, RZ ;  /* 0x000000fcaf167210 */ /* 0x001fc40007f3e0ff */
        /* <DEDUP_REMOVED lines=12> */
[----:B------:R-:W3:Y:S01]  /*d8a0*/  LDL.LU R0, [R1+0x3ac] ;  /* 0x0003ac0001007983 */ /* 0x000ee20000300800 */
[----:B------:R-:W-:-:S06]  /*d8b0*/  PRMT R163, RZ, 0x7610, R163 ;  /* 0x00007610ffa37816 */ /* 0x000fcc00000000a3 */
[----:B------:R0:W3:Y:S04]  /*d8c0*/  @!P0 LDG.E.U16 R163, desc[UR16][R22.64] ;  /* 0x0000001016a38981 */ /* 0x0000e8000c1e1500 */
[----:B------:R1:W-:Y:S01]  /*d8d0*/  STS.U16 [R5+UR6+0x100], R165 ;  /* 0x000100a505007988 */ /* 0x0003e20008000406 */
[----:B0-----:R-:W-:Y:S02]  /*d8e0*/  IADD3 R22, P1, R184, R252, RZ ;  /* 0x000000fcb8167210 */ /* 0x001fe40007f3e0ff */
[----:B-1----:R-:W-:-:S03]  /*d8f0*/  PRMT R165, RZ, 0x7610, R165 ;  /* 0x00007610ffa57816 */ /* 0x002fc600000000a5 */
[----:B------:R-:W-:Y:S01]  /*d900*/  IMAD.X R23, R182, 0x1, R251, P1 ;  /* 0x00000001b6177824 */ /* 0x000fe200008e06fb */
[----:B------:R0:W-:Y:S04]  /*d910*/  STS.U16 [R5+UR6+0x500], R166 ;  /* 0x000500a605007988 */ /* 0x0001e80008000406 */
[----:B------:R4:W3:Y:S04]  /*d920*/  @!P0 LDG.E.U16 R165, desc[UR16][R22.64] ;  /* 0x0000001016a58981 */ /* 0x0008e8000c1e1500 */
[----:B------:R1:W-:Y:S01]  /*d930*/  STS.U16 [R5+UR6+0x900], R169 ;  /* 0x000900a905007988 */ /* 0x0003e20008000406 */
[----:B0-----:R-:W-:-:S03]  /*d940*/  PRMT R166, RZ, 0x7610, R166 ;  /* 0x00007610ffa67816 */ /* 0x001fc600000000a6 */
[----:B------:R-:W3:Y:S01]  /*d950*/  LDL R182, [R1+0xfc] ;  /* 0x0000fc0001b67983 */ /* 0x000ee20000100800 */
[----:B-1----:R-:W-:Y:S02]  /*d960*/  PRMT R169, RZ, 0x7610, R169 ;  /* 0x00007610ffa97816 */ /* 0x002fe400000000a9 */
[-C--:B----4-:R-:W-:Y:S02]  /*d970*/  IADD3 R22, P1, R177, R252.reuse, RZ ;  /* 0x000000fcb1167210 */ /* 0x090fe40007f3e0ff */
[----:B------:R-:W4:Y:S03]  /*d980*/  LDL R177, [R1+0xdc] ;  /* 0x0000dc0001b17983 */ /* 0x000f260000100800 */
[----:B--2---:R-:W-:Y:S02]  /*d990*/  IMAD.X R23, R174, 0x1, R251, P1 ;  /* 0x00000001ae177824 */ /* 0x004fe400008e06fb */
[----:B------:R-:W2:Y:S04]  /*d9a0*/  LDL R174, [R1+0x37c] ;  /* 0x00037c0001ae7983 */ /* 0x000ea80000100800 */
[----:B------:R3:W4:Y:S02]  /*d9b0*/  @!P0 LDG.E.U16 R166, desc[UR16][R22.64] ;  /* 0x0000001016a68981 */ /* 0x000724000c1e1500 */
[----:B---3--:R-:W-:-:S02]  /*d9c0*/  IADD3 R22, P1, R175, R252, RZ ;  /* 0x000000fcaf167210 */ /* 0x008fc40007f3e0ff */
[----:B------:R-:W3:Y:S03]  /*d9d0*/  LDL R175, [R1+0xbc] ;  /* 0x0000bc0001af7983 */ /* 0x000ee60000100800 */
[----:B------:R-:W-:-:S05]  /*d9e0*/  IMAD.X R23, R3, 0x1, R251, P1 ;  /* 0x0000000103177824 */ /* 0x000fca00008e06fb */
[----:B------:R0:W3:Y:S02]  /*d9f0*/  @!P0 LDG.E.U16 R169, desc[UR16][R22.64] ;  /* 0x0000001016a98981 */ /* 0x0000e4000c1e1500 */
[----:B0-----:R-:W-:Y:S02]  /*da00*/  IADD3 R22, P1, R0, R252, RZ ;  /* 0x000000fc00167210 */ /* 0x001fe40007f3e0ff */
[----:B------:R0:W-:Y:S04]  /*da10*/  STL [R1+0x85c], R0 ;  /* 0x00085c0001007387 */ /* 0x0001e80000100800 */
[----:B0-----:R-:W2:Y:S01]  /*da20*/  LDL.LU R0, [R1+0x38c] ;  /* 0x00038c0001007983 */ /* 0x001ea20000300800 */
[----:B------:R-:W-:-:S03]  /*da30*/  IMAD.X R23, R2, 0x1, R251, P1 ;  /* 0x0000000102177824 */ /* 0x000fc600008e06fb */
[----:B------:R0:W-:Y:S04]  /*da40*/  STS.U16 [R5+UR6+0xd00], R170 ;  /* 0x000d00aa05007988 */ /* 0x0001e80008000406 */
[----:B------:R1:W-:Y:S04]  /*da50*/  STS.U16 [R5+UR6+0x1100], R172 ;  /* 0x001100ac05007988 */ /* 0x0003e80008000406 */
[----:B------:R-:W3:Y:S01]  /*da60*/  LDL R3, [R1+0x35c] ;  /* 0x00035c0001037983 */ /* 0x000ee20000100800 */
[----:B0-----:R-:W-:-:S03]  /*da70*/  PRMT R170, RZ, 0x7610, R170 ;  /* 0x00007610ffaa7816 */ /* 0x001fc600000000aa */
[----:B------:R-:W3:Y:S04]  /*da80*/  LDL R2, [R1+0x9c] ;  /* 0x00009c0001027983 */ /* 0x000ee80000100800 */
[----:B------:R0:W3:Y:S01]  /*da90*/  @!P0 LDG.E.U16 R170, desc[UR16][R22.64] ;  /* 0x0000001016aa8981 */ /* 0x0000e2000c1e1500 */
[----:B-1----:R-:W-:Y:S02]  /*daa0*/  PRMT R172, RZ, 0x7610, R172 ;  /* 0x00007610ffac7816 */ /* 0x002fe400000000ac */
[----:B0-----:R-:W-:-:S05]  /*dab0*/  IADD3 R22, P1, R183, R252, RZ ;  /* 0x000000fcb7167210 */ /* 0x001fca0007f3e0ff */
[--C-:B------:R-:W-:Y:S02]  /*dac0*/  IMAD.X R23, R176, 0x1, R251.reuse, P1 ;  /* 0x00000001b0177824 */ /* 0x100fe400008e06fb */
[----:B------:R-:W3:Y:S04]  /*dad0*/  LDL R176, [R1+0x7c] ;  /* 0x00007c0001b07983 */ /* 0x000ee80000100800 */
[----:B------:R2:W3:Y:S02]  /*dae0*/  @!P0 LDG.E.U16 R172, desc[UR16][R22.64] ;  /* 0x0000001016ac8981 */ /* 0x0004e4000c1e1500 */
[----:B--2---:R-:W-:Y:S02]  /*daf0*/  IADD3 R22, P1, R0, R252, RZ ;  /* 0x000000fc00167210 */ /* 0x004fe40007f3e0ff */
[----:B------:R0:W-:Y:S04]  /*db00*/  STL [R1+0x864], R0 ;  /* 0x0008640001007387 */ /* 0x0001e80000100800 */
[----:B0-----:R-:W2:Y:S01]  /*db10*/  LDL.LU R0, [R1+0x36c] ;  /* 0x00036c0001007983 */ /* 0x001ea20000300800 */
[----:B------:R-:W-:-:S03]  /*db20*/  IMAD.X R23, R182, 0x1, R251, P1 ;  /* 0x00000001b6177824 */ /* 0x000fc600008e06fb */
[----:B------:R0:W-:Y:S02]  /*db30*/  STS.U16 [R5+UR6+0x1500], R171 ;  /* 0x001500ab05007988 */ /* 0x0001e40008000406 */
[----:B0-----:R-:W-:Y:S02]  /*db40*/  PRMT R171, RZ, 0x7610, R171 ;  /* 0x00007610ffab7816 */ /* 0x001fe400000000ab */
[----:B------:R0:W-:Y:S04]  /*db50*/  STS.U16 [R5+UR6+0x1900], R168 ;  /* 0x001900a805007988 */ /* 0x0001e80008000406 */
[----:B------:R1:W3:Y:S01]  /*db60*/  @!P0 LDG.E.U16 R171, desc[UR16][R22.64] ;  /* 0x0000001016ab8981 */ /* 0x0002e2000c1e1500 */
[----:B0-----:R-:W-:Y:S02]  /*db70*/  PRMT R168, RZ, 0x7610, R168 ;  /* 0x00007610ffa87816 */ /* 0x001fe400000000a8 */
[----:B-1----:R-:W-:-:S02]  /*db80*/  IADD3 R22, P1, R174, R252, RZ ;  /* 0x000000fcae167210 */ /* 0x002fc40007f3e0ff */
[----:B------:R-:W3:Y:S03]  /*db90*/  LDL R174, [R1+0x5c] ;  /* 0x00005c0001ae7983 */ /* 0x000ee60000100800 */
[----:B----4-:R-:W-:-:S05]  /*dba0*/  IMAD.X R23, R177, 0x1, R251, P1 ;  /* 0x00000001b1177824 */ /* 0x010fca00008e06fb */
[----:B------:R2:W4:Y:S02]  /*dbb0*/  @!P0 LDG.E.U16 R168, desc[UR16][R22.64] ;  /* 0x0000001016a88981 */ /* 0x000524000c1e1500 */
[----:B--2---:R-:W-:Y:S02]  /*dbc0*/  IADD3 R22, P1, R0, R252, RZ ;  /* 0x000000fc00167210 */ /* 0x004fe40007f3e0ff */
[----:B------:R0:W-:Y:S04]  /*dbd0*/  STL [R1+0x878], R0 ;  /* 0x0008780001007387 */ /* 0x0001e80000100800 */
[----:B0-----:R-:W2:Y:S01]  /*dbe0*/  LDL.LU R0, [R1+0x34c] ;  /* 0x00034c0001007983 */ /* 0x001ea20000300800 */
[----:B---3--:R-:W-:-:S03]  /*dbf0*/  IMAD.X R23, R175, 0x1, R251, P1 ;  /* 0x00000001af177824 */ /* 0x008fc600008e06fb */
[----:B------:R0:W-:Y:S04]  /*dc00*/  STS.U16 [R5+UR6+0x1d00], R167 ;  /* 0x001d00a705007988 */ /* 0x0001e80008000406 */
[----:B------:R1:W-:Y:S04]  /*dc10*/  STS.U16 [R5+UR6+0x2100], R164 ;  /* 0x002100a405007988 */ /* 0x0003e80008000406 */
[----:B------:R-:W3:Y:S01]  /*dc20*/  LDL R175, [R1+0x3c] ;  /* 0x00003c0001af7983 */ /* 0x000ee20000100800 */
[----:B0-----:R-:W-:-:S06]  /*dc30*/  PRMT R167, RZ, 0x7610, R167 ;  /* 0x00007610ffa77816 */ /* 0x001fcc00000000a7 */
[----:B------:R0:W4:Y:S01]  /*dc40*/  @!P0 LDG.E.U16 R167, desc[UR16][R22.64] ;  /* 0x0000001016a78981 */ /* 0x000122000c1e1500 */
[----:B-1----:R-:W-:Y:S02]  /*dc50*/  PRMT R164, RZ, 0x7610, R164 ;  /* 0x00007610ffa47816 */ /* 0x002fe400000000a4 */
[-C--:B0-----:R-:W-:Y:S02]  /*dc60*/  IADD3 R22, P1, R3, R252.reuse, RZ ;  /* 0x000000fc03167210 */ /* 0x081fe40007f3e0ff */
[----:B------:R-:W4:Y:S03]  /*dc70*/  LDL R3, [R1+0x31c] ;  /* 0x00031c0001037983 */ /* 0x000f260000100800 */
[----:B------:R-:W-:Y:S02]  /*dc80*/  IMAD.X R23, R2, 0x1, R251, P1 ;  /* 0x0000000102177824 */ /* 0x000fe400008e06fb */
[----:B------:R-:W4:Y:S04]  /*dc90*/  LDL R2, [R1+0x38] ;  /* 0x0000380001027983 */ /* 0x000f280000100800 */
[----:B------:R2:W4:Y:S02]  /*dca0*/  @!P0 LDG.E.U16 R164, desc[UR16][R22.64] ;  /* 0x0000001016a48981 */ /* 0x000524000c1e1500 */
[----:B--2---:R-:W-:-:S02]  /*dcb0*/  IADD3 R22, P1, R0, R252, RZ ;  /* 0x000000fc00167210 */ /* 0x004fc40007f3e0ff */
[----:B------:R0:W-:Y:S04]  /*dcc0*/  STL [R1+0x898], R0 ;  /* 0x0008980001007387 */ /* 0x0001e80000100800 */
[----:B0-----:R-:W2:Y:S01]  /*dcd0*/  LDL.LU R0, [R1+0x33c] ;  /* 0x00033c0001007983 */ /* 0x001ea20000300800 */
[----:B------:R-:W-:-:S03]  /*dce0*/  IMAD.X R23, R176, 0x1, R251, P1 ;  /* 0x00000001b0177824 */ /* 0x000fc600008e06fb */
[----:B------:R0:W-:Y:S04]  /*dcf0*/  STS.U16 [R5+UR6+0x2500], R162 ;  /* 0x002500a205007988 */ /* 0x0001e80008000406 */
[----:B------:R-:W4:Y:S01]  /*dd00*/  LDL.LU R246, [R1+0x30c] ;  /* 0x00030c0001f67983 */ /* 0x000f220000300800 */
[----:B0-----:R-:W-:-:S06]  /*dd10*/  PRMT R162, RZ, 0x7610, R162 ;  /* 0x00007610ffa27816 */ /* 0x001fcc00000000a2 */
[----:B------:R2:W4:Y:S02]  /*dd20*/  @!P0 LDG.E.U16 R162, desc[UR16][R22.64] ;  /* 0x0000001016a28981 */ /* 0x000524000c1e1500 */
[----:B--2---:R-:W-:Y:S02]  /*dd30*/  IADD3 R22, P1, R0, R252, RZ ;  /* 0x000000fc00167210 */ /* 0x004fe40007f3e0ff */
[----:B------:R0:W-:Y:S04]  /*dd40*/  STL [R1+0x89c], R0 ;  /* 0x00089c0001007387 */ /* 0x0001e80000100800 */
[----:B0-----:R-:W2:Y:S01]  /*dd50*/  LDL.LU R0, [R1+0x32c] ;  /* 0x00032c0001007983 */ /* 0x001ea20000300800 */
[----:B------:R-:W-:-:S03]  /*dd60*/  IMAD.X R23, R174, 0x1, R251, P1 ;  /* 0x00000001ae177824 */ /* 0x000fc600008e06fb */
[----:B------:R-:W4:Y:S04]  /*dd70*/  LDL R184, [R1+0x2fc] ;  /* 0x0002fc0001b87983 */ /* 0x000f280000100800 */
[----:B------:R-:W4:Y:S04]  /*dd80*/  LDL R183, [R1+0x78] ;  /* 0x0000780001b77983 */ /* 0x000f280000100800 */
[----:B------:R-:W4:Y:S04]  /*dd90*/  LDL R182, [R1+0x2ec] ;  /* 0x0002ec0001b67983 */ /* 0x000f280000100800 */
[----:B------:R-:W4:Y:S04]  /*dda0*/  LDL R174, [R1+0x98] ;  /* 0x0000980001ae7983 */ /* 0x000f280000100800 */
[----:B------:R-:W4:Y:S04]  /*ddb0*/  LDL.LU R247, [R1+0x58] ;  /* 0x0000580001f77983 */ /* 0x000f280000300800 */
[----:B------:R0:W-:Y:S02]  /*ddc0*/  STS.U16 [R5+UR6+0x2900], R160 ;  /* 0x002900a005007988 */ /* 0x0001e40008000406 */
[----:B0-----:R-:W-:-:S06]  /*ddd0*/  PRMT R160, RZ, 0x7610, R160 ;  /* 0x00007610ffa07816 */ /* 0x001fcc00000000a0 */
[----:B------:R2:W4:Y:S04]  /*dde0*/  @!P0 LDG.E.U16 R160, desc[UR16][R22.64] ;  /* 0x0000001016a08981 */ /* 0x000528000c1e1500 */
[----:B------:R0:W-:Y:S02]  /*ddf0*/  STS.U16 [R5+UR6+0x2d00], R159 ;  /* 0x002d009f05007988 */ /* 0x0001e40008000406 */
[----:B0-----:R-:W-:Y:S02]  /*de00*/  PRMT R159, RZ, 0x7610, R159 ;  /* 0x00007610ff9f7816 */ /* 0x001fe4000000009f */
[-C--:B--2---:R-:W-:Y:S01]  /*de10*/  IADD3 R22, P1, R0, R252.reuse, RZ ;  /* 0x000000fc00167210 */ /* 0x084fe20007f3e0ff */
[----:B------:R0:W-:Y:S04]  /*de20*/  STL [R1+0x8a8], R0 ;  /* 0x0008a80001007387 */ /* 0x0001e80000100800 */
[----:B---3--:R-:W-:Y:S01]  /*de30*/  IMAD.X R23, R175, 0x1, R251, P1 ;  /* 0x00000001af177824 */ /* 0x008fe200008e06fb */
[----:B------:R-:W2:Y:S04]  /*de40*/  LDL R177, [R1+0xb8] ;  /* 0x0000b80001b17983 */ /* 0x000ea80000100800 */
[----:B------:R-:W3:Y:S04]  /*de50*/  LDL R175, [R1+0x2dc] ;  /* 0x0002dc0001af7983 */ /* 0x000ee80000100800 */
[----:B------:R-:W2:Y:S04]  /*de60*/  LDL R176, [R1+0x2cc] ;  /* 0x0002cc0001b07983 */ /* 0x000ea80000100800 */
[----:B------:R4:W2:Y:S04]  /*de70*/  @!P0 LDG.E.U16 R159, desc[UR16][R22.64] ;  /* 0x00000010169f8981 */ /* 0x0008a8000c1e1500 */
[----:B0-----:R-:W2:Y:S01]  /*de80*/  LDL R0, [R1+0xf8] ;  /* 0x0000f80001007983 */ /* 0x001ea20000100800 */
[----:B----4-:R-:W-:-:S03]  /*de90*/  IADD3 R22, P1, R3, R252, RZ ;  /* 0x000000fc03167210 */ /* 0x010fc60007f3e0ff */
[----:B------:R-:W4:Y:S02]  /*dea0*/  LDL R3, [R1+0xd8] ;  /* 0x0000d80001037983 */ /* 0x000f240000100800 */
[----:B------:R-:W-:Y:S02]  /*deb0*/  IMAD.X R23, R2, 0x1, R251, P1 ;  /* 0x0000000102177824 */ /* 0x000fe400008e06fb */
[----:B------:R-:W4:Y:S04]  /*dec0*/  LDL R2, [R1+0x2bc] ;  /* 0x0002bc0001027983 */ /* 0x000f280000100800 */
[----:B------:R0:W-:Y:S02]  /*ded0*/  STS.U16 [R5+UR6+0x3100], R156 ;  /* 0x0031009c05007988 */ /* 0x0001e40008000406 */
[----:B0-----:R-:W-:-:S02]  /*dee0*/  PRMT R156, RZ, 0x7610, R156 ;  /* 0x00007610ff9c7816 */ /* 0x001fc4000000009c */
[----:B------:R0:W-:Y:S04]  /*def0*/  STS.U16 [R5+UR6+0x3500], R154 ;  /* 0x0035009a05007988 */ /* 0x0001e80008000406 */
[----:B------:R1:W4:Y:S01]  /*df00*/  @!P0 LDG.E.U16 R156, desc[UR16][R22.64] ;  /* 0x00000010169c8981 */ /* 0x000322000c1e1500 */
[----:B0-----:R-:W-:Y:S02]  /*df10*/  PRMT R154, RZ, 0x7610, R154 ;  /* 0x00007610ff9a7816 */ /* 0x001fe4000000009a */
[----:B-1----:R-:W-:-:S05]  /*df20*/  IADD3 R22, P1, R246, R252, RZ ;  /* 0x000000fcf6167210 */ /* 0x002fca0007f3e0ff */
[----:B------:R-:W-:Y:S01]  /*df30*/  IMAD.X R23, R247, 0x1, R251, P1 ;  /* 0x00000001f7177824 */ /* 0x000fe200008e06fb */
        /* <DEDUP_REMOVED lines=12> */
[----:B0-----:R-:W-:-:S03]  /*e000*/  PRMT R18, RZ, 0x7610, R18 ;  /* 0x00007610ff127816 */ /* 0x001fc60000000012 */
[----:B------:R-:W-:Y:S04]  /*e010*/  STL [R1+0x8b4], R246 ;  /* 0x0008b4f601007387 */ /* 0x000fe80000100800 */
[----:B------:R-:W-:Y:S04]  /*e020*/  STL [R1+0x8b8], R247 ;  /* 0x0008b8f701007387 */ /* 0x000fe80000100800 */
[----:B------:R-:W4:Y:S04]  /*e030*/  LDL.LU R174, [R1+0x2ac] ;  /* 0x0002ac0001ae7983 */ /* 0x000f280000300800 */
[----:B------:R0:W-:Y:S02]  /*e040*/  STS.U16 [R5+UR6+0x4500], R16 ;  /* 0x0045001005007988 */ /* 0x0001e40008000406 */
[----:B0-----:R-:W-:-:S02]  /*e050*/  PRMT R16, RZ, 0x7610, R16 ;  /* 0x00007610ff107816 */ /* 0x001fc40000000010 */
[-C--:B---3--:R-:W-:Y:S02]  /*e060*/  IADD3 R22, P1, R175, R252.reuse, RZ ;  /* 0x000000fcaf167210 */ /* 0x088fe40007f3e0ff */
[----:B------:R-:W3:Y:S03]  /*e070*/  LDL.LU R175, [R1+0x118] ;  /* 0x0001180001af7983 */ /* 0x000ee60000300800 */
[----:B--2---:R-:W-:Y:S01]  /*e080*/  IMAD.X R23, R177, 0x1, R251, P1 ;  /* 0x00000001b1177824 */ /* 0x004fe200008e06fb */
[----:B------:R-:W2:Y:S04]  /*e090*/  LDL.LU R182, [R1+0x29c] ;  /* 0x00029c0001b67983 */ /* 0x000ea80000300800 */
[----:B------:R0:W2:Y:S04]  /*e0a0*/  @!P0 LDG.E.U16 R18, desc[UR16][R22.64] ;  /* 0x0000001016128981 */ /* 0x0000a8000c1e1500 */
[----:B------:R-:W2:Y:S04]  /*e0b0*/  LDL.LU R183, [R1+0x138] ;  /* 0x0001380001b77983 */ /* 0x000ea80000300800 */
[----:B------:R-:W2:Y:S01]  /*e0c0*/  LDL.LU R190, [R1+0x28c] ;  /* 0x00028c0001be7983 */ /* 0x000ea20000300800 */
[----:B0-----:R-:W-:-:S03]  /*e0d0*/  IADD3 R22, P1, R176, R252, RZ ;  /* 0x000000fcb0167210 */ /* 0x001fc60007f3e0ff */
[----:B------:R-:W2:Y:S02]  /*e0e0*/  LDL.LU R191, [R1+0x158] ;  /* 0x0001580001bf7983 */ /* 0x000ea40000300800 */
[----:B----4-:R-:W-:Y:S02]  /*e0f0*/  IMAD.X R23, R3, 0x1, R251, P1 ;  /* 0x0000000103177824 */ /* 0x010fe400008e06fb */
[----:B------:R-:W4:Y:S04]  /*e100*/  LDL R208, [R1+0x408] ;  /* 0x0004080001d07983 */ /* 0x000f280000100800 */
[----:B------:R0:W4:Y:S04]  /*e110*/  @!P0 LDG.E.U16 R16, desc[UR16][R22.64] ;  /* 0x0000001016108981 */ /* 0x000128000c1e1500 */
[----:B------:R-:W4:Y:S04]  /*e120*/  LDL R201, [R1+0x1f4] ;  /* 0x0001f40001c97983 */ /* 0x000f280000100800 */
[----:B------:R-:W4:Y:S01]  /*e130*/  LDL R200, [R1+0x418] ;  /* 0x0004180001c87983 */ /* 0x000f220000100800 */
[----:B0-----:R-:W-:-:S03]  /*e140*/  IADD3 R22, P1, R2, R252, RZ ;  /* 0x000000fc02167210 */ /* 0x001fc60007f3e0ff */
[----:B------:R-:W4:Y:S02]  /*e150*/  LDL R193, [R1+0x214] ;  /* 0x0002140001c17983 */ /* 0x000f240000100800 */
[----:B------:R-:W-:Y:S02]  /*e160*/  IMAD.X R23, R0, 0x1, R251, P1 ;  /* 0x0000000100177824 */ /* 0x000fe400008e06fb */
[----:B------:R-:W4:Y:S04]  /*e170*/  LDL R192, [R1+0x3f8] ;  /* 0x0003f80001c07983 */ /* 0x000f280000100800 */
[----:B------:R-:W4:Y:S04]  /*e180*/  LDL R177, [R1+0x1d4] ;  /* 0x0001d40001b17983 */ /* 0x000f280000100800 */
[----:B------:R-:W4:Y:S04]  /*e190*/  LDL R185, [R1+0x3e8] ;  /* 0x0003e80001b97983 */ /* 0x000f280000100800 */
[----:B------:R-:W4:Y:S04]  /*e1a0*/  LDL R184, [R1+0x1b4] ;  /* 0x0001b40001b87983 */ /* 0x000f280000100800 */
[----:B------:R-:W4:Y:S04]  /*e1b0*/  LDL R0, [R1+0x3d8] ;  /* 0x0003d80001007983 */ /* 0x000f280000100800 */
[----:B------:R-:W4:Y:S04]  /*e1c0*/  LDL R176, [R1+0x194] ;  /* 0x0001940001b07983 */ /* 0x000f280000100800 */
[----:B------:R-:W4:Y:S04]  /*e1d0*/  LDL R3, [R1+0x3c8] ;  /* 0x0003c80001037983 */ /* 0x000f280000100800 */
[----:B------:R-:W4:Y:S04]  /*e1e0*/  LDL R2, [R1+0x174] ;  /* 0x0001740001027983 */ /* 0x000f280000100800 */
[----:B------:R-:W4:Y:S04]  /*e1f0*/  LDL.LU R239, [R1+0x218] ;  /* 0x0002180001ef7983 */ /* 0x000f280000300800 */
        /* <DEDUP_REMOVED lines=11> */
[----:B------:R0:W-:Y:S02]  /*e2b0*/  STS.U16 [R5+UR6+0x4900], R7 ;  /* 0x0049000705007988 */ /* 0x0001e40008000406 */
[----:B0-----:R-:W-:-:S06]  /*e2c0*/  PRMT R7, RZ, 0x7610, R7 ;  /* 0x00007610ff077816 */ /* 0x001fcc0000000007 */
[----:B------:R0:W4:Y:S01]  /*e2d0*/  @!P0 LDG.E.U16 R7, desc[UR16][R22.64] ;  /* 0x0000001016078981 */ /* 0x000122000c1e1500 */
[----:B------:R-:W-:-:S03]  /*e2e0*/  PRMT R173, RZ, 0x7610, R173 ;  /* 0x00007610ffad7816 */ /* 0x000fc600000000ad */
[----:B------:R-:W-:Y:S01]  /*e2f0*/  STS.U16 [R5+UR6+0x4d00], R8 ;  /* 0x004d000805007988 */ /* 0x000fe20008000406 */
[----:B0-----:R-:W-:-:S03]  /*e300*/  IADD3 R22, P1, R174, R252, RZ ;  /* 0x000000fcae167210 */ /* 0x001fc60007f3e0ff */
[----:B------:R-:W-:Y:S04]  /*e310*/  STS.U16 [R5+UR6+0x5100], R9 ;  /* 0x0051000905007988 */ /* 0x000fe80008000406 */
        /* <DEDUP_REMOVED lines=11> */
[----:B0-----:R-:W-:Y:S01]  /*e3d0*/  PRMT R15, RZ, 0x7610, R15 ;  /* 0x00007610ff0f7816 */ /* 0x001fe2000000000f */
[----:B---3--:R-:W-:Y:S01]  /*e3e0*/  IMAD.X R23, R175, 0x1, R251, P1 ;  /* 0x00000001af177824 */ /* 0x008fe200008e06fb */
[----:B--2---:R-:W-:-:S04]  /*e3f0*/  IADD3 R8, P1, R182, R252, RZ ;  /* 0x000000fcb6087210 */ /* 0x004fc80007f3e0ff */
[----:B------:R0:W2:Y:S01]  /*e400*/  @!P0 LDG.E.U16 R173, desc[UR16][R22.64] ;  /* 0x0000001016ad8981 */ /* 0x0000a2000c1e1500 */
[----:B------:R-:W-:Y:S01]  /*e410*/  IMAD.X R9, R183, 0x1, R251, P1 ;  /* 0x00000001b7097824 */ /* 0x000fe200008e06fb */
[----:B0-----:R-:W-:-:S06]  /*e420*/  PRMT R22, RZ, 0x7610, R22 ;  /* 0x00007610ff167816 */ /* 0x001fcc0000000016 */
[----:B------:R0:W3:Y:S02]  /*e430*/  @!P0 LDG.E.U16 R22, desc[UR16][R8.64] ;  /* 0x0000001008168981 */ /* 0x0000e4000c1e1500 */
[----:B0-----:R-:W-:-:S05]  /*e440*/  IADD3 R8, P1, R190, R252, RZ ;  /* 0x000000fcbe087210 */ /* 0x001fca0007f3e0ff */
[----:B------:R-:W-:-:S05]  /*e450*/  IMAD.X R9, R191, 0x1, R251, P1 ;  /* 0x00000001bf097824 */ /* 0x000fca00008e06fb */
[----:B------:R4:W2:Y:S04]  /*e460*/  @!P0 LDG.E.U16 R10, desc[UR16][R8.64] ;  /* 0x00000010080a8981 */ /* 0x0008a8000c1e1500 */
[----:B------:R0:W-:Y:S02]  /*e470*/  STS.U16 [R5+UR6+0x6d00], R17 ;  /* 0x006d001105007988 */ /* 0x0001e40008000406 */
[----:B0-----:R-:W-:Y:S02]  /*e480*/  PRMT R17, RZ, 0x7610, R17 ;  /* 0x00007610ff117816 */ /* 0x001fe40000000011 */
[----:B----4-:R-:W-:-:S05]  /*e490*/  IADD3 R8, P1, R198, R252, RZ ;  /* 0x000000fcc6087210 */ /* 0x010fca0007f3e0ff */
        /* <DEDUP_REMOVED lines=25> */
[----:B------:R-:W-:-:S05]  /*e630*/  IMAD.X R9, R193, 0x1, R251, P1 ;  /* 0x00000001c1097824 */ /* 0x000fca00008e06fb */
[----:B------:R0:W4:Y:S02]  /*e640*/  @!P0 LDG.E.U16 R21, desc[UR16][R8.64] ;  /* 0x0000001008158981 */ /* 0x000124000c1e1500 */
[----:B0-----:R-:W-:-:S05]  /*e650*/  IADD3 R8, P1, R192, R252, RZ ;  /* 0x000000fcc0087210 */ /* 0x001fca0007f3e0ff */
[----:B------:R-:W-:Y:S02]  /*e660*/  IMAD.X R9, R177, 0x1, R251, P1 ;  /* 0x00000001b1097824 */ /* 0x000fe400008e06fb */
[----:B------:R-:W3:Y:S04]  /*e670*/  LDL R177, [R1+0x134] ;  /* 0x0001340001b17983 */ /* 0x000ee80000100800 */
[----:B------:R-:W2:Y:S04]  /*e680*/  LDL.LU R249, [R1+0x154] ;  /* 0x0001540001f97983 */ /* 0x000ea80000300800 */
[----:B------:R-:W4:Y:S01]  /*e690*/  LDL.LU R248, [R1+0x3b8] ;  /* 0x0003b80001f87983 */ /* 0x000f220000300800 */
[----:B------:R-:W-:-:S03]  /*e6a0*/  PRMT R23, RZ, 0x7610, R23 ;  /* 0x00007610ff177816 */ /* 0x000fc60000000017 */
[----:B------:R0:W-:Y:S04]  /*e6b0*/  STS.U16 [R5+UR6+0x7900], R153 ;  /* 0x0079009905007988 */ /* 0x0001e80008000406 */
[----:B------:R1:W3:Y:S04]  /*e6c0*/  @!P0 LDG.E.U16 R23, desc[UR16][R8.64] ;  /* 0x0000001008178981 */ /* 0x0002e8000c1e1500 */
[----:B------:R0:W-:Y:S04]  /*e6d0*/  STS.U16 [R5+UR6+0x7d00], R155 ;  /* 0x007d009b05007988 */ /* 0x0001e80008000406 */
[----:B------:R-:W3:Y:S01]  /*e6e0*/  LDL R192, [R1+0x398] ;  /* 0x0003980001c07983 */ /* 0x000ee20000100800 */
[----:B-1----:R-:W-:-:S02]  /*e6f0*/  IADD3 R8, P1, R185, R252, RZ ;  /* 0x000000fcb9087210 */ /* 0x002fc40007f3e0ff */
[----:B0-----:R-:W-:Y:S01]  /*e700*/  PRMT R153, RZ, 0x7610, R153 ;  /* 0x00007610ff997816 */ /* 0x001fe20000000099 */
[----:B------:R-:W3:Y:S01]  /*e710*/  LDL R185, [R1+0xf4] ;  /* 0x0000f40001b97983 */ /* 0x000ee20000100800 */
[----:B------:R-:W-:Y:S01]  /*e720*/  PRMT R5, RZ, 0x7610, R5 ;  /* 0x00007610ff057816 */ /* 0x000fe20000000005 */
[----:B------:R-:W-:-:S05]  /*e730*/  IMAD.X R9, R184, 0x1, R251, P1 ;  /* 0x00000001b8097824 */ /* 0x000fca00008e06fb */
[----:B------:R0:W3:Y:S02]  /*e740*/  @!P0 LDG.E.U16 R5, desc[UR16][R8.64] ;  /* 0x0000001008058981 */ /* 0x0000e4000c1e1500 */
[-C--:B0-----:R-:W-:Y:S02]  /*e750*/  IADD3 R8, P1, R0, R252.reuse, RZ ;  /* 0x000000fc00087210 */ /* 0x081fe40007f3e0ff */
[----:B------:R-:W-:Y:S01]  /*e760*/  PRMT R155, RZ, 0x7610, R155 ;  /* 0x00007610ff9b7816 */ /* 0x000fe2000000009b */
[----:B------:R-:W3:Y:S02]  /*e770*/  LDL R0, [R1+0x114] ;  /* 0x0001140001007983 */ /* 0x000ee40000100800 */
        /* <DEDUP_REMOVED lines=8> */
[----:B----4-:R-:W-:-:S02]  /*e800*/  IADD3 R8, P1, R248, R252, RZ ;  /* 0x000000fcf8087210 */ /* 0x010fc40007f3e0ff */
[----:B--2---:R0:W-:Y:S04]  /*e810*/  STL.64 [R1+0x840], R248 ;  /* 0x000840f801007387 */ /* 0x0041e80000100a00 */
[----:B0-----:R-:W2:Y:S01]  /*e820*/  LDL.LU R248, [R1+0x3a8] ;  /* 0x0003a80001f87983 */ /* 0x001ea20000300800 */
[----:B------:R-:W-:-:S03]  /*e830*/  IMAD.X R9, R249, 0x1, R251, P1 ;  /* 0x00000001f9097824 */ /* 0x000fc600008e06fb */
[----:B------:R0:W-:Y:S02]  /*e840*/  STS.U16 [R6+UR6+0x200], R157 ;  /* 0x0002009d06007988 */ /* 0x0001e40008000406 */
[----:B0-----:R-:W-:-:S06]  /*e850*/  PRMT R157, RZ, 0x7610, R157 ;  /* 0x00007610ff9d7816 */ /* 0x001fcc000000009d */
        /* <DEDUP_REMOVED lines=8> */
[----:B0-----:R-:W-:-:S03]  /*e8e0*/  PRMT R158, RZ, 0x7610, R158 ;  /* 0x00007610ff9e7816 */ /* 0x001fc6000000009e */
[----:B------:R-:W4:Y:S04]  /*e8f0*/  LDL R177, [R1+0x94] ;  /* 0x0000940001b17983 */ /* 0x000f280000100800 */
[----:B------:R0:W4:Y:S01]  /*e900*/  @!P0 LDG.E.U16 R158, desc[UR16][R8.64] ;  /* 0x00000010089e8981 */ /* 0x000122000c1e1500 */
[----:B-1----:R-:W-:Y:S02]  /*e910*/  PRMT R161, RZ, 0x7610, R161 ;  /* 0x00007610ffa17816 */ /* 0x002fe400000000a1 */
[----:B0-----:R-:W-:-:S05]  /*e920*/  IADD3 R8, P1, R192, R252, RZ ;  /* 0x000000fcc0087210 */ /* 0x001fca0007f3e0ff */
[--C-:B------:R-:W-:Y:S02]  /*e930*/  IMAD.X R9, R0, 0x1, R251.reuse, P1 ;  /* 0x0000000100097824 */ /* 0x100fe400008e06fb */
[----:B------:R-:W4:Y:S04]  /*e940*/  LDL R0, [R1+0x74] ;  /* 0x0000740001007983 */ /* 0x000f280000100800 */
[----:B------:R2:W4:Y:S02]  /*e950*/  @!P0 LDG.E.U16 R161, desc[UR16][R8.64] ;  /* 0x0000001008a18981 */ /* 0x000524000c1e1500 */
[----:B--2---:R-:W-:Y:S02]  /*e960*/  IADD3 R8, P1, R248, R252, RZ ;  /* 0x000000fcf8087210 */ /* 0x004fe40007f3e0ff */
[----:B------:R0:W-:Y:S04]  /*e970*/  STL [R1+0x868], R248 ;  /* 0x000868f801007387 */ /* 0x0001e80000100800 */
[----:B0-----:R-:W2:Y:S01]  /*e980*/  LDL.LU R248, [R1+0x368] ;  /* 0x0003680001f87983 */ /* 0x001ea20000300800 */
[----:B------:R-:W-:-:S03]  /*e990*/  IMAD.X R9, R185, 0x1, R251, P1 ;  /* 0x00000001b9097824 */ /* 0x000fc600008e06fb */
[----:B------:R0:W-:Y:S02]  /*e9a0*/  STS.U16 [R6+UR6+0xe00], R163 ;  /* 0x000e00a306007988 */ /* 0x0001e40008000406 */
[----:B0-----:R-:W-:Y:S02]  /*e9b0*/  PRMT R163, RZ, 0x7610, R163 ;  /* 0x00007610ffa37816 */ /* 0x001fe400000000a3 */
[----:B------:R0:W-:Y:S04]  /*e9c0*/  STS.U16 [R6+UR6+0x1200], R165 ;  /* 0x001200a506007988 */ /* 0x0001e80008000406 */
[----:B------:R1:W4:Y:S01]  /*e9d0*/  @!P0 LDG.E.U16 R163, desc[UR16][R8.64] ;  /* 0x0000001008a38981 */ /* 0x000322000c1e1500 */
[----:B0-----:R-:W-:Y:S02]  /*e9e0*/  PRMT R165, RZ, 0x7610, R165 ;  /* 0x00007610ffa57816 */ /* 0x001fe400000000a5 */
[----:B-1----:R-:W-:-:S02]  /*e9f0*/  IADD3 R8, P1, R3, R252, RZ ;  /* 0x000000fc03087210 */ /* 0x002fc40007f3e0ff */
[----:B------:R-:W4:Y:S03]  /*ea00*/  LDL.LU R3, [R1+0x54] ;  /* 0x0000540001037983 */ /* 0x000f260000300800 */
[----:B------:R-:W-:Y:S02]  /*ea10*/  IMAD.X R9, R2, 0x1, R251, P1 ;  /* 0x0000000102097824 */ /* 0x000fe400008e06fb */
[----:B------:R-:W4:Y:S04]  /*ea20*/  LDL.LU R2, [R1+0x338] ;  /* 0x0003380001027983 */ /* 0x000f280000300800 */
[----:B------:R2:W4:Y:S02]  /*ea30*/  @!P0 LDG.E.U16 R165, desc[UR16][R8.64] ;  /* 0x0000001008a58981 */ /* 0x000524000c1e1500 */
[----:B--2---:R-:W-:-:S02]  /*ea40*/  IADD3 R8, P1, R248, R252, RZ ;  /* 0x000000fcf8087210 */ /* 0x004fc40007f3e0ff */
[----:B------:R0:W-:Y:S04]  /*ea50*/  STL [R1+0x87c], R248 ;  /* 0x00087cf801007387 */ /* 0x0001e80000100800 */
[----:B0-----:R-:W2:Y:S01]  /*ea60*/  LDL.LU R248, [R1+0x348] ;  /* 0x0003480001f87983 */ /* 0x001ea20000300800 */
[----:B------:R-:W-:-:S03]  /*ea70*/  IMAD.X R9, R176, 0x1, R251, P1 ;  /* 0x00000001b0097824 */ /* 0x000fc600008e06fb */
[----:B------:R0:W-:Y:S04]  /*ea80*/  STS.U16 [R6+UR6+0x1600], R166 ;  /* 0x001600a606007988 */ /* 0x0001e80008000406 */
[----:B------:R1:W-:Y:S04]  /*ea90*/  STS.U16 [R6+UR6+0x1a00], R169 ;  /* 0x001a00a906007988 */ /* 0x0003e80008000406 */
[----:B------:R-:W2:Y:S01]  /*eaa0*/  LDL R176, [R1+0x34] ;  /* 0x0000340001b07983 */ /* 0x000ea20000100800 */
[----:B0-----:R-:W-:-:S06]  /*eab0*/  PRMT R166, RZ, 0x7610, R166 ;  /* 0x00007610ffa67816 */ /* 0x001fcc00000000a6 */
[----:B------:R3:W2:Y:S01]  /*eac0*/  @!P0 LDG.E.U16 R166, desc[UR16][R8.64] ;  /* 0x0000001008a68981 */ /* 0x0006a2000c1e1500 */
[----:B-1----:R-:W-:Y:S02]  /*ead0*/  PRMT R169, RZ, 0x7610, R169 ;  /* 0x00007610ffa97816 */ /* 0x002fe400000000a9 */
[----:B---3--:R-:W-:-:S05]  /*eae0*/  IADD3 R8, P1, R184, R252, RZ ;  /* 0x000000fcb8087210 */ /* 0x008fca0007f3e0ff */
[----:B----4-:R-:W-:-:S05]  /*eaf0*/  IMAD.X R9, R177, 0x1, R251, P1 ;  /* 0x00000001b1097824 */ /* 0x010fca00008e06fb */
[----:B------:R2:W3:Y:S02]  /*eb00*/  @!P0 LDG.E.U16 R169, desc[UR16][R8.64] ;  /* 0x0000001008a98981 */ /* 0x0004e4000c1e1500 */
[----:B--2---:R-:W-:Y:S02]  /*eb10*/  IADD3 R8, P1, R248, R252, RZ ;  /* 0x000000fcf8087210 */ /* 0x004fe40007f3e0ff */
[----:B------:R0:W-:Y:S04]  /*eb20*/  STL [R1+0x8a0], R248 ;  /* 0x0008a0f801007387 */ /* 0x0001e80000100800 */
[----:B0-----:R-:W2:Y:S01]  /*eb30*/  LDL.LU R248, [R1+0x328] ;  /* 0x0003280001f87983 */ /* 0x001ea20000300800 */
[----:B------:R-:W-:-:S03]  /*eb40*/  IMAD.X R9, R0, 0x1, R251, P1 ;  /* 0x0000000100097824 */ /* 0x000fc600008e06fb */
[----:B------:R0:W-:Y:S04]  /*eb50*/  STS.U16 [R6+UR6+0x1e00], R170 ;  /* 0x001e00aa06007988 */ /* 0x0001e80008000406 */
[----:B------:R-:W4:Y:S04]  /*eb60*/  LDL.LU R245, [R1+0x60] ;  /* 0x0000600001f57983 */ /* 0x000f280000300800 */
[----:B------:R-:W3:Y:S01]  /*eb70*/  LDL.LU R244, [R1+0x308] ;  /* 0x0003080001f47983 */ /* 0x000ee20000300800 */
[----:B0-----:R-:W-:-:S03]  /*eb80*/  PRMT R170, RZ, 0x7610, R170 ;  /* 0x00007610ffaa7816 */ /* 0x001fc600000000aa */
[----:B------:R-:W4:Y:S04]  /*eb90*/  LDL.LU R0, [R1+0x40] ;  /* 0x0000400001007983 */ /* 0x000f280000300800 */
[----:B------:R0:W3:Y:S04]  /*eba0*/  @!P0 LDG.E.U16 R170, desc[UR16][R8.64] ;  /* 0x0000001008aa8981 */ /* 0x0000e8000c1e1500 */
[----:B------:R1:W-:Y:S01]  /*ebb0*/  STL [R1+0x8a4], R2 ;  /* 0x0008a40201007387 */ /* 0x0003e20000100800 */
[----:B0-----:R-:W-:-:S03]  /*ebc0*/  IADD3 R8, P1, R2, R252, RZ ;  /* 0x000000fc02087210 */ /* 0x001fc60007f3e0ff */
[----:B-1----:R-:W4:Y:S02]  /*ebd0*/  LDL.LU R2, [R1+0x318] ;  /* 0x0003180001027983 */ /* 0x002f240000300800 */
[----:B------:R-:W-:Y:S02]  /*ebe0*/  IMAD.X R9, R3, 0x1, R251, P1 ;  /* 0x0000000103097824 */ /* 0x000fe400008e06fb */
[----:B------:R0:W-:Y:S04]  /*ebf0*/  STS.U16 [R6+UR6+0x2600], R171 ;  /* 0x002600ab06007988 */ /* 0x0001e80008000406 */
[----:B------:R1:W-:Y:S01]  /*ec00*/  STL [R1+0x8ac], R3 ;  /* 0x0008ac0301007387 */ /* 0x0003e20000100800 */
[----:B0-----:R-:W-:-:S03]  /*ec10*/  PRMT R171, RZ, 0x7610, R171 ;  /* 0x00007610ffab7816 */ /* 0x001fc600000000ab */
[----:B-1----:R-:W3:Y:S04]  /*ec20*/  LDL.LU R3, [R1+0x2f8] ;  /* 0x0002f80001037983 */ /* 0x002ee80000300800 */
[----:B------:R2:W3:Y:S02]  /*ec30*/  @!P0 LDG.E.U16 R171, desc[UR16][R8.64] ;  /* 0x0000001008ab8981 */ /* 0x0004e4000c1e1500 */
[----:B--2---:R-:W-:Y:S02]  /*ec40*/  IADD3 R8, P1, R248, R252, RZ ;  /* 0x000000fcf8087210 */ /* 0x004fe40007f3e0ff */
[----:B------:R0:W-:Y:S03]  /*ec50*/  STL [R1+0x8b0], R248 ;  /* 0x0008b0f801007387 */ /* 0x0001e60000100800 */
[----:B------:R-:W-:Y:S01]  /*ec60*/  IMAD.X R9, R176, 0x1, R251, P1 ;  /* 0x00000001b0097824 */ /* 0x000fe200008e06fb */
[----:B0-----:R-:W2:Y:S04]  /*ec70*/  LDL.LU R248, [R1+0x80] ;  /* 0x0000800001f87983 */ /* 0x001ea80000300800 */
[----:B------:R-:W2:Y:S04]  /*ec80*/  LDL R177, [R1+0x2d8] ;  /* 0x0002d80001b17983 */ /* 0x000ea80000100800 */
[----:B------:R-:W2:Y:S04]  /*ec90*/  LDL.LU R176, [R1+0x2a8] ;  /* 0x0002a80001b07983 */ /* 0x000ea80000300800 */
[----:B------:R-:W2:Y:S04]  /*eca0*/  LDL.LU R247, [R1+0xa0] ;  /* 0x0000a00001f77983 */ /* 0x000ea80000300800 */
[----:B------:R-:W2:Y:S04]  /*ecb0*/  LDL.LU R246, [R1+0x2e8] ;  /* 0x0002e80001f67983 */ /* 0x000ea80000300800 */
[----:B------:R0:W-:Y:S02]  /*ecc0*/  STS.U16 [R6+UR6+0x2a00], R168 ;  /* 0x002a00a806007988 */ /* 0x0001e40008000406 */
[----:B0-----:R-:W-:-:S02]  /*ecd0*/  PRMT R168, RZ, 0x7610, R168 ;  /* 0x00007610ffa87816 */ /* 0x001fc400000000a8 */
[----:B------:R0:W-:Y:S04]  /*ece0*/  STS.U16 [R6+UR6+0x2e00], R167 ;  /* 0x002e00a706007988 */ /* 0x0001e80008000406 */
[----:B------:R4:W2:Y:S01]  /*ecf0*/  @!P0 LDG.E.U16 R168, desc[UR16][R8.64] ;  /* 0x0000001008a88981 */ /* 0x0008a2000c1e1500 */
[----:B0-----:R-:W-:Y:S02]  /*ed00*/  PRMT R167, RZ, 0x7610, R167 ;  /* 0x00007610ffa77816 */ /* 0x001fe400000000a7 */
[----:B----4-:R-:W-:-:S05]  /*ed10*/  IADD3 R8, P1, R2, R252, RZ ;  /* 0x000000fc02087210 */ /* 0x010fca0007f3e0ff */
[----:B------:R-:W-:Y:S01]  /*ed20*/  IMAD.X R9, R0, 0x1, R251, P1 ;  /* 0x0000000100097824 */ /* 0x000fe200008e06fb */
[----:B------:R0:W-:Y:S04]  /*ed30*/  STL [R1+0x8c4], R2 ;  /* 0x0008c40201007387 */ /* 0x0001e80000100800 */
[----:B------:R3:W4:Y:S04]  /*ed40*/  @!P0 LDG.E.U16 R167, desc[UR16][R8.64] ;  /* 0x0000001008a78981 */ /* 0x000728000c1e1500 */
[----:B------:R1:W-:Y:S04]  /*ed50*/  STS.U16 [R6+UR6+0x3200], R164 ;  /* 0x003200a406007988 */ /* 0x0003e80008000406 */
[----:B0-----:R-:W4:Y:S01]  /*ed60*/  LDL.LU R2, [R1+0xc0] ;  /* 0x0000c00001027983 */ /* 0x001f220000300800 */
[----:B---3--:R-:W-:-:S03]  /*ed70*/  IADD3 R8, P1, R244, R252, RZ ;  /* 0x000000fcf4087210 */ /* 0x008fc60007f3e0ff */
[----:B------:R0:W-:Y:S01]  /*ed80*/  STL [R1+0x8c8], R0 ;  /* 0x0008c80001007387 */ /* 0x0001e20000100800 */
[----:B-1----:R-:W-:Y:S01]  /*ed90*/  PRMT R164, RZ, 0x7610, R164 ;  /* 0x00007610ffa47816 */ /* 0x002fe200000000a4 */
[----:B------:R-:W-:Y:S02]  /*eda0*/  IMAD.X R9, R245, 0x1, R251, P1 ;  /* 0x00000001f5097824 */ /* 0x000fe400008e06fb */
[----:B------:R1:W-:Y:S04]  /*edb0*/  STS.U16 [R6+UR6+0x3600], R162 ;  /* 0x003600a206007988 */ /* 0x0003e80008000406 */
[----:B------:R3:W4:Y:S04]  /*edc0*/  @!P0 LDG.E.U16 R164, desc[UR16][R8.64] ;  /* 0x0000001008a48981 */ /* 0x000728000c1e1500 */
[----:B0-----:R-:W4:Y:S04]  /*edd0*/  LDL.LU R0, [R1+0x2c8] ;  /* 0x0002c80001007983 */ /* 0x001f280000300800 */
[----:B------:R0:W-:Y:S01]  /*ede0*/  STL [R1+0x8cc], R244 ;  /* 0x0008ccf401007387 */ /* 0x0001e20000100800 */
[----:B---3--:R-:W-:-:S02]  /*edf0*/  IADD3 R8, P1, R3, R252, RZ ;  /* 0x000000fc03087210 */ /* 0x008fc40007f3e0ff */
[----:B-1----:R-:W-:Y:S01]  /*ee00*/  PRMT R162, RZ, 0x7610, R162 ;  /* 0x00007610ffa27816 */ /* 0x002fe200000000a2 */
[----:B0-----:R-:W3:Y:S04]  /*ee10*/  LDL.LU R244, [R1+0xe0] ;  /* 0x0000e00001f47983 */ /* 0x001ee80000300800 */
[----:B------:R0:W-:Y:S04]  /*ee20*/  STL [R1+0x8d8], R245 ;  /* 0x0008d8f501007387 */ /* 0x0001e80000100800 */
[----:B0-----:R-:W3:Y:S04]  /*ee30*/  LDL.LU R245, [R1+0x2b8] ;  /* 0x0002b80001f57983 */ /* 0x001ee80000300800 */
[----:B------:R0:W-:Y:S04]  /*ee40*/  STL [R1+0x8dc], R3 ;  /* 0x0008dc0301007387 */ /* 0x0001e80000100800 */
[----:B------:R1:W-:Y:S04]  /*ee50*/  STS.U16 [R6+UR6+0x3a00], R160 ;  /* 0x003a00a006007988 */ /* 0x0003e80008000406 */
[----:B0-----:R-:W3:Y:S04]  /*ee60*/  LDL.LU R3, [R1+0x100] ;  /* 0x0001000001037983 */ /* 0x001ee80000300800 */
[----:B------:R-:W3:Y:S04]  /*ee70*/  LDL.LU R233, [R1+0x200] ;  /* 0x0002000001e97983 */ /* 0x000ee80000300800 */
[----:B------:R-:W3:Y:S04]  /*ee80*/  LDL.LU R232, [R1+0x238] ;  /* 0x0002380001e87983 */ /* 0x000ee80000300800 */
[----:B------:R-:W3:Y:S01]  /*ee90*/  LDL.LU R225, [R1+0x1e0] ;  /* 0x0001e00001e17983 */ /* 0x000ee20000300800 */
[----:B-1----:R-:W-:-:S03]  /*eea0*/  PRMT R160, RZ, 0x7610, R160 ;  /* 0x00007610ffa07816 */ /* 0x002fc600000000a0 */
[----:B------:R-:W3:Y:S04]  /*eeb0*/  LDL.LU R224, [R1+0x248] ;  /* 0x0002480001e07983 */ /* 0x000ee80000300800 */
        /* <DEDUP_REMOVED lines=9> */
[----:B------:R-:W3:Y:S01]  /*ef50*/  LDL.LU R184, [R1+0x298] ;  /* 0x0002980001b87983 */ /* 0x000ee20000300800 */
[----:B--2---:R-:W-:-:S05]  /*ef60*/  IMAD.X R9, R248, 0x1, R251, P1 ;  /* 0x00000001f8097824 */ /* 0x004fca00008e06fb */
[----:B------:R0:W2:Y:S02]  /*ef70*/  @!P0 LDG.E.U16 R162, desc[UR16][R8.64] ;  /* 0x0000001008a28981 */ /* 0x0000a4000c1e1500 */
[----:B0-----:R-:W-:-:S05]  /*ef80*/  IADD3 R8, P1, R246, R252, RZ ;  /* 0x000000fcf6087210 */ /* 0x001fca0007f3e0ff */
[----:B------:R-:W-:-:S05]  /*ef90*/  IMAD.X R9, R247, 0x1, R251, P1 ;  /* 0x00000001f7097824 */ /* 0x000fca00008e06fb */
[----:B------:R0:W2:Y:S02]  /*efa0*/  @!P0 LDG.E.U16 R160, desc[UR16][R8.64] ;  /* 0x0000001008a08981 */ /* 0x0000a4000c1e1500 */
[----:B0-----:R-:W-:Y:S02]  /*efb0*/  IADD3 R8, P1, R177, R252, RZ ;  /* 0x000000fcb1087210 */ /* 0x001fe40007f3e0ff */
[----:B------:R-:W2:Y:S04]  /*efc0*/  LDL.LU R177, [R1+0x120] ;  /* 0x0001200001b17983 */ /* 0x000ea80000300800 */
[----:B------:R0:W-:Y:S02]  /*efd0*/  STS.U16 [R6+UR6+0x3e00], R159 ;  /* 0x003e009f06007988 */ /* 0x0001e40008000406 */
[----:B0-----:R-:W-:-:S02]  /*efe0*/  PRMT R159, RZ, 0x7610, R159 ;  /* 0x00007610ff9f7816 */ /* 0x001fc4000000009f */
[----:B------:R0:W-:Y:S01]  /*eff0*/  STS.U16 [R6+UR6+0x4200], R156 ;  /* 0x0042009c06007988 */ /* 0x0001e20008000406 */
[----:B----4-:R-:W-:-:S05]  /*f000*/  IMAD.X R9, R2, 0x1, R251, P1 ;  /* 0x0000000102097824 */ /* 0x010fca00008e06fb */
[----:B------:R1:W4:Y:S01]  /*f010*/  @!P0 LDG.E.U16 R159, desc[UR16][R8.64] ;  /* 0x00000010089f8981 */ /* 0x000322000c1e1500 */
[----:B0-----:R-:W-:Y:S02]  /*f020*/  PRMT R156, RZ, 0x7610, R156 ;  /* 0x00007610ff9c7816 */ /* 0x001fe4000000009c */
[----:B-1----:R-:W-:Y:S01]  /*f030*/  IADD3 R8, P1, R0, R252, RZ ;  /* 0x000000fc00087210 */ /* 0x002fe20007f3e0ff */
[----:B------:R0:W-:Y:S04]  /*f040*/  STS.U16 [R6+UR6+0x4600], R154 ;  /* 0x0046009a06007988 */ /* 0x0001e80008000406 */
[----:B---3--:R-:W-:-:S05]  /*f050*/  IMAD.X R9, R244, 0x1, R251, P1 ;  /* 0x00000001f4097824 */ /* 0x008fca00008e06fb */
[----:B------:R1:W3:Y:S01]  /*f060*/  @!P0 LDG.E.U16 R156, desc[UR16][R8.64] ;  /* 0x00000010089c8981 */ /* 0x0002e2000c1e1500 */
[----:B0-----:R-:W-:Y:S02]  /*f070*/  PRMT R154, RZ, 0x7610, R154 ;  /* 0x00007610ff9a7816 */ /* 0x001fe4000000009a */
[----:B-1----:R-:W-:Y:S01]  /*f080*/  IADD3 R8, P1, R245, R252, RZ ;  /* 0x000000fcf5087210 */ /* 0x002fe20007f3e0ff */
[----:B------:R0:W-:Y:S04]  /*f090*/  STS.U16 [R6+UR6+0x4a00], R152 ;  /* 0x004a009806007988 */ /* 0x0001e80008000406 */
[----:B------:R-:W-:-:S05]  /*f0a0*/  IMAD.X R9, R3, 0x1, R251, P1 ;  /* 0x0000000103097824 */ /* 0x000fca00008e06fb */
[----:B------:R1:W3:Y:S01]  /*f0b0*/  @!P0 LDG.E.U16 R154, desc[UR16][R8.64] ;  /* 0x00000010089a8981 */ /* 0x0002e2000c1e1500 */
[----:B0-----:R-:W-:Y:S02]  /*f0c0*/  PRMT R152, RZ, 0x7610, R152 ;  /* 0x00007610ff987816 */ /* 0x001fe40000000098 */
[----:B-1----:R-:W-:Y:S01]  /*f0d0*/  IADD3 R8, P1, R176, R252, RZ ;  /* 0x000000fcb0087210 */ /* 0x002fe20007f3e0ff */
        /* <DEDUP_REMOVED lines=26> */
[----:B------:R0:W4:Y:S01]  /*f280*/  @!P0 LDG.E.U16 R172, desc[UR16][R8.64] ;  /* 0x0000001008ac8981 */ /* 0x000122000c1e1500 */
[----:B------:R-:W1:Y:S01]  /*f290*/  S2R R249, SR_TID.X ;  /* 0x0000000000f97919 */ /* 0x000e620000002100 */
[----:B0-----:R-:W-:Y:S02]  /*f2a0*/  IADD3 R8, P1, R224, R252, RZ ;  /* 0x000000fce0087210 */ /* 0x001fe40007f3e0ff */
[----:B------:R0:W-:Y:S03]  /*f2b0*/  STS.U16 [R6+UR6+0x6200], R22 ;  /* 0x0062001606007988 */ /* 0x0001e60008000406 */
[----:B------:R-:W-:Y:S01]  /*f2c0*/  IMAD.X R9, R225, 0x1, R251, P1 ;  /* 0x00000001e1097824 */ /* 0x000fe200008e06fb */
[----:B0-----:R-:W-:Y:S01]  /*f2d0*/  PRMT R22, RZ, 0x7610, R22 ;  /* 0x00007610ff167816 */ /* 0x001fe20000000016 */
[----:B------:R0:W-:Y:S05]  /*f2e0*/  STS.U16 [R6+UR6+0x6600], R10 ;  /* 0x0066000a06007988 */ /* 0x0001ea0008000406 */
[----:B------:R3:W2:Y:S01]  /*f2f0*/  @!P0 LDG.E.U16 R22, desc[UR16][R8.64] ;  /* 0x0000001008168981 */ /* 0x0006a2000c1e1500 */
[----:B0-----:R-:W-:-:S02]  /*f300*/  PRMT R10, RZ, 0x7610, R10 ;  /* 0x00007610ff0a7816 */ /* 0x001fc4000000000a */
[----:B---3--:R-:W-:Y:S01]  /*f310*/  IADD3 R8, P1, R232, R252, RZ ;  /* 0x000000fce8087210 */ /* 0x008fe20007f3e0ff */
[----:B------:R-:W-:Y:S04]  /*f320*/  STL.64 [R1+0x6b8], R250 ;  /* 0x0006b8fa01007387 */ /* 0x000fe80000100a00 */
[----:B------:R-:W-:Y:S01]  /*f330*/  IMAD.X R9, R233, 0x1, R251, P1 ;  /* 0x00000001e9097824 */ /* 0x000fe200008e06fb */
[----:B------:R-:W-:Y:S04]  /*f340*/  STL.64 [R1+0x740], R240 ;  /* 0x000740f001007387 */ /* 0x000fe80000100a00 */
[----:B------:R-:W-:Y:S04]  /*f350*/  STL.64 [R1+0x748], R238 ;  /* 0x000748ee01007387 */ /* 0x000fe80000100a00 */
[----:B------:R-:W-:Y:S04]  /*f360*/  STL.64 [R1+0x750], R236 ;  /* 0x000750ec01007387 */ /* 0x000fe80000100a00 */
[----:B------:R1:W3:Y:S04]  /*f370*/  @!P0 LDG.E.U16 R10, desc[UR16][R8.64] ;  /* 0x00000010080a8981 */ /* 0x0002e8000c1e1500 */
[----:B------:R-:W-:Y:S04]  /*f380*/  STL.64 [R1+0x758], R234 ;  /* 0x000758ea01007387 */ /* 0x000fe80000100a00 */
[----:B------:R-:W-:Y:S01]  /*f390*/  STL.64 [R1+0x768], R232 ;  /* 0x000768e801007387 */ /* 0x000fe20000100a00 */
[----:B-1----:R-:W-:-:S03]  /*f3a0*/  SHF.R.S32.HI R8, RZ, 0x6, R249 ;  /* 0x00000006ff087819 */ /* 0x002fc600000114f9 */
[----:B------:R-:W-:Y:S01]  /*f3b0*/  STL.64 [R1+0x778], R230 ;  /* 0x000778e601007387 */ /* 0x000fe20000100a00 */
[----:B------:R-:W-:-:S03]  /*f3c0*/  SGXT R8, R8, 0x1 ;  /* 0x000000010808781a */ /* 0x000fc60000000200 */
[----:B------:R-:W-:Y:S04]  /*f3d0*/  STL.64 [R1+0x780], R228 ;  /* 0x000780e401007387 */ /* 0x000fe80000100a00 */
[----:B------:R-:W-:Y:S01]  /*f3e0*/  STL.64 [R1+0x790], R226 ;  /* 0x000790e201007387 */ /* 0x000fe20000100a00 */
[----:B------:R-:W-:-:S03]  /*f3f0*/  IMAD.SHL.U32 R9, R249, 0x2, RZ ;  /* 0x00000002f9097824 */ /* 0x000fc600078e00ff */
[----:B------:R-:W-:Y:S01]  /*f400*/  STL.64 [R1+0x7a0], R224 ;  /* 0x0007a0e001007387 */ /* 0x000fe20000100a00 */
[----:B------:R-:W-:-:S03]  /*f410*/  LOP3.LUT R8, R8, 0x90, RZ, 0xc0, !PT ;  /* 0x0000009008087812 */ /* 0x000fc600078ec0ff */
[----:B------:R-:W-:Y:S04]  /*f420*/  STL.64 [R1+0x7a8], R222 ;  /* 0x0007a8de01007387 */ /* 0x000fe80000100a00 */
[----:B------:R-:W-:Y:S04]  /*f430*/  STL.64 [R1+0x7b8], R220 ;  /* 0x0007b8dc01007387 */ /* 0x000fe80000100a00 */
[----:B------:R-:W-:Y:S04]  /*f440*/  STL.64 [R1+0x7c8], R218 ;  /* 0x0007c8da01007387 */ /* 0x000fe80000100a00 */
[----:B------:R-:W-:Y:S01]  /*f450*/  STL.64 [R1+0x7d0], R216 ;  /* 0x0007d0d801007387 */ /* 0x000fe20000100a00 */
[----:B------:R-:W-:-:S03]  /*f460*/  LOP3.LUT R8, R8, 0x7e, R9, 0x78, !PT ;  /* 0x0000007e08087812 */ /* 0x000fc600078e7809 */
[----:B------:R0:W-:Y:S04]  /*f470*/  STS.U16 [R6+UR6+0x5e00], R173 ;  /* 0x005e00ad06007988 */ /* 0x0001e80008000406 */
[----:B------:R-:W-:Y:S04]  /*f480*/  STL.64 [R1+0x7e0], R214 ;  /* 0x0007e0d601007387 */ /* 0x000fe80000100a00 */
[----:B0-----:R-:W3:Y:S04]  /*f490*/  LDL.LU R173, [R1+0x110] ;  /* 0x0001100001ad7983 */ /* 0x001ee80000300800 */
[----:B------:R-:W3:Y:S04]  /*f4a0*/  LDL.LU R249, [R1+0x2b4] ;  /* 0x0002b40001f97983 */ /* 0x000ee80000300800 */
[----:B------:R-:W-:Y:S01]  /*f4b0*/  STL.64 [R1+0x7f0], R212 ;  /* 0x0007f0d401007387 */ /* 0x000fe20000100a00 */
[----:B------:R-:W-:-:S03]  /*f4c0*/  LOP3.LUT R8, R8, 0x60, RZ, 0x3c, !PT ;  /* 0x0000006008087812 */ /* 0x000fc600078e3cff */
[----:B------:R-:W-:Y:S04]  /*f4d0*/  STL.64 [R1+0x7f8], R210 ;  /* 0x0007f8d201007387 */ /* 0x000fe80000100a00 */
[----:B------:R-:W-:Y:S04]  /*f4e0*/  STL.64 [R1+0x808], R208 ;  /* 0x000808d001007387 */ /* 0x000fe80000100a00 */
[----:B------:R-:W-:Y:S04]  /*f4f0*/  STL.64 [R1+0x818], R206 ;  /* 0x000818ce01007387 */ /* 0x000fe80000100a00 */
[----:B------:R-:W-:Y:S04]  /*f500*/  STL.64 [R1+0x820], R204 ;  /* 0x000820cc01007387 */ /* 0x000fe80000100a00 */
[----:B------:R-:W-:Y:S04]  /*f510*/  STL.64 [R1+0x830], R202 ;  /* 0x000830ca01007387 */ /* 0x000fe80000100a00 */
[----:B------:R-:W-:Y:S04]  /*f520*/  STL.64 [R1+0x850], R200 ;  /* 0x000850c801007387 */ /* 0x000fe80000100a00 */
[----:B------:R-:W-:Y:S04]  /*f530*/  STL.64 [R1+0x870], R198 ;  /* 0x000870c601007387 */ /* 0x000fe80000100a00 */
[----:B------:R-:W-:Y:S04]  /*f540*/  STS.U16 [R6+UR6+0x6a00], R11 ;  /* 0x006a000b06007988 */ /* 0x000fe80008000406 */
[----:B------:R-:W-:Y:S04]  /*f550*/  STS.U16 [R6+UR6+0x6e00], R12 ;  /* 0x006e000c06007988 */ /* 0x000fe80008000406 */
[----:B------:R-:W-:Y:S04]  /*f560*/  STS.U16 [R6+UR6+0x7200], R13 ;  /* 0x0072000d06007988 */ /* 0x000fe80008000406 */
[----:B------:R-:W-:Y:S04]  /*f570*/  STS.U16 [R6+UR6+0x7600], R14 ;  /* 0x0076000e06007988 */ /* 0x000fe80008000406 */
[----:B------:R-:W-:Y:S04]  /*f580*/  STS.U16 [R6+UR6+0x7a00], R15 ;  /* 0x007a000f06007988 */ /* 0x000fe80008000406 */
[----:B------:R-:W-:Y:S04]  /*f590*/  STS.U16 [R6+UR6+0x7e00], R17 ;  /* 0x007e001106007988 */ /* 0x000fe80008000406 */
[----:B------:R-:W-:Y:S04]  /*f5a0*/  STL.64 [R1+0x880], R196 ;  /* 0x000880c401007387 */ /* 0x000fe80000100a00 */
[----:B------:R-:W-:Y:S04]  /*f5b0*/  STL.64 [R1+0x888], R194 ;  /* 0x000888c201007387 */ /* 0x000fe80000100a00 */
[----:B------:R0:W-:Y:S04]  /*f5c0*/  STS.U16 [R8+UR6+0x3b00], R171 ;  /* 0x003b00ab08007988 */ /* 0x0001e80008000406 */
[----:B------:R-:W-:Y:S04]  /*f5d0*/  STL.64 [R1+0x890], R192 ;  /* 0x000890c001007387 */ /* 0x000fe80000100a00 */
[----:B------:R-:W-:Y:S01]  /*f5e0*/  STS.U16 [R8+UR6+0x2f00], R166 ;  /* 0x002f00a608007988 */ /* 0x000fe20008000406 */
[----:B0-----:R-:W-:-:S03]  /*f5f0*/  IMAD.MOV.U32 R171, RZ, RZ, R242 ;  /* 0x000000ffffab7224 */ /* 0x001fc600078e00f2 */
[----:B------:R-:W-:Y:S04]  /*f600*/  STS.U16 [R8+UR6+0x2b00], R165 ;  /* 0x002b00a508007988 */ /* 0x000fe80008000406 */
[----:B------:R-:W-:Y:S04]  /*f610*/  STS.U16 [R8+UR6+0x2700], R163 ;  /* 0x002700a308007988 */ /* 0x000fe80008000406 */
[----:B------:R-:W-:Y:S04]  /*f620*/  STS.U16 [R8+UR6+0x2300], R161 ;  /* 0x002300a108007988 */ /* 0x000fe80008000406 */
[----:B----4-:R0:W-:Y:S02]  /*f630*/  STS.U16 [R8+UR6+0x7300], R172 ;  /* 0x007300ac08007988 */ /* 0x0101e40008000406 */
[----:B0-----:R-:W-:-:S02]  /*f640*/  IMAD.MOV.U32 R172, RZ, RZ, R243 ;  /* 0x000000ffffac7224 */ /* 0x001fc400078e00f3 */
[----:B------:R-:W4:Y:S04]  /*f650*/  LDL.LU R243, [R1+0x8e4] ;  /* 0x0008e40001f37983 */ /* 0x000f280000300800 */
[----:B------:R-:W4:Y:S04]  /*f660*/  LDL.LU R242, [R1+0x8e0] ;  /* 0x0008e00001f27983 */ /* 0x000f280000300800 */
[----:B------:R-:W4:Y:S04]  /*f670*/  LDL.LU R166, [R1+0xf8] ;  /* 0x0000f80001a67983 */ /* 0x000f280000300800 */
[----:B------:R-:W4:Y:S04]  /*f680*/  LDL.LU R165, [R1+0x2bc] ;  /* 0x0002bc0001a57983 */ /* 0x000f280000300800 */
[----:B------:R-:W4:Y:S04]  /*f690*/  LDL.LU R163, [R1+0xf0] ;  /* 0x0000f00001a37983 */ /* 0x000f280000300800 */
[----:B------:R-:W4:Y:S04]  /*f6a0*/  LDL.LU R161, [R1+0x2c0] ;  /* 0x0002c00001a17983 */ /* 0x000f280000300800 */
[----:B------:R0:W-:Y:S04]  /*f6b0*/  STS.U16 [R8+UR6+0x5300], R159 ;  /* 0x0053009f08007988 */ /* 0x0001e80008000406 */
[----:B------:R1:W-:Y:S04]  /*f6c0*/  STS.U16 [R8+UR6+0x1f00], R158 ;  /* 0x001f009e08007988 */ /* 0x0003e80008000406 */
[----:B------:R2:W-:Y:S04]  /*f6d0*/  STS.U16 [R8+UR6+0x5700], R156 ;  /* 0x0057009c08007988 */ /* 0x0005e80008000406 */
[----:B0-----:R-:W4:Y:S04]  /*f6e0*/  LDL.LU R159, [R1+0xd8] ;  /* 0x0000d800019f7983 */ /* 0x001f280000300800 */
[----:B-1----:R-:W4:Y:S04]  /*f6f0*/  LDL.LU R158, [R1+0x2cc] ;  /* 0x0002cc00019e7983 */ /* 0x002f280000300800 */
[----:B------:R0:W-:Y:S04]  /*f700*/  STS.U16 [R8+UR6+0x1b00], R157 ;  /* 0x001b009d08007988 */ /* 0x0001e80008000406 */
[----:B--2---:R-:W2:Y:S04]  /*f710*/  LDL.LU R156, [R1+0xd0] ;  /* 0x0000d000019c7983 */ /* 0x004ea80000300800 */
[----:B------:R1:W-:Y:S04]  /*f720*/  STS.U16 [R8+UR6+0x5b00], R154 ;  /* 0x005b009a08007988 */ /* 0x0003e80008000406 */
[----:B0-----:R-:W2:Y:S04]  /*f730*/  LDL.LU R157, [R1+0x2d0] ;  /* 0x0002d000019d7983 */ /* 0x001ea80000300800 */
[----:B------:R0:W-:Y:S04]  /*f740*/  STS.U16 [R8+UR6+0x1700], R155 ;  /* 0x0017009b08007988 */ /* 0x0001e80008000406 */
[----:B-1----:R-:W2:Y:S04]  /*f750*/  LDL.LU R154, [R1+0xc8] ;  /* 0x0000c800019a7983 */ /* 0x002ea80000300800 */
        /* <DEDUP_REMOVED lines=8> */
[----:B0-----:R-:W2:Y:S04]  /*f7e0*/  LDL.LU R19, [R1+0xb0] ;  /* 0x0000b00001137983 */ /* 0x001ea80000300800 */
[----:B------:R-:W2:Y:S04]  /*f7f0*/  LDL.LU R17, [R1+0x2e0] ;  /* 0x0002e00001117983 */ /* 0x000ea80000300800 */
[----:B------:R-:W2:Y:S04]  /*f800*/  LDL.LU R15, [R1+0x98] ;  /* 0x00009800010f7983 */ /* 0x000ea80000300800 */
[----:B------:R-:W2:Y:S04]  /*f810*/  LDL.LU R14, [R1+0x2ec] ;  /* 0x0002ec00010e7983 */ /* 0x000ea80000300800 */
[----:B------:R-:W2:Y:S04]  /*f820*/  LDL.LU R13, [R1+0x90] ;  /* 0x00009000010d7983 */ /* 0x000ea80000300800 */
[----:B------:R-:W2:Y:S04]  /*f830*/  LDL.LU R12, [R1+0x2f0] ;  /* 0x0002f000010c7983 */ /* 0x000ea80000300800 */
[----:B------:R-:W2:Y:S04]  /*f840*/  LDL.LU R9, [R1+0x88] ;  /* 0x0000880001097983 */ /* 0x000ea80000300800 */
[----:B------:R0:W-:Y:S04]  /*f850*/  STS.U16 [R8+UR6+0x6f00], R7 ;  /* 0x006f000708007988 */ /* 0x0001e80008000406 */
[----:B------:R-:W2:Y:S04]  /*f860*/  LDL.LU R11, [R1+0x2f4] ;  /* 0x0002f400010b7983 */ /* 0x000ea80000300800 */
[----:B------:R1:W-:Y:S04]  /*f870*/  STS.U16 [R8+UR6+0xf00], R5 ;  /* 0x000f000508007988 */ /* 0x0003e80008000406 */
[----:B0-----:R-:W2:Y:S04]  /*f880*/  LDL.LU R7, [R1+0x78] ;  /* 0x0000780001077983 */ /* 0x001ea80000300800 */
[----:B------:R-:W2:Y:S04]  /*f890*/  LDL.LU R6, [R1+0x2fc] ;  /* 0x0002fc0001067983 */ /* 0x000ea80000300800 */
        /* <DEDUP_REMOVED lines=14> */
[----:B------:R3:W-:Y:S04]  /*f980*/  STS.U16 [R8+UR6+0x3700], R170 ;  /* 0x003700aa08007988 */ /* 0x0007e80008000406 */
[----:B------:R-:W-:Y:S04]  /*f990*/  STS.U16 [R8+UR6+0x4300], R167 ;  /* 0x004300a708007988 */ /* 0x000fe80008000406 */
[----:B------:R-:W2:Y:S01]  /*f9a0*/  LDL.LU R250, [R1+0x3c] ;  /* 0x00003c0001fa7983 */ /* 0x000ea20000300800 */
[----:B---3--:R-:W-:-:S03]  /*f9b0*/  IMAD.MOV.U32 R170, RZ, RZ, R249 ;  /* 0x000000ffffaa7224 */ /* 0x008fc600078e00f9 */
[----:B------:R0:W-:Y:S04]  /*f9c0*/  STS.U16 [R8+UR6+0x3300], R169 ;  /* 0x003300a908007988 */ /* 0x0001e80008000406 */
[----:B------:R-:W3:Y:S04]  /*f9d0*/  LDL.LU R251, [R1+0x44] ;  /* 0x0000440001fb7983 */ /* 0x000ee80000300800 */
[----:B------:R1:W-:Y:S01]  /*f9e0*/  STS.U16 [R8+UR6+0x3f00], R168 ;  /* 0x003f00a808007988 */ /* 0x0003e20008000406 */
[----:B0-----:R-:W-:-:S03]  /*f9f0*/  IMAD.MOV.U32 R169, RZ, RZ, R3 ;  /* 0x000000ffffa97224 */ /* 0x001fc600078e0003 */
[----:B------:R-:W3:Y:S04]  /*fa00*/  LDL.LU R249, [R1+0x330] ;  /* 0x0003300001f97983 */ /* 0x000ee80000300800 */
[----:B------:R-:W3:Y:S01]  /*fa10*/  LDL.LU R3, [R1+0x8dc] ;  /* 0x0008dc0001037983 */ /* 0x000ee20000300800 */
[----:B-1----:R-:W-:-:S03]  /*fa20*/  IMAD.MOV.U32 R168, RZ, RZ, R245 ;  /* 0x000000ffffa87224 */ /* 0x002fc600078e00f5 */
[----:B------:R-:W-:Y:S04]  /*fa30*/  STS.U16 [R8+UR6+0x4b00], R162 ;  /* 0x004b00a208007988 */ /* 0x000fe80008000406 */
[----:B------:R-:W3:Y:S04]  /*fa40*/  LDL.LU R245, [R1+0x8d8] ;  /* 0x0008d80001f57983 */ /* 0x000ee80000300800 */
[----:B------:R-:W-:Y:S04]  /*fa50*/  STS.U16 [R8+UR6+0x4700], R164 ;  /* 0x004700a408007988 */ /* 0x000fe80008000406 */
[----:B------:R0:W-:Y:S02]  /*fa60*/  STS.U16 [R8+UR6+0x4f00], R160 ;  /* 0x004f00a008007988 */ /* 0x0001e40008000406 */
[----:B0-----:R-:W-:-:S02]  /*fa70*/  IMAD.MOV.U32 R160, RZ, RZ, R0 ;  /* 0x000000ffffa07224 */ /* 0x001fc400078e0000 */
[----:B----4-:R-:W-:Y:S02]  /*fa80*/  IMAD.MOV.U32 R162, RZ, RZ, R242 ;  /* 0x000000ffffa27224 */ /* 0x010fe400078e00f2 */
[----:B------:R-:W-:Y:S02]  /*fa90*/  IMAD.MOV.U32 R167, RZ, RZ, R166 ;  /* 0x000000ffffa77224 */ /* 0x000fe400078e00a6 */
[----:B------:R-:W-:Y:S02]  /*faa0*/  IMAD.MOV.U32 R166, RZ, RZ, R165 ;  /* 0x000000ffffa67224 */ /* 0x000fe400078e00a5 */
[----:B------:R-:W-:Y:S02]  /*fab0*/  IMAD.MOV.U32 R165, RZ, RZ, R163 ;  /* 0x000000ffffa57224 */ /* 0x000fe400078e00a3 */
[----:B------:R-:W-:Y:S02]  /*fac0*/  IMAD.MOV.U32 R163, RZ, RZ, R243 ;  /* 0x000000ffffa37224 */ /* 0x000fe400078e00f3 */
[----:B------:R-:W4:Y:S01]  /*fad0*/  LDL.LU R243, [R1+0x8d4] ;  /* 0x0008d40001f37983 */ /* 0x000f220000300800 */
[----:B------:R-:W-:-:S03]  /*fae0*/  IMAD.MOV.U32 R164, RZ, RZ, R161 ;  /* 0x000000ffffa47224 */ /* 0x000fc600078e00a1 */
[----:B------:R-:W4:Y:S01]  /*faf0*/  LDL.LU R242, [R1+0x8d0] ;  /* 0x0008d00001f27983 */ /* 0x000f220000300800 */
[----:B------:R-:W-:-:S03]  /*fb00*/  IMAD.MOV.U32 R161, RZ, RZ, R244 ;  /* 0x000000ffffa17224 */ /* 0x000fc600078e00f4 */
[----:B------:R-:W4:Y:S04]  /*fb10*/  LDL.LU R244, [R1+0x8cc] ;  /* 0x0008cc0001f47983 */ /* 0x000f280000300800 */
[----:B------:R-:W4:Y:S04]  /*fb20*/  LDL.LU R0, [R1+0x8c8] ;  /* 0x0008c80001007983 */ /* 0x000f280000300800 */
[----:B------:R-:W-:Y:S04]  /*fb30*/  STS.U16 [R8+UR6+0x5f00], R152 ;  /* 0x005f009808007988 */ /* 0x000fe80008000406 */
[----:B------:R-:W-:Y:S04]  /*fb40*/  STS.U16 [R8+UR6+0x7700], R22 ;  /* 0x0077001608007988 */ /* 0x000fe80008000406 */
[----:B------:R-:W-:Y:S04]  /*fb50*/  STS.U16 [R8+UR6+0x6300], R20 ;  /* 0x0063001408007988 */ /* 0x000fe80008000406 */
[----:B------:R-:W-:Y:S04]  /*fb60*/  STS.U16 [R8+UR6+0x6700], R18 ;  /* 0x0067001208007988 */ /* 0x000fe80008000406 */
[----:B------:R-:W-:Y:S04]  /*fb70*/  STS.U16 [R8+UR6+0x7b00], R10 ;  /* 0x007b000a08007988 */ /* 0x000fe80008000406 */
[----:B------:R0:W-:Y:S01]  /*fb80*/  STS.U16 [R8+UR6+0x6b00], R16 ;  /* 0x006b001008007988 */ /* 0x0001e20008000406 */
[----:B--2---:R-:W-:Y:S01]  /*fb90*/  LOP3.LUT R157, R157, R156, RZ, 0x3c, !PT ;  /* 0x0000009c9d9d7212 */ /* 0x004fe200078e3cff */
[----:B------:R1:W-:Y:S06]  /*fba0*/  MEMBAR.ALL.CTA ;  /* 0x0000000000007992 */ /* 0x0003ec0000008000 */
[----:B-1----:R-:W1:Y:S01]  /*fbb0*/  FENCE.VIEW.ASYNC.S ;  /* 0x00000000000073c6 */ /* 0x002e620000000000 */
[----:B0-----:R-:W-:-:S02]  /*fbc0*/  IMAD.MOV.U32 R16, RZ, RZ, R246 ;  /* 0x000000ffff107224 */ /* 0x001fc400078e00f6 */
[----:B------:R-:W-:Y:S02]  /*fbd0*/  IMAD.MOV.U32 R152, RZ, RZ, R153 ;  /* 0x000000ffff987224 */ /* 0x000fe400078e0099 */
[----:B------:R-:W-:Y:S02]  /*fbe0*/  IMAD.MOV.U32 R153, RZ, RZ, R2 ;  /* 0x000000ffff997224 */ /* 0x000fe400078e0002 */
[----:B------:R-:W2:Y:S01]  /*fbf0*/  LDL.LU R2, [R1+0x8c4] ;  /* 0x0008c40001027983 */ /* 0x000ea20000300800 */
[----:B------:R-:W-:Y:S02]  /*fc00*/  IMAD.MOV.U32 R22, RZ, RZ, R21 ;  /* 0x000000ffff167224 */ /* 0x000fe400078e0015 */
[----:B------:R-:W-:Y:S02]  /*fc10*/  IMAD.MOV.U32 R20, RZ, RZ, R17 ;  /* 0x000000ffff147224 */ /* 0x000fe400078e0011 */
[----:B------:R-:W-:Y:S02]  /*fc20*/  IMAD.MOV.U32 R10, RZ, RZ, R11 ;  /* 0x000000ffff0a7224 */ /* 0x000fe400078e000b */
[----:B------:R-:W-:-:S02]  /*fc30*/  IMAD.MOV.U32 R197, RZ, RZ, R231 ;  /* 0x000000ffffc57224 */ /* 0x000fc400078e00e7 */
[----:B------:R-:W-:Y:S02]  /*fc40*/  IMAD.MOV.U32 R196, RZ, RZ, R232 ;  /* 0x000000ffffc47224 */ /* 0x000fe400078e00e8 */
[----:B---3--:R-:W-:Y:S02]  /*fc50*/  IMAD.MOV.U32 R8, RZ, RZ, R3 ;  /* 0x000000ffff087224 */ /* 0x008fe400078e0003 */
[----:B----4-:R-:W-:Y:S02]  /*fc60*/  IMAD.MOV.U32 R18, RZ, RZ, R242 ;  /* 0x000000ffff127224 */ /* 0x010fe400078e00f2 */
[----:B------:R-:W-:Y:S02]  /*fc70*/  IMAD.MOV.U32 R195, RZ, RZ, R0 ;  /* 0x000000ffffc37224 */ /* 0x000fe400078e0000 */
[----:B------:R-:W-:Y:S02]  /*fc80*/  IMAD.MOV.U32 R192, RZ, RZ, R234 ;  /* 0x000000ffffc07224 */ /* 0x000fe400078e00ea */
[----:B------:R-:W-:Y:S01]  /*fc90*/  IMAD.MOV.U32 R193, RZ, RZ, R233 ;  /* 0x000000ffffc17224 */ /* 0x000fe200078e00e9 */
[----:B------:R-:W-:Y:S01]  /*fca0*/  LOP3.LUT R156, R157, R156, RZ, 0x3c, !PT ;  /* 0x0000009c9d9c7212 */ /* 0x000fe200078e3cff */
[----:B------:R-:W-:Y:S01]  /*fcb0*/  IMAD.MOV.U32 R21, RZ, RZ, R19 ;  /* 0x000000ffff157224 */ /* 0x000fe200078e0013 */
[----:B------:R-:W-:Y:S01]  /*fcc0*/  LOP3.LUT R155, R155, R154, RZ, 0x3c, !PT ;  /* 0x0000009a9b9b7212 */ /* 0x000fe200078e3cff */
[----:B------:R-:W-:Y:S01]  /*fcd0*/  IMAD.MOV.U32 R19, RZ, RZ, R243 ;  /* 0x000000ffff137224 */ /* 0x000fe200078e00f3 */
[----:B-1----:R-:W-:Y:S01]  /*fce0*/  BAR.SYNC.DEFER_BLOCKING 0x0 ;  /* 0x0000000000007b1d */ /* 0x002fe20000010000 */
[----:B------:R-:W-:-:S02]  /*fcf0*/  IMAD.MOV.U32 R17, RZ, RZ, R247 ;  /* 0x000000ffff117224 */ /* 0x000fc400078e00f7 */
[----:B------:R-:W-:Y:S02]  /*fd00*/  IMAD.MOV.U32 R11, RZ, RZ, R9 ;  /* 0x000000ffff0b7224 */ /* 0x000fe400078e0009 */
[----:B------:R-:W-:Y:S01]  /*fd10*/  IMAD.MOV.U32 R9, RZ, RZ, R248 ;  /* 0x000000ffff097224 */ /* 0x000fe200078e00f8 */
[----:B------:R-:W3:Y:S04]  /*fd20*/  LDL.LU R243, [R1+0x8c0] ;  /* 0x0008c00001f37983 */ /* 0x000ee80000300800 */
[----:B------:R-:W3:Y:S04]  /*fd30*/  LDL.LU R242, [R1+0x8bc] ;  /* 0x0008bc0001f27983 */ /* 0x000ee80000300800 */
[----:B------:R-:W4:Y:S04]  /*fd40*/  LDL.LU R247, [R1+0x8b8] ;  /* 0x0008b80001f77983 */ /* 0x000f280000300800 */
[----:B------:R-:W4:Y:S04]  /*fd50*/  LDL.LU R246, [R1+0x8b4] ;  /* 0x0008b40001f67983 */ /* 0x000f280000300800 */
[----:B------:R-:W3:Y:S04]  /*fd60*/  LDL.LU R248, [R1+0x8b0] ;  /* 0x0008b00001f87983 */ /* 0x000ee80000300800 */
[----:B------:R-:W4:Y:S04]  /*fd70*/  LDL.LU R3, [R1+0x8ac] ;  /* 0x0008ac0001037983 */ /* 0x000f280000300800 */
[----:B------:R0:W-:Y:S04]  /*fd80*/  STL.64 [R1], R196 ;  /* 0x000000c401007387 */ /* 0x0001e80000100a00 */
[----:B------:R-:W4:Y:S04]  /*fd90*/  LDL.LU R0, [R1+0x8a8] ;  /* 0x0008a80001007983 */ /* 0x000f280000300800 */
[----:B------:R1:W-:Y:S01]  /*fda0*/  STL.64 [R1+0x8], R192 ;  /* 0x000008c001007387 */ /* 0x0003e20000100a00 */
[----:B--2---:R-:W-:-:S03]  /*fdb0*/  IMAD.MOV.U32 R194, RZ, RZ, R2 ;  /* 0x000000ffffc27224 */ /* 0x004fc600078e0002 */
[----:B------:R-:W2:Y:S01]  /*fdc0*/  LDL.LU R2, [R1+0x8a4] ;  /* 0x0008a40001027983 */ /* 0x000ea20000300800 */
[----:B0-----:R-:W-:Y:S02]  /*fdd0*/  IMAD.MOV.U32 R196, RZ, RZ, R238 ;  /* 0x000000ffffc47224 */ /* 0x001fe400078e00ee */
[----:B------:R-:W-:Y:S01]  /*fde0*/  IMAD.MOV.U32 R197, RZ, RZ, R237 ;  /* 0x000000ffffc57224 */ /* 0x000fe200078e00ed */
[----:B------:R0:W-:Y:S01]  /*fdf0*/  STL.64 [R1+0x10], R194 ;  /* 0x000010c201007387 */ /* 0x0001e20000100a00 */
[----:B-1----:R-:W-:Y:S02]  /*fe00*/  IMAD.MOV.U32 R192, RZ, RZ, R236 ;  /* 0x000000ffffc07224 */ /* 0x002fe400078e00ec */
[----:B------:R-:W-:-:S05]  /*fe10*/  IMAD.MOV.U32 R193, RZ, RZ, R235 ;  /* 0x000000ffffc17224 */ /* 0x000fca00078e00eb */
[----:B------:R1:W-:Y:S01]  /*fe20*/  STL.64 [R1+0x18], R192 ;  /* 0x000018c001007387 */ /* 0x0003e20000100a00 */
[----:B0-----:R-:W-:Y:S02]  /*fe30*/  IMAD.MOV.U32 R194, RZ, RZ, R240 ;  /* 0x000000ffffc27224 */ /* 0x001fe400078e00f0 */
[----:B------:R-:W-:Y:S01]  /*fe40*/  IMAD.MOV.U32 R195, RZ, RZ, R239 ;  /* 0x000000ffffc37224 */ /* 0x000fe200078e00ef */
[----:B------:R-:W-:Y:S01]  /*fe50*/  STL.64 [R1+0x20], R196 ;  /* 0x000020c401007387 */ /* 0x000fe20000100a00 */
[----:B-1----:R-:W-:Y:S02]  /*fe60*/  IMAD.MOV.U32 R193, RZ, RZ, R241 ;  /* 0x000000ffffc17224 */ /* 0x002fe400078e00f1 */
[----:B---3--:R-:W-:Y:S02]  /*fe70*/  IMAD.MOV.U32 R192, RZ, RZ, R248 ;  /* 0x000000ffffc07224 */ /* 0x008fe400078e00f8 */
[----:B------:R-:W3:Y:S04]  /*fe80*/  LDL.LU R248, [R1+0x8a0] ;  /* 0x0008a00001f87983 */ /* 0x000ee80000300800 */
[----:B------:R4:W-:Y:S02]  /*fe90*/  STL.64 [R1+0x28], R194 ;  /* 0x000028c201007387 */ /* 0x0009e40000100a00 */
[----:B----4-:R-:W-:-:S02]  /*fea0*/  IMAD.MOV.U32 R194, RZ, RZ, R0 ;  /* 0x000000ffffc27224 */ /* 0x010fc400078e0000 */
[----:B------:R-:W4:Y:S01]  /*feb0*/  LDL.LU R0, [R1+0x89c] ;  /* 0x00089c0001007983 */ /* 0x000f220000300800 */
[----:B------:R-:W-:-:S03]  /*fec0*/  IMAD.MOV.U32 R195, RZ, RZ, R250 ;  /* 0x000000ffffc37224 */ /* 0x000fc600078e00fa */
[----:B------:R0:W-:Y:S04]  /*fed0*/  STL.64 [R1+0x228], R192 ;  /* 0x000228c001007387 */ /* 0x0001e80000100a00 */
[----:B------:R-:W2:Y:S04]  /*fee0*/  LDL.LU R250, [R1+0x4c] ;  /* 0x00004c0001fa7983 */ /* 0x000ea80000300800 */
[----:B------:R1:W-:Y:S01]  /*fef0*/  STL.64 [R1+0x230], R194 ;  /* 0x000230c201007387 */ /* 0x0003e20000100a00 */
[----:B0-----:R-:W-:Y:S02]  /*ff00*/  IMAD.MOV.U32 R192, RZ, RZ, R249 ;  /* 0x000000ffffc07224 */ /* 0x001fe400078e00f9 */
[----:B------:R-:W-:-:S02]  /*ff10*/  IMAD.MOV.U32 R193, RZ, RZ, R251 ;  /* 0x000000ffffc17224 */ /* 0x000fc400078e00fb */
[----:B------:R-:W2:Y:S04]  /*ff20*/  LDL.LU R251, [R1+0x334] ;  /* 0x0003340001fb7983 */ /* 0x000ea80000300800 */
[----:B------:R4:W-:Y:S04]  /*ff30*/  STL.64 [R1+0x238], R192 ;  /* 0x000238c001007387 */ /* 0x0009e80000100a00 */
[----:B-1----:R-:W3:Y:S04]  /*ff40*/  LDL.LU R194, [R1+0x5c] ;  /* 0x00005c0001c27983 */ /* 0x002ee80000300800 */
        /* <DEDUP_REMOVED lines=47> */
[----:B------:R-:W2:Y:S01]  /*10240*/  LDL.LU R249, [R1+0x13c] ;  /* 0x00013c0001f97983 */ /* 0x000ea20000300800 */
[----:B----4-:R-:W-:-:S03]  /*10250*/  IMAD.MOV.U32 R192, RZ, RZ, R0 ;  /* 0x000000ffffc07224 */ /* 0x010fc600078e0000 */
[----:B------:R-:W4:Y:S01]  /*10260*/  LDL.LU R0, [R1+0x898] ;  /* 0x0008980001007983 */ /* 0x000f220000300800 */
[----:B---3--:R-:W-:-:S05]  /*10270*/  IMAD.MOV.U32 R193, RZ, RZ, R194 ;  /* 0x000000ffffc17224 */ /* 0x008fca00078e00c2 */
[----:B------:R0:W-:Y:S01]  /*10280*/  STL.64 [R1+0x250], R192 ;  /* 0x000250c001007387 */ /* 0x0001e20000100a00 */
[----:B--2---:R-:W-:Y:S02]  /*10290*/  IMAD.MOV.U32 R194, RZ, RZ, R196 ;  /* 0x000000ffffc27224 */ /* 0x004fe400078e00c4 */
[----:B------:R-:W-:Y:S01]  /*102a0*/  IMAD.MOV.U32 R196, RZ, RZ, R198 ;  /* 0x000000ffffc47224 */ /* 0x000fe200078e00c6 */
[----:B0-----:R-:W2:Y:S01]  /*102b0*/  LDL.LU.64 R192, [R1+0x890] ;  /* 0x0008900001c07983 */ /* 0x001ea20000300a00 */
[----:B------:R-:W-:-:S03]  /*102c0*/  IMAD.MOV.U32 R198, RZ, RZ, R248 ;  /* 0x000000ffffc67224 */ /* 0x000fc600078e00f8 */
[----:B------:R0:W-:Y:S04]  /*102d0*/  STL.64 [R1+0x258], R194 ;  /* 0x000258c201007387 */ /* 0x0001e80000100a00 */
[----:B0-----:R-:W3:Y:S04]  /*102e0*/  LDL.LU.64 R194, [R1+0x888] ;  /* 0x0008880001c27983 */ /* 0x001ee80000300a00 */
[----:B------:R0:W-:Y:S04]  /*102f0*/  STL.64 [R1+0x260], R196 ;  /* 0x000260c401007387 */ /* 0x0001e80000100a00 */
[----:B0-----:R-:W2:Y:S04]  /*10300*/  LDL.LU.64 R196, [R1+0x880] ;  /* 0x0008800001c47983 */ /* 0x001ea80000300a00 */
[----:B------:R-:W3:Y:S04]  /*10310*/  LDL.LU R248, [R1+0x87c] ;  /* 0x00087c0001f87983 */ /* 0x000ee80000300800 */
[----:B------:R4:W-:Y:S02]  /*10320*/  STL.64 [R1+0x268], R198 ;  /* 0x000268c601007387 */ /* 0x0009e40000100a00 */
[----:B----4-:R-:W-:-:S02]  /*10330*/  IMAD.MOV.U32 R198, RZ, RZ, R0 ;  /* 0x000000ffffc67224 */ /* 0x010fc400078e0000 */
[----:B------:R-:W4:Y:S01]  /*10340*/  LDL.LU R0, [R1+0x878] ;  /* 0x0008780001007983 */ /* 0x000f220000300800 */
[----:B------:R-:W-:Y:S02]  /*10350*/  IMAD.MOV.U32 R199, RZ, RZ, R200 ;  /* 0x000000ffffc77224 */ /* 0x000fe400078e00c8 */
[----:B------:R-:W-:-:S03]  /*10360*/  IMAD.MOV.U32 R200, RZ, RZ, R202 ;  /* 0x000000ffffc87224 */ /* 0x000fc600078e00ca */
[----:B------:R0:W-:Y:S01]  /*10370*/  STL.64 [R1+0x270], R198 ;  /* 0x000270c601007387 */ /* 0x0001e20000100a00 */
[----:B------:R-:W-:-:S03]  /*10380*/  IMAD.MOV.U32 R202, RZ, RZ, R206 ;  /* 0x000000ffffca7224 */ /* 0x000fc600078e00ce */
[----:B0-----:R-:W2:Y:S04]  /*10390*/  LDL.LU.64 R198, [R1+0x870] ;  /* 0x0008700001c67983 */ /* 0x001ea80000300a00 */
[----:B------:R0:W-:Y:S02]  /*103a0*/  STL.64 [R1+0x278], R200 ;  /* 0x000278c801007387 */ /* 0x0001e40000100a00 */
[----:B0-----:R-:W-:Y:S02]  /*103b0*/  IMAD.MOV.U32 R200, RZ, RZ, R204 ;  /* 0x000000ffffc87224 */ /* 0x001fe400078e00cc */
[----:B------:R-:W-:Y:S02]  /*103c0*/  IMAD.MOV.U32 R201, RZ, RZ, R203 ;  /* 0x000000ffffc97224 */ /* 0x000fe400078e00cb */
[----:B------:R-:W-:-:S03]  /*103d0*/  IMAD.MOV.U32 R203, RZ, RZ, R205 ;  /* 0x000000ffffcb7224 */ /* 0x000fc600078e00cd */
[----:B------:R0:W-:Y:S01]  /*103e0*/  STL.64 [R1+0x280], R200 ;  /* 0x000280c801007387 */ /* 0x0001e20000100a00 */
[----:B------:R-:W-:Y:S02]  /*103f0*/  IMAD.MOV.U32 R204, RZ, RZ, R210 ;  /* 0x000000ffffcc7224 */ /* 0x000fe400078e00d2 */
[----:B------:R-:W-:Y:S01]  /*10400*/  IMAD.MOV.U32 R205, RZ, RZ, R209 ;  /* 0x000000ffffcd7224 */ /* 0x000fe200078e00d1 */
[----:B------:R1:W-:Y:S01]  /*10410*/  STL.64 [R1+0x288], R202 ;  /* 0x000288ca01007387 */ /* 0x0003e20000100a00 */
[----:B0-----:R-:W-:Y:S02]  /*10420*/  IMAD.MOV.U32 R200, RZ, RZ, R208 ;  /* 0x000000ffffc87224 */ /* 0x001fe400078e00d0 */
[----:B------:R-:W-:Y:S02]  /*10430*/  IMAD.MOV.U32 R201, RZ, RZ, R207 ;  /* 0x000000ffffc97224 */ /* 0x000fe400078e00cf */
[----:B-1----:R-:W-:Y:S02]  /*10440*/  IMAD.MOV.U32 R202, RZ, RZ, R212 ;  /* 0x000000ffffca7224 */ /* 0x002fe400078e00d4 */
[----:B------:R-:W-:Y:S01]  /*10450*/  IMAD.MOV.U32 R203, RZ, RZ, R211 ;  /* 0x000000ffffcb7224 */ /* 0x000fe200078e00d3 */
[----:B------:R3:W-:Y:S04]  /*10460*/  STL.64 [R1+0x290], R200 ;  /* 0x000290c801007387 */ /* 0x0007e80000100a00 */
[----:B------:R-:W-:Y:S01]  /*10470*/  STL.64 [R1+0x298], R204 ;  /* 0x000298cc01007387 */ /* 0x000fe20000100a00 */
[----:B---3--:R-:W-:-:S03]  /*10480*/  IMAD.MOV.U32 R200, RZ, RZ, R248 ;  /* 0x000000ffffc87224 */ /* 0x008fc600078e00f8 */
[----:B------:R-:W3:Y:S04]  /*10490*/  LDL.LU R248, [R1+0x868] ;  /* 0x0008680001f87983 */ /* 0x000ee80000300800 */
[----:B------:R4:W-:Y:S02]  /*104a0*/  STL.64 [R1+0x2a0], R202 ;  /* 0x0002a0ca01007387 */ /* 0x0009e40000100a00 */
[----:B----4-:R-:W-:Y:S02]  /*104b0*/  IMAD.MOV.U32 R202, RZ, RZ, R0 ;  /* 0x000000ffffca7224 */ /* 0x010fe400078e0000 */
[----:B------:R-:W4:Y:S01]  /*104c0*/  LDL.LU R0, [R1+0x864] ;  /* 0x0008640001007983 */ /* 0x000f220000300800 */
        /* <DEDUP_REMOVED lines=11> */
[----:B------:R1:W-:Y:S04]  /*10580*/  STL.64 [R1+0x2c0], R204 ;  /* 0x0002c0cc01007387 */ /* 0x0003e80000100a00 */
[----:B------:R2:W-:Y:S01]  /*10590*/  STL.64 [R1+0x2c8], R202 ;  /* 0x0002c8ca01007387 */ /* 0x0005e20000100a00 */
[----:B0-----:R-:W-:-:S02]  /*105a0*/  IMAD.MOV.U32 R200, RZ, RZ, R222 ;  /* 0x000000ffffc87224 */ /* 0x001fc400078e00de */
[----:B------:R-:W-:Y:S02]  /*105b0*/  IMAD.MOV.U32 R201, RZ, RZ, R221 ;  /* 0x000000ffffc97224 */ /* 0x000fe400078e00dd */
[----:B-1----:R-:W-:Y:S02]  /*105c0*/  IMAD.MOV.U32 R204, RZ, RZ, R224 ;  /* 0x000000ffffcc7224 */ /* 0x002fe400078e00e0 */
[----:B------:R-:W-:Y:S01]  /*105d0*/  IMAD.MOV.U32 R205, RZ, RZ, R223 ;  /* 0x000000ffffcd7224 */ /* 0x000fe200078e00df */
[----:B------:R3:W-:Y:S01]  /*105e0*/  STL.64 [R1+0x2d0], R200 ;  /* 0x0002d0c801007387 */ /* 0x0007e20000100a00 */
[----:B--2---:R-:W-:Y:S02]  /*105f0*/  IMAD.MOV.U32 R202, RZ, RZ, R226 ;  /* 0x000000ffffca7224 */ /* 0x004fe400078e00e2 */
[----:B------:R-:W-:Y:S01]  /*10600*/  IMAD.MOV.U32 R203, RZ, RZ, R225 ;  /* 0x000000ffffcb7224 */ /* 0x000fe200078e00e1 */
[----:B------:R4:W-:Y:S01]  /*10610*/  STL.64 [R1+0x2d8], R204 ;  /* 0x0002d8cc01007387 */ /* 0x0009e20000100a00 */
[----:B---3--:R-:W-:-:S03]  /*10620*/  IMAD.MOV.U32 R200, RZ, RZ, R248 ;  /* 0x000000ffffc87224 */ /* 0x008fc600078e00f8 */
[----:B------:R-:W2:Y:S04]  /*10630*/  LDL.LU R248, [R1+0x860] ;  /* 0x0008600001f87983 */ /* 0x000ea80000300800 */
[----:B------:R0:W-:Y:S01]  /*10640*/  STL.64 [R1+0x2e0], R202 ;  /* 0x0002e0ca01007387 */ /* 0x0001e20000100a00 */
[----:B----4-:R-:W-:-:S03]  /*10650*/  IMAD.MOV.U32 R204, RZ, RZ, R0 ;  /* 0x000000ffffcc7224 */ /* 0x010fc600078e0000 */
[----:B------:R-:W3:Y:S01]  /*10660*/  LDL.LU R0, [R1+0x85c] ;  /* 0x00085c0001007983 */ /* 0x000ee20000300800 */
[----:B------:R-:W-:Y:S02]  /*10670*/  IMAD.MOV.U32 R201, RZ, RZ, R227 ;  /* 0x000000ffffc97224 */ /* 0x000fe400078e00e3 */
[----:B------:R-:W-:-:S03]  /*10680*/  IMAD.MOV.U32 R205, RZ, RZ, R228 ;  /* 0x000000ffffcd7224 */ /* 0x000fc600078e00e4 */
[----:B------:R1:W-:Y:S01]  /*10690*/  STL.64 [R1+0x2e8], R200 ;  /* 0x0002e8c801007387 */ /* 0x0003e20000100a00 */
[----:B0-----:R-:W-:Y:S02]  /*106a0*/  IMAD.MOV.U32 R202, RZ, RZ, R232 ;  /* 0x000000ffffca7224 */ /* 0x001fe400078e00e8 */
[----:B------:R-:W-:Y:S01]  /*106b0*/  IMAD.MOV.U32 R203, RZ, RZ, R231 ;  /* 0x000000ffffcb7224 */ /* 0x000fe200078e00e7 */
[----:B------:R0:W-:Y:S01]  /*106c0*/  STL.64 [R1+0x2f0], R204 ;  /* 0x0002f0cc01007387 */ /* 0x0001e20000100a00 */
[----:B-1----:R-:W-:Y:S02]  /*106d0*/  IMAD.MOV.U32 R200, RZ, RZ, R230 ;  /* 0x000000ffffc87224 */ /* 0x002fe400078e00e6 */
[----:B------:R-:W-:Y:S02]  /*106e0*/  IMAD.MOV.U32 R201, RZ, RZ, R229 ;  /* 0x000000ffffc97224 */ /* 0x000fe400078e00e5 */
[----:B0-----:R-:W-:Y:S02]  /*106f0*/  IMAD.MOV.U32 R204, RZ, RZ, R234 ;  /* 0x000000ffffcc7224 */ /* 0x001fe400078e00ea */
        /* <DEDUP_REMOVED lines=9> */
[----:B----4-:R-:W-:Y:S02]  /*10790*/  IMAD.MOV.U32 R204, RZ, RZ, R240 ;  /* 0x000000ffffcc7224 */ /* 0x010fe400078e00f0 */
[----:B------:R-:W-:Y:S01]  /*107a0*/  IMAD.MOV.U32 R205, RZ, RZ, R239 ;  /* 0x000000ffffcd7224 */ /* 0x000fe200078e00ef */
[----:B------:R1:W-:Y:S04]  /*107b0*/  STL.64 [R1+0x318], R202 ;  /* 0x000318ca01007387 */ /* 0x0003e80000100a00 */
[----:B------:R-:W-:Y:S01]  /*107c0*/  STL.64 [R1+0x320], R204 ;  /* 0x000320cc01007387 */ /* 0x000fe20000100a00 */
[----:B0-----:R-:W-:-:S02]  /*107d0*/  IMAD.MOV.U32 R201, RZ, RZ, R241 ;  /* 0x000000ffffc97224 */ /* 0x001fc400078e00f1 */
[----:B-1----:R-:W-:Y:S02]  /*107e0*/  IMAD.MOV.U32 R203, RZ, RZ, R249 ;  /* 0x000000ffffcb7224 */ /* 0x002fe400078e00f9 */
[----:B--2---:R-:W-:Y:S02]  /*107f0*/  IMAD.MOV.U32 R200, RZ, RZ, R248 ;  /* 0x000000ffffc87224 */ /* 0x004fe400078e00f8 */
[----:B---3--:R-:W-:Y:S02]  /*10800*/  IMAD.MOV.U32 R202, RZ, RZ, R0 ;  /* 0x000000ffffca7224 */ /* 0x008fe400078e0000 */
[----:B------:R-:W2:Y:S04]  /*10810*/  LDL.LU R0, [R1+0x858] ;  /* 0x0008580001007983 */ /* 0x000ea80000300800 */
[----:B------:R0:W-:Y:S04]  /*10820*/  STL.64 [R1+0x328], R200 ;  /* 0x000328c801007387 */ /* 0x0001e80000100a00 */
[----:B0-----:R-:W3:Y:S04]  /*10830*/  LDL.LU R201, [R1+0x144] ;  /* 0x0001440001c97983 */ /* 0x001ee80000300800 */
[----:B------:R-:W4:Y:S04]  /*10840*/  LDL.LU R248, [R1+0x3b0] ;  /* 0x0003b00001f87983 */ /* 0x000f280000300800 */
[----:B------:R0:W-:Y:S04]  /*10850*/  STL.64 [R1+0x330], R202 ;  /* 0x000330ca01007387 */ /* 0x0001e80000100a00 */
[----:B------:R-:W2:Y:S04]  /*10860*/  LDL.LU R249, [R1+0x3b4] ;  /* 0x0003b40001f97983 */ /* 0x000ea80000300800 */
        /* <DEDUP_REMOVED lines=40> */
[----:B----4-:R-:W-:-:S05]  /*10af0*/  IMAD.MOV.U32 R200, RZ, RZ, R248 ;  /* 0x000000ffffc87224 */ /* 0x010fca00078e00f8 */
[----:B---3--:R0:W-:Y:S01]  /*10b00*/  STL.64 [R1+0x338], R200 ;  /* 0x000338c801007387 */ /* 0x0081e20000100a00 */
[----:B--2---:R-:W-:Y:S02]  /*10b10*/  IMAD.MOV.U32 R248, RZ, RZ, R249 ;  /* 0x000000fffff87224 */ /* 0x004fe400078e00f9 */
[----:B------:R-:W-:Y:S01]  /*10b20*/  IMAD.MOV.U32 R249, RZ, RZ, R0 ;  /* 0x000000fffff97224 */ /* 0x000fe200078e0000 */
[----:B0-----:R-:W2:Y:S04]  /*10b30*/  LDL.LU.64 R200, [R1+0x850] ;  /* 0x0008500001c87983 */ /* 0x001ea80000300a00 */
[----:B------:R-:W3:Y:S04]  /*10b40*/  LDL.LU R0, [R1+0x848] ;  /* 0x0008480001007983 */ /* 0x000ee80000300800 */
[----:B------:R0:W-:Y:S04]  /*10b50*/  STL.64 [R1+0x340], R248 ;  /* 0x000340f801007387 */ /* 0x0001e80000100a00 */
[----:B0-----:R-:W4:Y:S01]  /*10b60*/  LDL.LU.64 R248, [R1+0x840] ;  /* 0x0008400001f87983 */ /* 0x001f220000300a00 */
[----:B------:R-:W-:-:S04]  /*10b70*/  LOP3.LUT R203, R203, R202, RZ, 0x3c, !PT ;  /* 0x000000cacbcb7212 */ /* 0x000fc800078e3cff */
[C---:B------:R-:W-:Y:S01]  /*10b80*/  LOP3.LUT R202, R203.reuse, R202, RZ, 0x3c, !PT ;  /* 0x000000cacbca7212 */ /* 0x040fe200078e3cff */
[----:B----4-:R0:W-:Y:S04]  /*10b90*/  STL.64 [R1+0x348], R248 ;  /* 0x000348f801007387 */ /* 0x0101e80000100a00 */
[----:B0-----:R-:W4:Y:S01]  /*10ba0*/  LDL.LU R249, [R1+0x83c] ;  /* 0x00083c0001f97983 */ /* 0x001f220000300800 */
[----:B------:R-:W-:Y:S01]  /*10bb0*/  LOP3.LUT R203, R203, R202, RZ, 0x3c, !PT ;  /* 0x000000cacbcb7212 */ /* 0x000fe200078e3cff */
[----:B------:R-:W0:Y:S04]  /*10bc0*/  LDC R248, c[0x0][0x23c] ;  /* 0x00008f00fff87b82 */ /* 0x000e280000000800 */
[----:B------:R1:W-:Y:S02]  /*10bd0*/  STL.64 [R1+0x350], R202 ;  /* 0x000350ca01007387 */ /* 0x0003e40000100a00 */
[----:B-1----:R-:W-:-:S02]  /*10be0*/  IMAD.MOV.U32 R203, RZ, RZ, R204 ;  /* 0x000000ffffcb7224 */ /* 0x002fc400078e00cc */
[----:B------:R-:W-:Y:S02]  /*10bf0*/  IMAD.MOV.U32 R204, RZ, RZ, R205 ;  /* 0x000000ffffcc7224 */ /* 0x000fe400078e00cd */
[----:B---3--:R-:W-:Y:S02]  /*10c00*/  IMAD.MOV.U32 R205, RZ, RZ, R0 ;  /* 0x000000ffffcd7224 */ /* 0x008fe400078e0000 */
[----:B----4-:R-:W-:Y:S02]  /*10c10*/  IMAD.MOV.U32 R202, RZ, RZ, R249 ;  /* 0x000000ffffca7224 */ /* 0x010fe400078e00f9 */
[----:B------:R-:W3:Y:S04]  /*10c20*/  LDL.LU R249, [R1+0x838] ;  /* 0x0008380001f97983 */ /* 0x000ee80000300800 */
[----:B------:R1:W-:Y:S04]  /*10c30*/  STL.64 [R1+0x358], R202 ;  /* 0x000358ca01007387 */ /* 0x0003e80000100a00 */
[----:B-1----:R-:W4:Y:S04]  /*10c40*/  LDL.LU.64 R202, [R1+0x830] ;  /* 0x0008300001ca7983 */ /* 0x002f280000300a00 */
[----:B------:R-:W2:Y:S01]  /*10c50*/  LDL.LU R0, [R1+0x828] ;  /* 0x0008280001007983 */ /* 0x000ea20000300800 */
[----:B------:R-:W-:-:S02]  /*10c60*/  LOP3.LUT R207, R207, R206, RZ, 0x3c, !PT ;  /* 0x000000cecfcf7212 */ /* 0x000fc400078e3cff */
[----:B------:R-:W-:Y:S02]  /*10c70*/  LOP3.LUT R209, R209, R208, RZ, 0x3c, !PT ;  /* 0x000000d0d1d17212 */ /* 0x000fe400078e3cff */
[----:B------:R-:W-:Y:S02]  /*10c80*/  LOP3.LUT R206, R207, R206, RZ, 0x3c, !PT ;  /* 0x000000cecfce7212 */ /* 0x000fe400078e3cff */
[----:B------:R-:W-:Y:S02]  /*10c90*/  LOP3.LUT R208, R209, R208, RZ, 0x3c, !PT ;  /* 0x000000d0d1d07212 */ /* 0x000fe400078e3cff */
[----:B------:R-:W-:Y:S01]  /*10ca0*/  LOP3.LUT R207, R207, R206, RZ, 0x3c, !PT ;  /* 0x000000cecfcf7212 */ /* 0x000fe200078e3cff */
[----:B------:R1:W-:Y:S01]  /*10cb0*/  STL.64 [R1+0x360], R204 ;  /* 0x000360cc01007387 */ /* 0x0003e20000100a00 */
[----:B------:R-:W-:-:S03]  /*10cc0*/  LOP3.LUT R209, R209, R208, RZ, 0x3c, !PT ;  /* 0x000000d0d1d17212 */ /* 0x000fc600078e3cff */
[----:B-1----:R-:W4:Y:S04]  /*10cd0*/  LDL.LU.64 R204, [R1+0x820] ;  /* 0x0008200001cc7983 */ /* 0x002f280000300a00 */
[----:B------:R1:W-:Y:S04]  /*10ce0*/  STL.64 [R1+0x368], R206 ;  /* 0x000368ce01007387 */ /* 0x0003e80000100a00 */
[----:B-1----:R-:W4:Y:S04]  /*10cf0*/  LDL.LU.64 R206, [R1+0x818] ;  /* 0x0008180001ce7983 */ /* 0x002f280000300a00 */
[----:B------:R1:W-:Y:S02]  /*10d00*/  STL.64 [R1+0x370], R208 ;  /* 0x000370d001007387 */ /* 0x0003e40000100a00 */
[----:B-1----:R-:W-:-:S02]  /*10d10*/  IMAD.MOV.U32 R209, RZ, RZ, R210 ;  /* 0x000000ffffd17224 */ /* 0x002fc400078e00d2 */
[----:B------:R-:W-:Y:S02]  /*10d20*/  IMAD.MOV.U32 R210, RZ, RZ, R211 ;  /* 0x000000ffffd27224 */ /* 0x000fe400078e00d3 */
[----:B---3--:R-:W-:Y:S02]  /*10d30*/  IMAD.MOV.U32 R208, RZ, RZ, R249 ;  /* 0x000000ffffd07224 */ /* 0x008fe400078e00f9 */
[----:B------:R-:W3:Y:S04]  /*10d40*/  LDL.LU R249, [R1+0x810] ;  /* 0x0008100001f97983 */ /* 0x000ee80000300800 */
[----:B------:R1:W-:Y:S04]  /*10d50*/  STL.64 [R1+0x378], R208 ;  /* 0x000378d001007387 */ /* 0x0003e80000100a00 */
[----:B-1----:R-:W4:Y:S01]  /*10d60*/  LDL.LU.64 R208, [R1+0x808] ;  /* 0x0008080001d07983 */ /* 0x002f220000300a00 */
[----:B--2---:R-:W-:-:S03]  /*10d70*/  IMAD.MOV.U32 R211, RZ, RZ, R0 ;  /* 0x000000ffffd37224 */ /* 0x004fc600078e0000 */
[----:B------:R-:W2:Y:S01]  /*10d80*/  LDL.LU R0, [R1+0x800] ;  /* 0x0008000001007983 */ /* 0x000ea20000300800 */
[----:B------:R-:W-:Y:S02]  /*10d90*/  LOP3.LUT R213, R213, R212, RZ, 0x3c, !PT ;  /* 0x000000d4d5d57212 */ /* 0x000fe400078e3cff */
        /* <DEDUP_REMOVED lines=79> */
[----:B------:R-:W-:Y:S02]  /*11290*/  LOP3.LUT R238, R239, R238, RZ, 0x3c, !PT ;  /* 0x000000eeefee7212 */ /* 0x000fe400078e3cff */
[----:B------:R-:W-:-:S02]  /*112a0*/  LOP3.LUT R237, R237, R236, RZ, 0x3c, !PT ;  /* 0x000000eceded7212 */ /* 0x000fc400078e3cff */
[----:B------:R-:W-:Y:S01]  /*112b0*/  LOP3.LUT R240, R241, R240, RZ, 0x3c, !PT ;  /* 0x000000f0f1f07212 */ /* 0x000fe200078e3cff */
[----:B------:R1:W-:Y:S01]  /*112c0*/  STL.64 [R1+0x400], R234 ;  /* 0x000400ea01007387 */ /* 0x0003e20000100a00 */
[----:B------:R-:W-:Y:S02]  /*112d0*/  LOP3.LUT R239, R239, R238, RZ, 0x3c, !PT ;  /* 0x000000eeefef7212 */ /* 0x000fe400078e3cff */
[----:B------:R-:W-:Y:S01]  /*112e0*/  LOP3.LUT R241, R241, R240, RZ, 0x3c, !PT ;  /* 0x000000f0f1f17212 */ /* 0x000fe200078e3cff */
[----:B-1----:R-:W4:Y:S04]  /*112f0*/  LDL.LU.64 R234, [R1+0x758] ;  /* 0x0007580001ea7983 */ /* 0x002f280000300a00 */
[----:B------:R1:W-:Y:S04]  /*11300*/  STL.64 [R1+0x408], R236 ;  /* 0x000408ec01007387 */ /* 0x0003e80000100a00 */
[----:B-1----:R-:W4:Y:S04]  /*11310*/  LDL.LU.64 R236, [R1+0x750] ;  /* 0x0007500001ec7983 */ /* 0x002f280000300a00 */
[----:B------:R1:W-:Y:S04]  /*11320*/  STL.64 [R1+0x410], R238 ;  /* 0x000410ee01007387 */ /* 0x0003e80000100a00 */
[----:B-1----:R-:W4:Y:S04]  /*11330*/  LDL.LU.64 R238, [R1+0x748] ;  /* 0x0007480001ee7983 */ /* 0x002f280000300a00 */
[----:B------:R3:W-:Y:S02]  /*11340*/  STL.64 [R1+0x418], R240 ;  /* 0x000418f001007387 */ /* 0x0007e40000100a00 */
[----:B---3--:R-:W-:-:S02]  /*11350*/  IMAD.MOV.U32 R241, RZ, RZ, R249 ;  /* 0x000000fffff17224 */ /* 0x008fc400078e00f9 */
[----:B--2---:R-:W-:-:S05]  /*11360*/  IMAD.MOV.U32 R240, RZ, RZ, R0 ;  /* 0x000000fffff07224 */ /* 0x004fca00078e0000 */
[----:B------:R1:W-:Y:S04]  /*11370*/  STL.64 [R1+0x420], R240 ;  /* 0x000420f001007387 */ /* 0x0003e80000100a00 */
[----:B-1----:R-:W2:Y:S01]  /*11380*/  LDL.LU.64 R240, [R1+0x740] ;  /* 0x0007400001f07983 */ /* 0x002ea20000300a00 */
[----:B0-----:R-:W-:-:S04]  /*11390*/  IMAD.SHL.U32 R248, R248, 0x40, RZ ;  /* 0x00000040f8f87824 */ /* 0x001fc800078e00ff */
[----:B----4-:R-:W-:-:S04]  /*113a0*/  IMAD.WIDE R232, R248, 0x2, R232 ;  /* 0x00000002f8e87825 */ /* 0x010fc800078e02e8 */
[----:B------:R-:W-:-:S04]  /*113b0*/  IMAD.WIDE R234, R248, 0x2, R234 ;  /* 0x00000002f8ea7825 */ /* 0x000fc800078e02ea */
        /* <DEDUP_REMOVED lines=33> */
[----:B------:R-:W-:Y:S01]  /*115d0*/  IMAD.WIDE R168, R248, 0x2, R168 ;  /* 0x00000002f8a87825 */ /* 0x000fe200078e02a8 */
[----:B------:R-:W-:-:S03]  /*115e0*/  LOP3.LUT R157, R157, R156, RZ, 0x3c, !PT ;  /* 0x0000009c9d9d7212 */ /* 0x000fc600078e3cff */
[----:B------:R-:W-:Y:S01]  /*115f0*/  IMAD.WIDE R166, R248, 0x2, R166 ;  /* 0x00000002f8a67825 */ /* 0x000fe200078e02a6 */
[----:B------:R-:W-:-:S03]  /*11600*/  LOP3.LUT R154, R155, R154, RZ, 0x3c, !PT ;  /* 0x0000009a9b9a7212 */ /* 0x000fc600078e3cff */
[----:B------:R-:W-:-:S04]  /*11610*/  IMAD.WIDE R164, R248, 0x2, R164 ;  /* 0x00000002f8a47825 */ /* 0x000fc800078e02a4 */
[----:B------:R-:W-:-:S04]  /*11620*/  IMAD.WIDE R162, R248, 0x2, R162 ;  /* 0x00000002f8a27825 */ /* 0x000fc800078e02a2 */
[----:B------:R-:W-:Y:S01]  /*11630*/  IMAD.WIDE R160, R248, 0x2, R160 ;  /* 0x00000002f8a07825 */ /* 0x000fe200078e02a0 */
[----:B------:R-:W-:-:S03]  /*11640*/  LOP3.LUT R155, R155, R154, RZ, 0x3c, !PT ;  /* 0x0000009a9b9b7212 */ /* 0x000fc600078e3cff */
[----:B------:R-:W-:-:S04]  /*11650*/  IMAD.WIDE R158, R248, 0x2, R158 ;  /* 0x00000002f89e7825 */ /* 0x000fc800078e029e */
[----:B------:R-:W-:-:S04]  /*11660*/  IMAD.WIDE R156, R248, 0x2, R156 ;  /* 0x00000002f89c7825 */ /* 0x000fc800078e029c */
[----:B------:R-:W-:-:S04]  /*11670*/  IMAD.WIDE R154, R248, 0x2, R154 ;  /* 0x00000002f89a7825 */ /* 0x000fc800078e029a */
[----:B------:R-:W-:-:S04]  /*11680*/  IMAD.WIDE R152, R248, 0x2, R152 ;  /* 0x00000002f8987825 */ /* 0x000fc800078e0298 */
[----:B--2---:R-:W-:-:S05]  /*11690*/  IMAD.WIDE R240, R248, 0x2, R240 ;  /* 0x00000002f8f07825 */ /* 0x004fca00078e02f0 */
[----:B------:R-:W-:Y:S04]  /*116a0*/  STL.64 [R1+0x220], R240 ;  /* 0x000220f001007387 */ /* 0x000fe80000100a00 */
[----:B------:R-:W-:Y:S04]  /*116b0*/  STL.64 [R1+0x218], R238 ;  /* 0x000218ee01007387 */ /* 0x000fe80000100a00 */
[----:B------:R0:W-:Y:S04]  /*116c0*/  STL.64 [R1+0x210], R236 ;  /* 0x000210ec01007387 */ /* 0x0001e80000100a00 */
[----:B------:R-:W-:Y:S04]  /*116d0*/  STL.64 [R1+0x208], R234 ;  /* 0x000208ea01007387 */ /* 0x000fe80000100a00 */
        /* <DEDUP_REMOVED lines=37> */
[----:B0-----:R-:W2:Y:S04]  /*11930*/  LDL.LU.64 R236, [R1] ;  /* 0x0000000001ec7983 */ /* 0x001ea80000300a00 */
[----:B------:R-:W-:Y:S04]  /*11940*/  STL.64 [R1+0xd8], R158 ;  /* 0x0000d89e01007387 */ /* 0x000fe80000100a00 */
[----:B------:R-:W-:Y:S04]  /*11950*/  STL.64 [R1+0xd0], R156 ;  /* 0x0000d09c01007387 */ /* 0x000fe80000100a00 */
[----:B-1----:R-:W3:Y:S04]  /*11960*/  LDL.LU.64 R212, [R1+0x8] ;  /* 0x0000080001d47983 */ /* 0x002ee80000300a00 */
[----:B------:R-:W4:Y:S04]  /*11970*/  LDL.LU.64 R238, [R1+0x10] ;  /* 0x0000100001ee7983 */ /* 0x000f280000300a00 */
[----:B------:R-:W-:Y:S04]  /*11980*/  STL.64 [R1+0xc8], R154 ;  /* 0x0000c89a01007387 */ /* 0x000fe80000100a00 */
[----:B------:R-:W4:Y:S04]  /*11990*/  LDL.LU.64 R214, [R1+0x18] ;  /* 0x0000180001d67983 */ /* 0x000f280000300a00 */
[----:B------:R-:W4:Y:S04]  /*119a0*/  LDL.LU.64 R216, [R1+0x20] ;  /* 0x0000200001d87983 */ /* 0x000f280000300a00 */
[----:B------:R-:W-:Y:S04]  /*119b0*/  STL.64 [R1+0xc0], R152 ;  /* 0x0000c09801007387 */ /* 0x000fe80000100a00 */
[----:B------:R-:W4:Y:S04]  /*119c0*/  LDL.LU.64 R218, [R1+0x28] ;  /* 0x0000280001da7983 */ /* 0x000f280000300a00 */
[----:B------:R-:W4:Y:S04]  /*119d0*/  LDL.LU.64 R220, [R1+0x228] ;  /* 0x0002280001dc7983 */ /* 0x000f280000300a00 */
[----:B------:R-:W4:Y:S01]  /*119e0*/  LDL.LU.64 R240, [R1+0x230] ;  /* 0x0002300001f07983 */ /* 0x000f220000300a00 */
[----:B------:R-:W-:-:S03]  /*119f0*/  IMAD.WIDE R22, R248, 0x2, R22 ;  /* 0x00000002f8167825 */ /* 0x000fc600078e0216 */
[----:B------:R-:W4:Y:S01]  /*11a00*/  LDL.LU.64 R224, [R1+0x238] ;  /* 0x0002380001e07983 */ /* 0x000f220000300a00 */
[----:B------:R-:W-:-:S04]  /*11a10*/  IMAD.WIDE R20, R248, 0x2, R20 ;  /* 0x00000002f8147825 */ /* 0x000fc800078e0214 */
[C---:B------:R-:W-:Y:S01]  /*11a20*/  IMAD.WIDE R18, R248.reuse, 0x2, R18 ;  /* 0x00000002f8127825 */ /* 0x040fe200078e0212 */
[----:B------:R-:W-:Y:S03]  /*11a30*/  STL.64 [R1+0xb8], R22 ;  /* 0x0000b81601007387 */ /* 0x000fe60000100a00 */
[C---:B------:R-:W-:Y:S01]  /*11a40*/  IMAD.WIDE R16, R248.reuse, 0x2, R16 ;  /* 0x00000002f8107825 */ /* 0x040fe200078e0210 */
[----:B------:R-:W-:Y:S03]  /*11a50*/  STL.64 [R1+0xb0], R20 ;  /* 0x0000b01401007387 */ /* 0x000fe60000100a00 */
[C---:B------:R-:W-:Y:S01]  /*11a60*/  IMAD.WIDE R14, R248.reuse, 0x2, R14 ;  /* 0x00000002f80e7825 */ /* 0x040fe200078e020e */
[----:B------:R-:W-:Y:S03]  /*11a70*/  STL.64 [R1+0xa8], R18 ;  /* 0x0000a81201007387 */ /* 0x000fe60000100a00 */
[C---:B------:R-:W-:Y:S01]  /*11a80*/  IMAD.WIDE R12, R248.reuse, 0x2, R12 ;  /* 0x00000002f80c7825 */ /* 0x040fe200078e020c */
[----:B------:R-:W-:Y:S04]  /*11a90*/  STL.64 [R1+0xa0], R16 ;  /* 0x0000a01001007387 */ /* 0x000fe80000100a00 */
[----:B------:R-:W4:Y:S04]  /*11aa0*/  LDL.LU.64 R222, [R1+0x250] ;  /* 0x0002500001de7983 */ /* 0x000f280000300a00 */
[----:B------:R-:W-:Y:S04]  /*11ab0*/  STL.64 [R1+0x98], R14 ;  /* 0x0000980e01007387 */ /* 0x000fe80000100a00 */
[----:B------:R-:W4:Y:S04]  /*11ac0*/  LDL.LU.64 R226, [R1+0x258] ;  /* 0x0002580001e27983 */ /* 0x000f280000300a00 */
[----:B------:R0:W-:Y:S04]  /*11ad0*/  STL.64 [R1+0x90], R12 ;  /* 0x0000900c01007387 */ /* 0x0001e80000100a00 */
[----:B------:R-:W4:Y:S01]  /*11ae0*/  LDL.LU.64 R228, [R1+0x260] ;  /* 0x0002600001e47983 */ /* 0x000f220000300a00 */
[----:B0-----:R-:W-:-:S04]  /*11af0*/  IMAD.WIDE R12, R248, 0x2, R10 ;  /* 0x00000002f80c7825 */ /* 0x001fc800078e020a */
[C---:B------:R-:W-:Y:S01]  /*11b00*/  IMAD.WIDE R10, R248.reuse, 0x2, R8 ;  /* 0x00000002f80a7825 */ /* 0x040fe200078e0208 */
[----:B------:R-:W-:Y:S03]  /*11b10*/  STL.64 [R1+0x88], R12 ;  /* 0x0000880c01007387 */ /* 0x000fe60000100a00 */
[C---:B------:R-:W-:Y:S01]  /*11b20*/  IMAD.WIDE R8, R248.reuse, 0x2, R6 ;  /* 0x00000002f8087825 */ /* 0x040fe200078e0206 */
[----:B------:R-:W4:Y:S03]  /*11b30*/  LDL.LU.64 R230, [R1+0x268] ;  /* 0x0002680001e67983 */ /* 0x000f260000300a00 */
[C---:B------:R-:W-:Y:S01]  /*11b40*/  IMAD.WIDE R6, R248.reuse, 0x2, R4 ;  /* 0x00000002f8067825 */ /* 0x040fe200078e0204 */
[----:B------:R-:W-:Y:S04]  /*11b50*/  STL.64 [R1+0x80], R10 ;  /* 0x0000800a01007387 */ /* 0x000fe80000100a00 */
[----:B------:R-:W-:Y:S01]  /*11b60*/  STL.64 [R1+0x78], R8 ;  /* 0x0000780801007387 */ /* 0x000fe20000100a00 */
[----:B------:R-:W-:-:S03]  /*11b70*/  IMAD.WIDE R4, R248, 0x2, R242 ;  /* 0x00000002f8047825 */ /* 0x000fc600078e02f2 */
[----:B------:R-:W4:Y:S04]  /*11b80*/  LDL.LU.64 R232, [R1+0x270] ;  /* 0x0002700001e87983 */ /* 0x000f280000300a00 */
[----:B------:R0:W-:Y:S04]  /*11b90*/  STL.64 [R1+0x70], R6 ;  /* 0x0000700601007387 */ /* 0x0001e80000100a00 */
[----:B------:R-:W4:Y:S04]  /*11ba0*/  LDL.LU.64 R234, [R1+0x278] ;  /* 0x0002780001ea7983 */ /* 0x000f280000300a00 */
[----:B------:R1:W-:Y:S01]  /*11bb0*/  STL.64 [R1+0x68], R4 ;  /* 0x0000680401007387 */ /* 0x0003e20000100a00 */
[----:B0-----:R-:W-:-:S05]  /*11bc0*/  IMAD.WIDE R6, R248, 0x2, R244 ;  /* 0x00000002f8067825 */ /* 0x001fca00078e02f4 */
[----:B------:R2:W-:Y:S01]  /*11bd0*/  STL.64 [R1+0x60], R6 ;  /* 0x0000600601007387 */ /* 0x0005e20000100a00 */
[----:B-1----:R-:W-:-:S04]  /*11be0*/  IMAD.WIDE R4, R248, 0x2, R246 ;  /* 0x00000002f8047825 */ /* 0x002fc800078e02f6 */
[C---:B--2---:R-:W-:Y:S02]  /*11bf0*/  IMAD.WIDE R6, R248.reuse, 0x2, R236 ;  /* 0x00000002f8067825 */ /* 0x044fe400078e02ec */
[----:B------:R-:W2:Y:S04]  /*11c00*/  LDL.LU.64 R236, [R1+0x280] ;  /* 0x0002800001ec7983 */ /* 0x000ea80000300a00 */
[----:B------:R3:W-:Y:S04]  /*11c10*/  STL.64 [R1+0x58], R4 ;  /* 0x0000580401007387 */ /* 0x0007e80000100a00 */
[----:B------:R4:W-:Y:S01]  /*11c20*/  STL.64 [R1+0x50], R6 ;  /* 0x0000500601007387 */ /* 0x0009e20000100a00 */
[----:B---3--:R-:W-:-:S04]  /*11c30*/  IMAD.WIDE R4, R248, 0x2, R212 ;  /* 0x00000002f8047825 */ /* 0x008fc800078e02d4 */
[C---:B----4-:R-:W-:Y:S02]  /*11c40*/  IMAD.WIDE R6, R248.reuse, 0x2, R238 ;  /* 0x00000002f8067825 */ /* 0x050fe400078e02ee */
[----:B------:R-:W3:Y:S04]  /*11c50*/  LDL.LU.64 R238, [R1+0x288] ;  /* 0x0002880001ee7983 */ /* 0x000ee80000300a00 */
[----:B------:R0:W-:Y:S04]  /*11c60*/  STL.64 [R1+0x48], R4 ;  /* 0x0000480401007387 */ /* 0x0001e80000100a00 */
[----:B------:R1:W-:Y:S01]  /*11c70*/  STL.64 [R1+0x40], R6 ;  /* 0x0000400601007387 */ /* 0x0003e20000100a00 */
[----:B------:R-:W-:-:S04]  /*11c80*/  IMAD.WIDE R8, R248, 0x2, R218 ;  /* 0x00000002f8087825 */ /* 0x000fc800078e02da */
[----:B0-----:R-:W-:-:S04]  /*11c90*/  IMAD.WIDE R4, R248, 0x2, R214 ;  /* 0x00000002f8047825 */ /* 0x001fc800078e02d6 */
[C---:B-1----:R-:W-:Y:S01]  /*11ca0*/  IMAD.WIDE R6, R248.reuse, 0x2, R216 ;  /* 0x00000002f8067825 */ /* 0x042fe200078e02d8 */
[----:B------:R-:W-:Y:S04]  /*11cb0*/  STL.64 [R1+0x38], R4 ;  /* 0x0000380401007387 */ /* 0x000fe80000100a00 */
[----:B------:R0:W-:Y:S04]  /*11cc0*/  STL.64 [R1+0x30], R6 ;  /* 0x0000300601007387 */ /* 0x0001e80000100a00 */
[----:B------:R-:W-:Y:S01]  /*11cd0*/  STL.64 [R1+0x28], R8 ;  /* 0x0000280801007387 */ /* 0x000fe20000100a00 */
[----:B0-----:R-:W-:-:S03]  /*11ce0*/  IMAD.WIDE R6, R248, 0x2, R240 ;  /* 0x00000002f8067825 */ /* 0x001fc600078e02f0 */
[----:B------:R-:W4:Y:S01]  /*11cf0*/  LDL.LU.64 R240, [R1+0x290] ;  /* 0x0002900001f07983 */ /* 0x000f220000300a00 */
[----:B------:R-:W-:-:S04]  /*11d00*/  LOP3.LUT R251, R251, R250, RZ, 0x3c, !PT ;  /* 0x000000fafbfb7212 */ /* 0x000fc800078e3cff */
[----:B------:R-:W-:Y:S01]  /*11d10*/  LOP3.LUT R250, R251, R250, RZ, 0x3c, !PT ;  /* 0x000000fafbfa7212 */ /* 0x000fe200078e3cff */
[----:B------:R-:W-:-:S03]  /*11d20*/  IMAD.WIDE R4, R248, 0x2, R220 ;  /* 0x00000002f8047825 */ /* 0x000fc600078e02dc */
[----:B------:R-:W-:Y:S02]  /*11d30*/  LOP3.LUT R251, R251, R250, RZ, 0x3c, !PT ;  /* 0x000000fafbfb7212 */ /* 0x000fe400078e3cff */
[----:B------:R0:W-:Y:S01]  /*11d40*/  STL.64 [R1+0x20], R4 ;  /* 0x0000200401007387 */ /* 0x0001e20000100a00 */
[----:B------:R-:W-:-:S03]  /*11d50*/  IMAD.WIDE R250, R248, 0x2, R250 ;  /* 0x00000002f8fa7825 */ /* 0x000fc600078e02fa */
[----:B------:R1:W-:Y:S01]  /*11d60*/  STL.64 [R1+0x18], R6 ;  /* 0x0000180601007387 */ /* 0x0003e20000100a00 */
[----:B------:R-:W-:-:S03]  /*11d70*/  IMAD.WIDE R2, R248, 0x2, R2 ;  /* 0x00000002f8027825 */ /* 0x000fc600078e0202 */
[----:B------:R-:W-:Y:S01]  /*11d80*/  STL.64 [R1+0x6c0], R250 ;  /* 0x0006c0fa01007387 */ /* 0x000fe20000100a00 */
[----:B0-----:R-:W-:-:S05]  /*11d90*/  IMAD.WIDE R4, R248, 0x2, R224 ;  /* 0x00000002f8047825 */ /* 0x001fca00078e02e0 */
[----:B------:R0:W-:Y:S01]  /*11da0*/  STL.64 [R1+0x10], R4 ;  /* 0x0000100401007387 */ /* 0x0001e20000100a00 */
[----:B-1----:R-:W-:-:S03]  /*11db0*/  IMAD.WIDE R6, R248, 0x2, R226 ;  /* 0x00000002f8067825 */ /* 0x002fc600078e02e2 */
[----:B------:R-:W4:Y:S01]  /*11dc0*/  LDL.LU.64 R224, [R1+0x298] ;  /* 0x0002980001e07983 */ /* 0x000f220000300a00 */
[----:B------:R-:W-:-:S03]  /*11dd0*/  IMAD.WIDE R8, R248, 0x2, R228 ;  /* 0x00000002f8087825 */ /* 0x000fc600078e02e4 */
[----:B------:R-:W-:Y:S01]  /*11de0*/  STL.64 [R1+0x6c8], R2 ;  /* 0x0006c80201007387 */ /* 0x000fe20000100a00 */
[----:B0-----:R-:W-:-:S04]  /*11df0*/  IMAD.WIDE R4, R248, 0x2, R222 ;  /* 0x00000002f8047825 */ /* 0x001fc800078e02de */
[C---:B------:R-:W-:Y:S01]  /*11e00*/  IMAD.WIDE R10, R248.reuse, 0x2, R230 ;  /* 0x00000002f80a7825 */ /* 0x040fe200078e02e6 */
[----:B------:R-:W-:Y:S04]  /*11e10*/  STL.64 [R1+0x6d0], R4 ;  /* 0x0006d00401007387 */ /* 0x000fe80000100a00 */
[----:B------:R-:W-:Y:S01]  /*11e20*/  STL.64 [R1+0x6d8], R6 ;  /* 0x0006d80601007387 */ /* 0x000fe20000100a00 */
[----:B------:R-:W-:-:S03]  /*11e30*/  IMAD.WIDE R12, R248, 0x2, R232 ;  /* 0x00000002f80c7825 */ /* 0x000fc600078e02e8 */
[----:B------:R-:W4:Y:S04]  /*11e40*/  LDL.LU.64 R226, [R1+0x2a0] ;  /* 0x0002a00001e27983 */ /* 0x000f280000300a00 */
[----:B------:R-:W-:Y:S01]  /*11e50*/  STL.64 [R1+0x6e0], R8 ;  /* 0x0006e00801007387 */ /* 0x000fe20000100a00 */
[----:B------:R-:W-:-:S03]  /*11e60*/  IMAD.WIDE R14, R248, 0x2, R234 ;  /* 0x00000002f80e7825 */ /* 0x000fc600078e02ea */
[----:B------:R0:W-:Y:S04]  /*11e70*/  STL.64 [R1+0x6e8], R10 ;  /* 0x0006e80a01007387 */ /* 0x0001e80000100a00 */
[----:B------:R-:W4:Y:S04]  /*11e80*/  LDL.LU.64 R228, [R1+0x2a8] ;  /* 0x0002a80001e47983 */ /* 0x000f280000300a00 */
[----:B------:R-:W-:Y:S04]  /*11e90*/  STL.64 [R1+0x6f0], R12 ;  /* 0x0006f00c01007387 */ /* 0x000fe80000100a00 */
[----:B------:R-:W4:Y:S04]  /*11ea0*/  LDL.LU.64 R230, [R1+0x2b0] ;  /* 0x0002b00001e67983 */ /* 0x000f280000300a00 */
[----:B------:R-:W-:Y:S04]  /*11eb0*/  STL.64 [R1+0x6f8], R14 ;  /* 0x0006f80e01007387 */ /* 0x000fe80000100a00 */
[----:B------:R-:W4:Y:S01]  /*11ec0*/  LDL.LU.64 R232, [R1+0x2b8] ;  /* 0x0002b80001e87983 */ /* 0x000f220000300a00 */
[----:B--2---:R-:W-:-:S05]  /*11ed0*/  IMAD.WIDE R16, R248, 0x2, R236 ;  /* 0x00000002f8107825 */ /* 0x004fca00078e02ec */
[----:B------:R-:W-:Y:S04]  /*11ee0*/  STL.64 [R1+0x700], R16 ;  /* 0x0007001001007387 */ /* 0x000fe80000100a00 */
[----:B------:R-:W2:Y:S04]  /*11ef0*/  LDL.LU.64 R206, [R1+0x2c0] ;  /* 0x0002c00001ce7983 */ /* 0x000ea80000300a00 */
[----:B------:R-:W2:Y:S04]  /*11f00*/  LDL.LU.64 R234, [R1+0x2c8] ;  /* 0x0002c80001ea7983 */ /* 0x000ea80000300a00 */
[----:B------:R-:W2:Y:S04]  /*11f10*/  LDL.LU.64 R208, [R1+0x2d0] ;  /* 0x0002d00001d07983 */ /* 0x000ea80000300a00 */
[----:B------:R-:W2:Y:S01]  /*11f20*/  LDL.LU.64 R236, [R1+0x2d8] ;  /* 0x0002d80001ec7983 */ /* 0x000ea20000300a00 */
[----:B---3--:R-:W-:-:S05]  /*11f30*/  IMAD.WIDE R18, R248, 0x2, R238 ;  /* 0x00000002f8127825 */ /* 0x008fca00078e02ee */
[----:B------:R1:W-:Y:S04]  /*11f40*/  STL.64 [R1+0x708], R18 ;  /* 0x0007081201007387 */ /* 0x0003e80000100a00 */
[----:B------:R-:W3:Y:S04]  /*11f50*/  LDL.LU.64 R210, [R1+0x2e0] ;  /* 0x0002e00001d27983 */ /* 0x000ee80000300a00 */
[----:B------:R-:W3:Y:S04]  /*11f60*/  LDL.LU.64 R238, [R1+0x2e8] ;  /* 0x0002e80001ee7983 */ /* 0x000ee80000300a00 */
[----:B------:R-:W3:Y:S01]  /*11f70*/  LDL.LU.64 R212, [R1+0x2f0] ;  /* 0x0002f00001d47983 */ /* 0x000ee20000300a00 */
[----:B----4-:R-:W-:-:S03]  /*11f80*/  IMAD.WIDE R20, R248, 0x2, R240 ;  /* 0x00000002f8147825 */ /* 0x010fc600078e02f0 */
[----:B------:R-:W4:Y:S04]  /*11f90*/  LDL.LU.64 R240, [R1+0x2f8] ;  /* 0x0002f80001f07983 */ /* 0x000f280000300a00 */
[----:B------:R1:W-:Y:S04]  /*11fa0*/  STL.64 [R1+0x710], R20 ;  /* 0x0007101401007387 */ /* 0x0003e80000100a00 */
[----:B------:R-:W4:Y:S04]  /*11fb0*/  LDL.LU.64 R214, [R1+0x300] ;  /* 0x0003000001d67983 */ /* 0x000f280000300a00 */
[----:B------:R-:W4:Y:S04]  /*11fc0*/  LDL.LU.64 R216, [R1+0x308] ;  /* 0x0003080001d87983 */ /* 0x000f280000300a00 */
[----:B------:R-:W4:Y:S04]  /*11fd0*/  LDL.LU.64 R218, [R1+0x310] ;  /* 0x0003100001da7983 */ /* 0x000f280000300a00 */
[----:B------:R-:W4:Y:S01]  /*11fe0*/  LDL.LU.64 R220, [R1+0x318] ;  /* 0x0003180001dc7983 */ /* 0x000f220000300a00 */
[----:B------:R-:W-:-:S05]  /*11ff0*/  IMAD.WIDE R22, R248, 0x2, R224 ;  /* 0x00000002f8167825 */ /* 0x000fca00078e02e0 */
[----:B------:R-:W-:Y:S04]  /*12000*/  STL.64 [R1+0x718], R22 ;  /* 0x0007181601007387 */ /* 0x000fe80000100a00 */
[----:B------:R-:W4:Y:S04]  /*12010*/  LDL.LU.64 R222, [R1+0x320] ;  /* 0x0003200001de7983 */ /* 0x000f280000300a00 */
[----:B------:R-:W4:Y:S01]  /*12020*/  LDL.LU.64 R224, [R1+0x328] ;  /* 0x0003280001e07983 */ /* 0x000f220000300a00 */
[----:B------:R-:W-:-:S03]  /*12030*/  IMAD.WIDE R152, R248, 0x2, R226 ;  /* 0x00000002f8987825 */ /* 0x000fc600078e02e2 */
[----:B------:R-:W4:Y:S04]  /*12040*/  LDL.LU.64 R226, [R1+0x330] ;  /* 0x0003300001e27983 */ /* 0x000f280000300a00 */
[----:B------:R-:W-:Y:S01]  /*12050*/  STL.64 [R1+0x720], R152 ;  /* 0x0007209801007387 */ /* 0x000fe20000100a00 */
[----:B------:R-:W-:-:S03]  /*12060*/  IMAD.WIDE R154, R248, 0x2, R228 ;  /* 0x00000002f89a7825 */ /* 0x000fc600078e02e4 */
[----:B------:R-:W4:Y:S01]  /*12070*/  LDL.LU.64 R228, [R1+0x338] ;  /* 0x0003380001e47983 */ /* 0x000f220000300a00 */
[----:B------:R-:W-:-:S03]  /*12080*/  IMAD.WIDE R156, R248, 0x2, R230 ;  /* 0x00000002f89c7825 */ /* 0x000fc600078e02e6 */
[----:B------:R-:W-:Y:S04]  /*12090*/  STL.64 [R1+0x728], R154 ;  /* 0x0007289a01007387 */ /* 0x000fe80000100a00 */
[----:B------:R-:W4:Y:S01]  /*120a0*/  LDL.LU.64 R230, [R1+0x340] ;  /* 0x0003400001e67983 */ /* 0x000f220000300a00 */
[----:B------:R-:W-:-:S03]  /*120b0*/  IMAD.WIDE R158, R248, 0x2, R232 ;  /* 0x00000002f89e7825 */ /* 0x000fc600078e02e8 */
[----:B------:R-:W-:Y:S04]  /*120c0*/  STL.64 [R1+0x730], R156 ;  /* 0x0007309c01007387 */ /* 0x000fe80000100a00 */
[----:B------:R-:W4:Y:S04]  /*120d0*/  LDL.LU.64 R232, [R1+0x348] ;  /* 0x0003480001e87983 */ /* 0x000f280000300a00 */
[----:B------:R-:W-:Y:S01]  /*120e0*/  STL.64 [R1+0x738], R158 ;  /* 0x0007389e01007387 */ /* 0x000fe20000100a00 */
[----:B--2---:R-:W-:-:S03]  /*120f0*/  IMAD.WIDE R162, R248, 0x2, R234 ;  /* 0x00000002f8a27825 */ /* 0x004fc600078e02ea */
[----:B------:R-:W2:Y:S01]  /*12100*/  LDL.LU.64 R234, [R1+0x350] ;  /* 0x0003500001ea7983 */ /* 0x000ea20000300a00 */
[----:B------:R-:W-:-:S03]  /*12110*/  IMAD.WIDE R166, R248, 0x2, R236 ;  /* 0x00000002f8a67825 */ /* 0x000fc600078e02ec */
[----:B------:R-:W2:Y:S01]  /*12120*/  LDL.LU.64 R236, [R1+0x358] ;  /* 0x0003580001ec7983 */ /* 0x000ea20000300a00 */
[----:B---3--:R-:W-:-:S03]  /*12130*/  IMAD.WIDE R170, R248, 0x2, R238 ;  /* 0x00000002f8aa7825 */ /* 0x008fc600078e02ee */
[----:B------:R-:W3:Y:S01]  /*12140*/  LDL.LU.64 R238, [R1+0x360] ;  /* 0x0003600001ee7983 */ /* 0x000ee20000300a00 */
[----:B----4-:R-:W-:-:S03]  /*12150*/  IMAD.WIDE R174, R248, 0x2, R240 ;  /* 0x00000002f8ae7825 */ /* 0x010fc600078e02f0 */
[----:B------:R-:W4:Y:S01]  /*12160*/  LDL.LU.64 R240, [R1+0x368] ;  /* 0x0003680001f07983 */ /* 0x000f220000300a00 */
[----:B------:R-:W-:-:S03]  /*12170*/  IMAD.WIDE R160, R248, 0x2, R206 ;  /* 0x00000002f8a07825 */ /* 0x000fc600078e02ce */
        /* <DEDUP_REMOVED lines=14> */
[----:B------:R-:W4:Y:S04]  /*12260*/  LDL.LU.64 R218, [R1+0x3a8] ;  /* 0x0003a80001da7983 */ /* 0x000f280000300a00 */
        /* <DEDUP_REMOVED lines=13> */
[----:B--2---:R-:W-:-:S03]  /*12340*/  IMAD.WIDE R196, R248, 0x2, R234 ;  /* 0x00000002f8c47825 */ /* 0x004fc600078e02ea */
[----:B------:R-:W2:Y:S01]  /*12350*/  LDL.LU.64 R234, [R1+0x3e8] ;  /* 0x0003e80001ea7983 */ /* 0x000ea20000300a00 */
[----:B------:R-:W-:-:S03]  /*12360*/  IMAD.WIDE R198, R248, 0x2, R236 ;  /* 0x00000002f8c67825 */ /* 0x000fc600078e02ec */
[----:B------:R-:W2:Y:S01]  /*12370*/  LDL.LU.64 R236, [R1+0x3f0] ;  /* 0x0003f00001ec7983 */ /* 0x000ea20000300a00 */
[----:B---3--:R-:W-:-:S03]  /*12380*/  IMAD.WIDE R200, R248, 0x2, R238 ;  /* 0x00000002f8c87825 */ /* 0x008fc600078e02ee */
[----:B------:R-:W3:Y:S01]  /*12390*/  LDL.LU.64 R238, [R1+0x3f8] ;  /* 0x0003f80001ee7983 */ /* 0x000ee20000300a00 */
[----:B----4-:R-:W-:-:S03]  /*123a0*/  IMAD.WIDE R202, R248, 0x2, R240 ;  /* 0x00000002f8ca7825 */ /* 0x010fc600078e02f0 */
[----:B------:R-:W4:Y:S04]  /*123b0*/  LDL.LU.64 R240, [R1+0x400] ;  /* 0x0004000001f07983 */ /* 0x000f280000300a00 */
[----:B------:R-:W4:Y:S04]  /*123c0*/  LDL.LU.64 R242, [R1+0x408] ;  /* 0x0004080001f27983 */ /* 0x000f280000300a00 */
[----:B------:R-:W4:Y:S04]  /*123d0*/  LDL.LU.64 R244, [R1+0x410] ;  /* 0x0004100001f47983 */ /* 0x000f280000300a00 */
[----:B------:R-:W4:Y:S04]  /*123e0*/  LDL.LU.64 R246, [R1+0x418] ;  /* 0x0004180001f67983 */ /* 0x000f280000300a00 */
[----:B0-----:R-:W4:Y:S04]  /*123f0*/  LDL.LU.64 R10, [R1+0x420] ;  /* 0x00042000010a7983 */ /* 0x001f280000300a00 */
[----:B------:R-:W4:Y:S04]  /*12400*/  LDL.LU.64 R8, [R1+0x220] ;  /* 0x0002200001087983 */ /* 0x000f280000300a00 */
[----:B-1----:R-:W4:Y:S04]  /*12410*/  LDL.LU.64 R18, [R1+0x218] ;  /* 0x0002180001127983 */ /* 0x002f280000300a00 */
[----:B------:R-:W4:Y:S04]  /*12420*/  LDL.LU.64 R16, [R1+0x210] ;  /* 0x0002100001107983 */ /* 0x000f280000300a00 */
[----:B------:R-:W4:Y:S04]  /*12430*/  LDL.LU.64 R6, [R1+0x208] ;  /* 0x0002080001067983 */ /* 0x000f280000300a00 */
[----:B------:R-:W4:Y:S04]  /*12440*/  LDL.LU.64 R4, [R1+0x200] ;  /* 0x0002000001047983 */ /* 0x000f280000300a00 */
[----:B------:R-:W4:Y:S04]  /*12450*/  LDL.LU.64 R2, [R1+0x1f8] ;  /* 0x0001f80001027983 */ /* 0x000f280000300a00 */
[----:B------:R-:W4:Y:S04]  /*12460*/  LDL.LU.64 R250, [R1+0x1f0] ;  /* 0x0001f00001fa7983 */ /* 0x000f280000300a00 */
[----:B------:R-:W4:Y:S04]  /*12470*/  LDL.LU.64 R14, [R1+0x1e8] ;  /* 0x0001e800010e7983 */ /* 0x000f280000300a00 */
[----:B------:R-:W4:Y:S04]  /*12480*/  LDL.LU.64 R12, [R1+0x1e0] ;  /* 0x0001e000010c7983 */ /* 0x000f280000300a00 */
[----:B------:R-:W4:Y:S01]  /*12490*/  LDL.LU.64 R20, [R1+0x1d8] ;  /* 0x0001d80001147983 */ /* 0x000f220000300a00 */
        /* <DEDUP_REMOVED lines=15> */
[----:B--2---:R-:W-:-:S04]  /*12590*/  IMAD.WIDE R234, R248, 0x2, R234 ;  /* 0x00000002f8ea7825 */ /* 0x004fc800078e02ea */
[----:B------:R-:W-:-:S04]  /*125a0*/  IMAD.WIDE R236, R248, 0x2, R236 ;  /* 0x00000002f8ec7825 */ /* 0x000fc800078e02ec */
[----:B---3--:R-:W-:-:S04]  /*125b0*/  IMAD.WIDE R238, R248, 0x2, R238 ;  /* 0x00000002f8ee7825 */ /* 0x008fc800078e02ee */
[----:B----4-:R-:W-:-:S04]  /*125c0*/  IMAD.WIDE R240, R248, 0x2, R240 ;  /* 0x00000002f8f07825 */ /* 0x010fc800078e02f0 */
[----:B------:R-:W-:-:S04]  /*125d0*/  IMAD.WIDE R242, R248, 0x2, R242 ;  /* 0x00000002f8f27825 */ /* 0x000fc800078e02f2 */
[----:B------:R-:W-:-:S04]  /*125e0*/  IMAD.WIDE R244, R248, 0x2, R244 ;  /* 0x00000002f8f47825 */ /* 0x000fc800078e02f4 */
[----:B------:R-:W-:-:S04]  /*125f0*/  IMAD.WIDE R246, R248, 0x2, R246 ;  /* 0x00000002f8f67825 */ /* 0x000fc800078e02f6 */
[----:B------:R-:W-:Y:S02]  /*12600*/  IMAD.WIDE R248, R248, 0x2, R10 ;  /* 0x00000002f8f87825 */ /* 0x000fe400078e020a */
[----:B------:R-:W2:Y:S02]  /*12610*/  LDL.LU.64 R10, [R1+0x1d0] ;  /* 0x0001d000010a7983 */ /* 0x000ea40000300a00 */
[----:B------:R-:W-:Y:S02]  /*12620*/  IMAD.MOV.U32 R0, RZ, RZ, R9 ;  /* 0x000000ffff007224 */ /* 0x000fe400078e0009 */
[----:B------:R0:W-:Y:S04]  /*12630*/  STL [R1+0x228], R8 ;  /* 0x0002280801007387 */ /* 0x0001e80000100800 */
[----:B0-----:R-:W3:Y:S04]  /*12640*/  LDL.LU.64 R8, [R1+0x1c8] ;  /* 0x0001c80001087983 */ /* 0x001ee80000300a00 */
[----:B------:R0:W-:Y:S04]  /*12650*/  STL [R1+0x220], R0 ;  /* 0x0002200001007387 */ /* 0x0001e80000100800 */
[----:B------:R1:W-:Y:S01]  /*12660*/  STL [R1+0x22c], R18 ;  /* 0x00022c1201007387 */ /* 0x0003e20000100800 */
[----:B0-----:R-:W-:-:S03]  /*12670*/  IMAD.MOV.U32 R0, RZ, RZ, R19 ;  /* 0x000000ffff007224 */ /* 0x001fc600078e0013 */
[----:B-1----:R-:W4:Y:S04]  /*12680*/  LDL.LU.64 R18, [R1+0x1c0] ;  /* 0x0001c00001127983 */ /* 0x002f280000300a00 */
[----:B------:R0:W-:Y:S04]  /*12690*/  STL [R1+0x218], R0 ;  /* 0x0002180001007387 */ /* 0x0001e80000100800 */
[----:B------:R-:W-:Y:S04]  /*126a0*/  STL [R1+0x230], R16 ;  /* 0x0002301001007387 */ /* 0x000fe80000100800 */
[----:B------:R-:W4:Y:S01]  /*126b0*/  LDL.LU.64 R22, [R1+0x1b8] ;  /* 0x0001b80001167983 */ /* 0x000f220000300a00 */
[----:B0-----:R-:W-:-:S05]  /*126c0*/  IMAD.MOV.U32 R0, RZ, RZ, R17 ;  /* 0x000000ffff007224 */ /* 0x001fca00078e0011 */
[----:B------:R0:W-:Y:S04]  /*126d0*/  STL [R1+0x210], R0 ;  /* 0x0002100001007387 */ /* 0x0001e80000100800 */
[----:B------:R1:W-:Y:S01]  /*126e0*/  STL [R1+0x234], R6 ;  /* 0x0002340601007387 */ /* 0x0003e20000100800 */
[----:B0-----:R-:W-:-:S03]  /*126f0*/  IMAD.MOV.U32 R0, RZ, RZ, R7 ;  /* 0x000000ffff007224 */ /* 0x001fc600078e0007 */
[----:B-1----:R-:W4:Y:S04]  /*12700*/  LDL.LU.64 R6, [R1+0x1b0] ;  /* 0x0001b00001067983 */ /* 0x002f280000300a00 */
[----:B------:R0:W-:Y:S04]  /*12710*/  STL [R1+0x208], R0 ;  /* 0x0002080001007387 */ /* 0x0001e80000100800 */
[----:B------:R1:W-:Y:S01]  /*12720*/  STL [R1+0x238], R4 ;  /* 0x0002380401007387 */ /* 0x0003e20000100800 */
[----:B0-----:R-:W-:-:S03]  /*12730*/  IMAD.MOV.U32 R0, RZ, RZ, R5 ;  /* 0x000000ffff007224 */ /* 0x001fc600078e0005 */
[----:B-1----:R-:W4:Y:S04]  /*12740*/  LDL.LU.64 R4, [R1+0x1a8] ;  /* 0x0001a80001047983 */ /* 0x002f280000300a00 */
[----:B------:R0:W-:Y:S04]  /*12750*/  STL [R1+0x200], R0 ;  /* 0x0002000001007387 */ /* 0x0001e80000100800 */
[----:B------:R1:W-:Y:S04]  /*12760*/  STL [R1+0x23c], R2 ;  /* 0x00023c0201007387 */ /* 0x0003e80000100800 */
[----:B------:R-:W4:Y:S01]  /*12770*/  LDL.LU.64 R16, [R1+0x1a0] ;  /* 0x0001a00001107983 */ /* 0x000f220000300a00 */
[----:B0-----:R-:W-:-:S05]  /*12780*/  IMAD.MOV.U32 R0, RZ, RZ, R3 ;  /* 0x000000ffff007224 */ /* 0x001fca00078e0003 */
[----:B------:R0:W-:Y:S04]  /*12790*/  STL [R1+0x1f8], R0 ;  /* 0x0001f80001007387 */ /* 0x0001e80000100800 */
[----:B------:R0:W-:Y:S04]  /*127a0*/  STL [R1+0x240], R250 ;  /* 0x000240fa01007387 */ /* 0x0001e80000100800 */
[----:B-1----:R-:W4:Y:S01]  /*127b0*/  LDL.LU.64 R2, [R1+0x198] ;  /* 0x0001980001027983 */ /* 0x002f220000300a00 */
[----:B0-----:R-:W-:-:S05]  /*127c0*/  IMAD.MOV.U32 R0, RZ, RZ, R251 ;  /* 0x000000ffff007224 */ /* 0x001fca00078e00fb */
[----:B------:R0:W-:Y:S04]  /*127d0*/  STL [R1+0x1f0], R0 ;  /* 0x0001f00001007387 */ /* 0x0001e80000100800 */
[----:B------:R1:W-:Y:S04]  /*127e0*/  STL [R1+0x244], R14 ;  /* 0x0002440e01007387 */ /* 0x0003e80000100800 */
[----:B------:R-:W4:Y:S01]  /*127f0*/  LDL.LU.64 R250, [R1+0x190] ;  /* 0x0001900001fa7983 */ /* 0x000f220000300a00 */
[----:B0-----:R-:W-:-:S03]  /*12800*/  IMAD.MOV.U32 R0, RZ, RZ, R15 ;  /* 0x000000ffff007224 */ /* 0x001fc600078e000f */
[----:B------:R-:W-:Y:S04]  /*12810*/  STL [R1+0x248], R12 ;  /* 0x0002480c01007387 */ /* 0x000fe80000100800 */
[----:B------:R0:W-:Y:S04]  /*12820*/  STL [R1+0x1e8], R0 ;  /* 0x0001e80001007387 */ /* 0x0001e80000100800 */
[----:B-1----:R-:W4:Y:S01]  /*12830*/  LDL.LU.64 R14, [R1+0x188] ;  /* 0x00018800010e7983 */ /* 0x002f220000300a00 */
[----:B0-----:R-:W-:-:S03]  /*12840*/  IMAD.MOV.U32 R0, RZ, RZ, R13 ;  /* 0x000000ffff007224 */ /* 0x001fc600078e000d */
[----:B------:R-:W-:Y:S04]  /*12850*/  STL [R1+0x24c], R20 ;  /* 0x00024c1401007387 */ /* 0x000fe80000100800 */
[----:B------:R0:W-:Y:S04]  /*12860*/  STL [R1+0x1e0], R0 ;  /* 0x0001e00001007387 */ /* 0x0001e80000100800 */
[----:B------:R-:W4:Y:S01]  /*12870*/  LDL.LU.64 R12, [R1+0x180] ;  /* 0x00018000010c7983 */ /* 0x000f220000300a00 */
[----:B0-----:R-:W-:-:S03]  /*12880*/  IMAD.MOV.U32 R0, RZ, RZ, R21 ;  /* 0x000000ffff007224 */ /* 0x001fc600078e0015 */
[----:B--2---:R-:W-:Y:S04]  /*12890*/  STL [R1+0x250], R10 ;  /* 0x0002500a01007387 */ /* 0x004fe80000100800 */
[----:B------:R0:W-:Y:S04]  /*128a0*/  STL [R1+0x1d8], R0 ;  /* 0x0001d80001007387 */ /* 0x0001e80000100800 */
[----:B------:R-:W2:Y:S01]  /*128b0*/  LDL.LU.64 R20, [R1+0x178] ;  /* 0x0001780001147983 */ /* 0x000ea20000300a00 */
[----:B0-----:R-:W-:-:S03]  /*128c0*/  IMAD.MOV.U32 R0, RZ, RZ, R11 ;  /* 0x000000ffff007224 */ /* 0x001fc600078e000b */
[----:B---3--:R-:W-:Y:S04]  /*128d0*/  STL [R1+0x254], R8 ;  /* 0x0002540801007387 */ /* 0x008fe80000100800 */
[----:B------:R0:W-:Y:S04]  /*128e0*/  STL [R1+0x1d0], R0 ;  /* 0x0001d00001007387 */ /* 0x0001e80000100800 */
[----:B------:R-:W3:Y:S01]  /*128f0*/  LDL.LU.64 R10, [R1+0x170] ;  /* 0x00017000010a7983 */ /* 0x000ee20000300a00 */
[----:B0-----:R-:W-:-:S03]  /*12900*/  IMAD.MOV.U32 R0, RZ, RZ, R9 ;  /* 0x000000ffff007224 */ /* 0x001fc600078e0009 */
[----:B----4-:R-:W-:Y:S04]  /*12910*/  STL [R1+0x258], R18 ;  /* 0x0002581201007387 */ /* 0x010fe80000100800 */
[----:B------:R0:W-:Y:S04]  /*12920*/  STL [R1+0x1c8], R0 ;  /* 0x0001c80001007387 */ /* 0x0001e80000100800 */
[----:B------:R-:W4:Y:S01]  /*12930*/  LDL.LU.64 R8, [R1+0x168] ;  /* 0x0001680001087983 */ /* 0x000f220000300a00 */
[----:B0-----:R-:W-:-:S03]  /*12940*/  IMAD.MOV.U32 R0, RZ, RZ, R19 ;  /* 0x000000ffff007224 */ /* 0x001fc600078e0013 */
[----:B------:R-:W-:Y:S04]  /*12950*/  STL [R1+0x25c], R22 ;  /* 0x00025c1601007387 */ /* 0x000fe80000100800 */
[----:B------:R0:W-:Y:S04]  /*12960*/  STL [R1+0x1c0], R0 ;  /* 0x0001c00001007387 */ /* 0x0001e80000100800 */
[----:B------:R-:W4:Y:S01]  /*12970*/  LDL.LU.64 R18, [R1+0x160] ;  /* 0x0001600001127983 */ /* 0x000f220000300a00 */
[----:B0-----:R-:W-:-:S03]  /*12980*/  IMAD.MOV.U32 R0, RZ, RZ, R23 ;  /* 0x000000ffff007224 */ /* 0x001fc600078e0017 */
[----:B------:R-:W-:Y:S04]  /*12990*/  STL [R1+0x260], R6 ;  /* 0x0002600601007387 */ /* 0x000fe80000100800 */
[----:B------:R0:W-:Y:S02]  /*129a0*/  STL [R1+0x1b8], R0 ;  /* 0x0001b80001007387 */ /* 0x0001e40000100800 */
[----:B0-----:R-:W-:Y:S02]  /*129b0*/  IMAD.MOV.U32 R0, RZ, RZ, R7 ;  /* 0x000000ffff007224 */ /* 0x001fe400078e0007 */
[----:B------:R-:W4:Y:S04]  /*129c0*/  LDL.LU.64 R6, [R1+0x158] ;  /* 0x0001580001067983 */ /* 0x000f280000300a00 */
        /* <DEDUP_REMOVED lines=9> */
[----:B------:R1:W-:Y:S01]  /*12a60*/  STL [R1+0x26c], R2 ;  /* 0x00026c0201007387 */ /* 0x0003e20000100800 */
        /* <DEDUP_REMOVED lines=27> */
[----:B------:R-:W4:Y:S04]  /*12c20*/  LDL.LU.64 R8, [R1+0x110] ;  /* 0x0001100001087983 */ /* 0x000f280000300a00 */
[----:B------:R-:W4:Y:S01]  /*12c30*/  LDL.LU.64 R22, [R1+0x108] ;  /* 0x0001080001167983 */ /* 0x000f220000300a00 */
[----:B0-----:R-:W-:-:S05]  /*12c40*/  IMAD.MOV.U32 R0, RZ, RZ, R19 ;  /* 0x000000ffff007224 */ /* 0x001fca00078e0013 */
[----:B------:R0:W-:Y:S04]  /*12c50*/  STL [R1+0x160], R0 ;  /* 0x0001600001007387 */ /* 0x0001e80000100800 */
[----:B------:R-:W-:Y:S01]  /*12c60*/  STL [R1+0x28c], R6 ;  /* 0x00028c0601007387 */ /* 0x000fe20000100800 */
[----:B0-----:R-:W-:-:S03]  /*12c70*/  IMAD.MOV.U32 R0, RZ, RZ, R7 ;  /* 0x000000ffff007224 */ /* 0x001fc600078e0007 */
[----:B------:R-:W4:Y:S04]  /*12c80*/  LDL.LU.64 R20, [R1+0x100] ;  /* 0x0001000001147983 */ /* 0x000f280000300a00 */
[----:B------:R0:W-:Y:S04]  /*12c90*/  STL [R1+0x158], R0 ;  /* 0x0001580001007387 */ /* 0x0001e80000100800 */
[----:B------:R1:W-:Y:S01]  /*12ca0*/  STL [R1+0x290], R4 ;  /* 0x0002900401007387 */ /* 0x0003e20000100800 */
[----:B0-----:R-:W-:-:S03]  /*12cb0*/  IMAD.MOV.U32 R0, RZ, RZ, R5 ;  /* 0x000000ffff007224 */ /* 0x001fc600078e0005 */
[----:B------:R-:W4:Y:S04]  /*12cc0*/  LDL.LU.64 R6, [R1+0xf8] ;  /* 0x0000f80001067983 */ /* 0x000f280000300a00 */
[----:B------:R-:W-:Y:S04]  /*12cd0*/  STL [R1+0x294], R16 ;  /* 0x0002941001007387 */ /* 0x000fe80000100800 */
[----:B------:R0:W-:Y:S04]  /*12ce0*/  STL [R1+0x150], R0 ;  /* 0x0001500001007387 */ /* 0x0001e80000100800 */
[----:B-1----:R-:W4:Y:S04]  /*12cf0*/  LDL.LU.64 R4, [R1+0xf0] ;  /* 0x0000f00001047983 */ /* 0x002f280000300a00 */
        /* <DEDUP_REMOVED lines=13> */
[----:B0-----:R-:W-:-:S03]  /*12dd0*/  IMAD.MOV.U32 R0, RZ, RZ, R15 ;  /* 0x000000ffff007224 */ /* 0x001fc600078e000f */
[----:B--2---:R-:W-:Y:S04]  /*12de0*/  STL [R1+0x2a4], R12 ;  /* 0x0002a40c01007387 */ /* 0x004fe80000100800 */
[----:B------:R0:W-:Y:S04]  /*12df0*/  STL [R1+0x130], R0 ;  /* 0x0001300001007387 */ /* 0x0001e80000100800 */
[----:B-1----:R-:W2:Y:S01]  /*12e00*/  LDL.LU.64 R14, [R1+0xc8] ;  /* 0x0000c800010e7983 */ /* 0x002ea20000300a00 */
[----:B0-----:R-:W-:-:S03]  /*12e10*/  IMAD.MOV.U32 R0, RZ, RZ, R13 ;  /* 0x000000ffff007224 */ /* 0x001fc600078e000d */
[----:B---3--:R-:W-:Y:S04]  /*12e20*/  STL [R1+0x2a8], R152 ;  /* 0x0002a89801007387 */ /* 0x008fe80000100800 */
[----:B------:R0:W-:Y:S04]  /*12e30*/  STL [R1+0x128], R0 ;  /* 0x0001280001007387 */ /* 0x0001e80000100800 */
[----:B------:R-:W3:Y:S01]  /*12e40*/  LDL.LU.64 R12, [R1+0xc0] ;  /* 0x0000c000010c7983 */ /* 0x000ee20000300a00 */
[----:B0-----:R-:W-:-:S03]  /*12e50*/  IMAD.MOV.U32 R0, RZ, RZ, R153 ;  /* 0x000000ffff007224 */ /* 0x001fc600078e0099 */
[----:B----4-:R-:W-:Y:S04]  /*12e60*/  STL [R1+0x2ac], R10 ;  /* 0x0002ac0a01007387 */ /* 0x010fe80000100800 */
[----:B------:R0:W-:Y:S02]  /*12e70*/  STL [R1+0x120], R0 ;  /* 0x0001200001007387 */ /* 0x0001e40000100800 */
[----:B0-----:R-:W-:Y:S02]  /*12e80*/  IMAD.MOV.U32 R0, RZ, RZ, R11 ;  /* 0x000000ffff007224 */ /* 0x001fe400078e000b */
[----:B------:R-:W4:Y:S04]  /*12e90*/  LDL.LU.64 R10, [R1+0xb8] ;  /* 0x0000b800010a7983 */ /* 0x000f280000300a00 */
        /* <DEDUP_REMOVED lines=8> */
[----:B------:R0:W-:Y:S02]  /*12f20*/  STL [R1+0x108], R0 ;  /* 0x0001080001007387 */ /* 0x0001e40000100800 */
[----:B0-----:R-:W-:Y:S02]  /*12f30*/  IMAD.MOV.U32 R0, RZ, RZ, R21 ;  /* 0x000000ffff007224 */ /* 0x001fe400078e0015 */
[----:B------:R-:W-:Y:S04]  /*12f40*/  STL [R1+0x2bc], R6 ;  /* 0x0002bc0601007387 */ /* 0x000fe80000100800 */
[----:B------:R0:W-:Y:S02]  /*12f50*/  STL [R1+0x100], R0 ;  /* 0x0001000001007387 */ /* 0x0001e40000100800 */
[----:B0-----:R-:W-:-:S02]  /*12f60*/  IMAD.MOV.U32 R0, RZ, RZ, R7 ;  /* 0x000000ffff007224 */ /* 0x001fc400078e0007 */
        /* <DEDUP_REMOVED lines=19> */
[----:B--2---:R-:W-:Y:S04]  /*130a0*/  STL [R1+0x2d4], R14 ;  /* 0x0002d40e01007387 */ /* 0x004fe80000100800 */
[----:B------:R0:W-:Y:S04]  /*130b0*/  STL [R1+0xd0], R0 ;  /* 0x0000d00001007387 */ /* 0x0001e80000100800 */
[----:B------:R-:W2:Y:S01]  /*130c0*/  LDL.LU.64 R158, [R1+0x88] ;  /* 0x00008800019e7983 */ /* 0x000ea20000300a00 */
[----:B0-----:R-:W-:-:S05]  /*130d0*/  IMAD.MOV.U32 R0, RZ, RZ, R15 ;  /* 0x000000ffff007224 */ /* 0x001fca00078e000f */
[----:B------:R0:W-:Y:S04]  /*130e0*/  STL [R1+0xc8], R0 ;  /* 0x0000c80001007387 */ /* 0x0001e80000100800 */
[----:B---3--:R-:W-:Y:S04]  /*130f0*/  STL [R1+0x2d8], R12 ;  /* 0x0002d80c01007387 */ /* 0x008fe80000100800 */
[----:B------:R-:W3:Y:S01]  /*13100*/  LDL.LU.64 R156, [R1+0x80] ;  /* 0x00008000019c7983 */ /* 0x000ee20000300a00 */
[----:B0-----:R-:W-:-:S03]  /*13110*/  IMAD.MOV.U32 R0, RZ, RZ, R13 ;  /* 0x000000ffff007224 */ /* 0x001fc600078e000d */
[----:B------:R-:W3:Y:S04]  /*13120*/  LDL.LU.64 R154, [R1+0x78] ;  /* 0x00007800019a7983 */ /* 0x000ee80000300a00 */
[----:B------:R0:W-:Y:S04]  /*13130*/  STL [R1+0xc0], R0 ;  /* 0x0000c00001007387 */ /* 0x0001e80000100800 */
[----:B----4-:R-:W-:Y:S04]  /*13140*/  STL [R1+0x2dc], R10 ;  /* 0x0002dc0a01007387 */ /* 0x010fe80000100800 */
[----:B------:R-:W4:Y:S01]  /*13150*/  LDL.LU.64 R152, [R1+0x70] ;  /* 0x0000700001987983 */ /* 0x000f220000300a00 */
[----:B0-----:R-:W-:-:S03]  /*13160*/  IMAD.MOV.U32 R0, RZ, RZ, R11 ;  /* 0x000000ffff007224 */ /* 0x001fc600078e000b */
[----:B------:R-:W4:Y:S04]  /*13170*/  LDL.LU.64 R22, [R1+0x68] ;  /* 0x0000680001167983 */ /* 0x000f280000300a00 */
[----:B------:R0:W-:Y:S04]  /*13180*/  STL [R1+0xb8], R0 ;  /* 0x0000b80001007387 */ /* 0x0001e80000100800 */
[----:B------:R-:W-:Y:S04]  /*13190*/  STL [R1+0x2e0], R8 ;  /* 0x0002e00801007387 */ /* 0x000fe80000100800 */
[----:B------:R-:W4:Y:S04]  /*131a0*/  LDL.LU.64 R20, [R1+0x60] ;  /* 0x0000600001147983 */ /* 0x000f280000300a00 */
[----:B------:R-:W4:Y:S01]  /*131b0*/  LDL.LU.64 R18, [R1+0x58] ;  /* 0x0000580001127983 */ /* 0x000f220000300a00 */
[----:B0-----:R-:W-:-:S03]  /*131c0*/  IMAD.MOV.U32 R0, RZ, RZ, R9 ;  /* 0x000000ffff007224 */ /* 0x001fc600078e0009 */
[----:B------:R-:W4:Y:S04]  /*131d0*/  LDL.LU.64 R16, [R1+0x50] ;  /* 0x0000500001107983 */ /* 0x000f280000300a00 */
[----:B------:R0:W-:Y:S04]  /*131e0*/  STL [R1+0xb0], R0 ;  /* 0x0000b00001007387 */ /* 0x0001e80000100800 */
[----:B------:R-:W-:Y:S04]  /*131f0*/  STL [R1+0x2e4], R6 ;  /* 0x0002e40601007387 */ /* 0x000fe80000100800 */
        /* <DEDUP_REMOVED lines=9> */
[----:B------:R1:W-:Y:S04]  /*13290*/  STL [R1+0x2ec], R2 ;  /* 0x0002ec0201007387 */ /* 0x0003e80000100800 */
[----:B------:R-:W4:Y:S01]  /*132a0*/  LDL.LU.64 R6, [R1+0x28] ;  /* 0x0000280001067983 */ /* 0x000f220000300a00 */
[----:B0-----:R-:W-:-:S03]  /*132b0*/  IMAD.MOV.U32 R0, RZ, RZ, R3 ;  /* 0x000000ffff007224 */ /* 0x001fc600078e0003 */
[----:B------:R-:W4:Y:S04]  /*132c0*/  LDL.LU.64 R4, [R1+0x20] ;  /* 0x0000200001047983 */ /* 0x000f280000300a00 */
[----:B------:R0:W-:Y:S04]  /*132d0*/  STL [R1+0x98], R0 ;  /* 0x0000980001007387 */ /* 0x0001e80000100800 */
[----:B------:R0:W-:Y:S04]  /*132e0*/  STL [R1+0x2f0], R250 ;  /* 0x0002f0fa01007387 */ /* 0x0001e80000100800 */
[----:B-1----:R-:W4:Y:S01]  /*132f0*/  LDL.LU.64 R2, [R1+0x18] ;  /* 0x0000180001027983 */ /* 0x002f220000300a00 */
[----:B0-----:R-:W-:-:S03]  /*13300*/  IMAD.MOV.U32 R0, RZ, RZ, R251 ;  /* 0x000000ffff007224 */ /* 0x001fc600078e00fb */
[----:B------:R-:W4:Y:S04]  /*13310*/  LDL.LU.64 R250, [R1+0x10] ;  /* 0x0000100001fa7983 */ /* 0x000f280000300a00 */
[----:B------:R2:W-:Y:S02]  /*13320*/  STL [R1+0x90], R0 ;  /* 0x0000900001007387 */ /* 0x0005e40000100800 */
[----:B--2---:R-:W-:Y:S02]  /*13330*/  IMAD.MOV.U32 R0, RZ, RZ, R159 ;  /* 0x000000ffff007224 */ /* 0x004fe400078e009f */
[----:B------:R0:W-:Y:S04]  /*13340*/  STL [R1+0x2f4], R158 ;  /* 0x0002f49e01007387 */ /* 0x0001e80000100800 */
[----:B0-----:R-:W2:Y:S04]  /*13350*/  LDL.LU.64 R158, [R1+0x738] ;  /* 0x00073800019e7983 */ /* 0x001ea80000300a00 */
[----:B---3--:R-:W-:Y:S04]  /*13360*/  STL [R1+0x2f8], R156 ;  /* 0x0002f89c01007387 */ /* 0x008fe80000100800 */
[----:B------:R0:W-:Y:S02]  /*13370*/  STL [R1+0x88], R0 ;  /* 0x0000880001007387 */ /* 0x0001e40000100800 */
[----:B0-----:R-:W-:-:S02]  /*13380*/  IMAD.MOV.U32 R0, RZ, RZ, R157 ;  /* 0x000000ffff007224 */ /* 0x001fc400078e009d */
[----:B------:R-:W3:Y:S04]  /*13390*/  LDL.LU.64 R156, [R1+0x730] ;  /* 0x00073000019c7983 */ /* 0x000ee80000300a00 */
[----:B------:R-:W-:Y:S04]  /*133a0*/  STL [R1+0x2fc], R154 ;  /* 0x0002fc9a01007387 */ /* 0x000fe80000100800 */
[----:B------:R0:W-:Y:S02]  /*133b0*/  STL [R1+0x80], R0 ;  /* 0x0000800001007387 */ /* 0x0001e40000100800 */
[----:B0-----:R-:W-:-:S02]  /*133c0*/  IMAD.MOV.U32 R0, RZ, RZ, R155 ;  /* 0x000000ffff007224 */ /* 0x001fc400078e009b */
[----:B------:R-:W2:Y:S04]  /*133d0*/  LDL.LU.64 R154, [R1+0x728] ;  /* 0x00072800019a7983 */ /* 0x000ea80000300a00 */
[----:B----4-:R-:W-:Y:S04]  /*133e0*/  STL [R1+0x300], R152 ;  /* 0x0003009801007387 */ /* 0x010fe80000100800 */
[----:B------:R0:W-:Y:S02]  /*133f0*/  STL [R1+0x78], R0 ;  /* 0x0000780001007387 */ /* 0x0001e40000100800 */
[----:B0-----:R-:W-:-:S02]  /*13400*/  IMAD.MOV.U32 R0, RZ, RZ, R153 ;  /* 0x000000ffff007224 */ /* 0x001fc400078e0099 */
[----:B------:R-:W4:Y:S04]  /*13410*/  LDL.LU.64 R152, [R1+0x720] ;  /* 0x0007200001987983 */ /* 0x000f280000300a00 */
[----:B------:R-:W-:Y:S04]  /*13420*/  STL [R1+0x304], R22 ;  /* 0x0003041601007387 */ /* 0x000fe80000100800 */
[----:B------:R0:W-:Y:S02]  /*13430*/  STL [R1+0x70], R0 ;  /* 0x0000700001007387 */ /* 0x0001e40000100800 */
[----:B0-----:R-:W-:-:S02]  /*13440*/  IMAD.MOV.U32 R0, RZ, RZ, R23 ;  /* 0x000000ffff007224 */ /* 0x001fc400078e0017 */
[----:B------:R-:W3:Y:S04]  /*13450*/  LDL.LU.64 R22, [R1+0x718] ;  /* 0x0007180001167983 */ /* 0x000ee80000300a00 */
[----:B------:R-:W-:Y:S04]  /*13460*/  STL [R1+0x308], R20 ;  /* 0x0003081401007387 */ /* 0x000fe80000100800 */
[----:B------:R0:W-:Y:S02]  /*13470*/  STL [R1+0x68], R0 ;  /* 0x0000680001007387 */ /* 0x0001e40000100800 */
[----:B0-----:R-:W-:-:S02]  /*13480*/  IMAD.MOV.U32 R0, RZ, RZ, R21 ;  /* 0x000000ffff007224 */ /* 0x001fc400078e0015 */
[----:B------:R-:W2:Y:S04]  /*13490*/  LDL.LU.64 R20, [R1+0x710] ;  /* 0x0007100001147983 */ /* 0x000ea80000300a00 */
[----:B------:R-:W-:Y:S04]  /*134a0*/  STL [R1+0x30c], R18 ;  /* 0x00030c1201007387 */ /* 0x000fe80000100800 */
        /* <DEDUP_REMOVED lines=38> */
[----:B------:R-:W4:Y:S01]  /*13710*/  LDL.LU.64 R250, [R1+0x6c0] ;  /* 0x0006c00001fa7983 */ /* 0x000f220000300a00 */
[----:B------:R-:W-:Y:S01]  /*13720*/  WARPGROUP.ARRIVE ;  /* 0x00000000000079c5 */ /* 0x000fe20000000000 */
[----:B------:R-:W-:Y:S01]  /*13730*/  UMOV UR13, 0x40000040 ;  /* 0x40000040000d7882 */ /* 0x000fe20000000000 */
[----:B------:R-:W-:-:S04]  /*13740*/  UMOV UR15, 0x40000040 ;  /* 0x40000040000f7882 */ /* 0x000fc80000000000 */
[----:B------:R-:W-:-:S15]  /*13750*/  HGMMA.64x256x16.F32.BF16 R24, gdesc[UR12].tnspA, R24 ;  /* 0x23e000000c1879f0 */ /* 0x000fde0008701818 */
[----:B------:R-:W-:-:S13]  /*13760*/  NOP ;  /* 0x0000000000007918 */ /* 0x000fda0000000000 */
[----:B------:R-:W-:Y:S01]  /*13770*/  HGMMA.64x256x16.F32.BF16 R24, gdesc[UR8].tnspA, R24 ;  /* 0x23e00000081879f0 */ /* 0x000fe20008701818 */
[----:B----4-:R-:W-:Y:S04]  /*13780*/  STL [R1+0x334], R250 ;  /* 0x000334fa01007387 */ /* 0x010fe80000100800 */
[----:B------:R0:W-:Y:S02]  /*13790*/  STL [R1+0x44], R0 ;  /* 0x0000440001007387 */ /* 0x0001e40000100800 */
[----:B0-----:R-:W-:Y:S02]  /*137a0*/  IMAD.MOV.U32 R0, RZ, RZ, R251 ;  /* 0x000000ffff007224 */ /* 0x001fe400078e00fb */
[----:B------:R0:W5:Y:S04]  /*137b0*/  LDL.LU.64 R250, [R1+0x6b8] ;  /* 0x0006b80001fa7983 */ /* 0x0001680000300a00 */
[----:B--2---:R-:W-:Y:S04]  /*137c0*/  STL [R1+0x338], R2 ;  /* 0x0003380201007387 */ /* 0x004fe80000100800 */
[----:B------:R1:W-:Y:S02]  /*137d0*/  STL [R1+0x4c], R0 ;  /* 0x00004c0001007387 */ /* 0x0003e40000100800 */
[----:B-1----:R-:W-:-:S02]  /*137e0*/  IMAD.MOV.U32 R0, RZ, RZ, R3 ;  /* 0x000000ffff007224 */ /* 0x002fc400078e0003 */
[----:B------:R-:W2:Y:S04]  /*137f0*/  LDL.LU.64 R2, [R1+0x6b0] ;  /* 0x0006b00001027983 */ /* 0x000ea80000300a00 */
[----:B------:R-:W-:Y:S04]  /*13800*/  STL [R1+0x54], R0 ;  /* 0x0000540001007387 */ /* 0x000fe80000100800 */
[----:B---3--:R1:W-:Y:S04]  /*13810*/  STL [R1+0x33c], R4 ;  /* 0x00033c0401007387 */ /* 0x0083e80000100800 */
[----:B------:R3:W-:Y:S01]  /*13820*/  STL [R1+0x5c], R5 ;  /* 0x00005c0501007387 */ /* 0x0007e20000100800 */
[----:B------:R-:W-:Y:S03]  /*13830*/  HGMMA.64x256x16.F32.BF16 R24, gdesc[UR24].tnspA, R24 ;  /* 0x23e00000181879f0 */ /* 0x000fe60008701818 */
[----:B------:R0:W-:Y:S04]  /*13840*/  STL [R1+0x340], R6 ;  /* 0x0003400601007387 */ /* 0x0001e80000100800 */
[----:B------:R0:W-:Y:S01]  /*13850*/  STL [R1+0x64], R7 ;  /* 0x0000640701007387 */ /* 0x0001e20000100800 */
[----:B-1----:R-:W1:Y:S03]  /*13860*/  LDC R4, c[0x0][0x238] ;  /* 0x00008e00ff047b82 */ /* 0x002e660000000800 */
[----:B------:R0:W-:Y:S04]  /*13870*/  STL [R1+0x344], R8 ;  /* 0x0003440801007387 */ /* 0x0001e80000100800 */
        /* <DEDUP_REMOVED lines=39> */
[----:B------:R0:W-:Y:S01]  /*13af0*/  STL [R1+0x394], R176 ;  /* 0x000394b001007387 */ /* 0x0001e20000100800 */
[----:B------:R-:W-:Y:S03]  /*13b00*/  HGMMA.64x256x16.F32.BF16 R24, gdesc[UR20].tnspA, R24, gsb0 ;  /* 0x23e00000141879f0 */ /* 0x000fe60008001818 */
        /* <DEDUP_REMOVED lines=40> */
[----:B---3--:R-:W3:Y:S04]  /*13d90*/  LDL.LU R5, [R1+0x428] ;  /* 0x0004280001057983 */ /* 0x008ee80000300800 */
        /* <DEDUP_REMOVED lines=16> */
[----:B------:R-:W4:Y:S03]  /*13ea0*/  S2R R0, SR_TID.X ;  /* 0x0000000000007919 */ /* 0x000f260000002100 */
        /* <DEDUP_REMOVED lines=13> */
[----:B----4-:R-:W-:Y:S01]  /*13f80*/  SHF.R.U32.HI R0, RZ, 0x6, R0 ;  /* 0x00000006ff007819 */ /* 0x010fe20000011600 */
[----:B-1----:R-:W-:Y:S01]  /*13f90*/  IMAD.SHL.U32 R4, R4, 0x40, RZ ;  /* 0x0000004004047824 */ /* 0x002fe200078e00ff */
[----:B------:R-:W-:Y:S01]  /*13fa0*/  UIADD3 UR18, UR18, -0x40, URZ ;  /* 0xffffffc012127890 */ /* 0x000fe2000fffe03f */
[----:B------:R-:W-:-:S02]  /*13fb0*/  WARPGROUP.DEPBAR.LE gsb0, 0x0 ;  /* 0x00008000000079c5 */ /* 0x000fc40000010000 */
[----:B------:R-:W-:Y:S01]  /*13fc0*/  SGXT.U32 R0, R0, 0x1 ;  /* 0x000000010000781a */ /* 0x000fe20000000000 */
[----:B--2---:R-:W-:-:S04]  /*13fd0*/  IMAD.WIDE R2, R4, 0x2, R2 ;  /* 0x0000000204027825 */ /* 0x004fc800078e0202 */
[----:B---3--:R-:W-:-:S05]  /*13fe0*/  VIADD R5, R5, 0xffffffff ;  /* 0xffffffff05057836 */ /* 0x008fca0000000000 */
[----:B------:R0:W-:Y:S04]  /*13ff0*/  STL [R1+0x428], R5 ;  /* 0x0004280501007387 */ /* 0x0001e80000100800 */
[----:B------:R0:W-:Y:S04]  /*14000*/  STL [R1+0x420], R246 ;  /* 0x000420f601007387 */ /* 0x0001e80000100800 */
[----:B------:R0:W-:Y:S04]  /*14010*/  STL [R1+0x224], R247 ;  /* 0x000224f701007387 */ /* 0x0001e80000100800 */
[----:B------:R0:W-:Y:S01]  /*14020*/  STL [R1+0x424], R248 ;  /* 0x000424f801007387 */ /* 0x0001e20000100800 */
[----:B------:R-:W-:-:S13]  /*14030*/  ISETP.NE.U32.AND P0, PT, R5, RZ, PT ;  /* 0x000000ff0500720c */ /* 0x000fda0003f05070 */
[----:B0-----:R-:W-:Y:S05]  /*14040*/  @P0 BRA `(.L_x_1) ;  /* 0xffffff6800480947 */ /* 0x001fea000383ffff */
[----:B------:R-:W-:Y:S02]  /*14050*/  F2FP.BF16.F32.PACK_AB R147, R151, R147 ;  /* 0x000000939793723e */ /* 0x000fe400000010ff */
[----:B------:R-:W-:Y:S02]  /*14060*/  F2FP.BF16.F32.PACK_AB R146, R150, R146 ;  /* 0x000000929692723e */ /* 0x000fe400000010ff */
[----:B------:R-:W-:Y:S02]  /*14070*/  F2FP.BF16.F32.PACK_AB R145, R149, R145 ;  /* 0x000000919591723e */ /* 0x000fe400000010ff */
[----:B------:R-:W-:Y:S02]  /*14080*/  F2FP.BF16.F32.PACK_AB R144, R148, R144 ;  /* 0x000000909490723e */ /* 0x000fe400000010ff */
[----:B------:R-:W-:Y:S02]  /*14090*/  F2FP.BF16.F32.PACK_AB R139, R143, R139 ;  /* 0x0000008b8f8b723e */ /* 0x000fe400000010ff */
[----:B------:R-:W-:-:S02]  /*140a0*/  F2FP.BF16.F32.PACK_AB R138, R142, R138 ;  /* 0x0000008a8e8a723e */ /* 0x000fc400000010ff */
        /* <DEDUP_REMOVED lines=57> */
[----:B------:R-:W-:-:S07]  /*14440*/  F2FP.BF16.F32.PACK_AB R24, R28, R24 ;  /* 0x000000181c18723e */ /* 0x000fce00000010ff */
.L_x_0:
[----:B-1----:R-:W2:Y:S01]  /*14450*/  LDL.LU R8, [R1+0x54c] ;  /* 0x00054c0001087983 */ /* 0x002ea20000300800 */
[----:B------:R-:W-:Y:S01]  /*14460*/  ULDC.64 UR4, c[0x0][0x228] ;  /* 0x00008a0000047ab9 */ /* 0x000fe20000000a00 */
[----:B------:R-:W-:Y:S02]  /*14470*/  ULDC UR7, c[0x0][0x22c] ;  /* 0x00008b0000077ab9 */ /* 0x000fe40000000800 */
[----:B------:R-:W3:Y:S04]  /*14480*/  LDL.LU R7, [R1+0x548] ;  /* 0x0005480001077983 */ /* 0x000ee80000300800 */
[----:B------:R-:W4:Y:S04]  /*14490*/  LDL.LU R6, [R1+0x544] ;  /* 0x0005440001067983 */ /* 0x000f280000300800 */
[----:B------:R-:W4:Y:S04]  /*144a0*/  LDL.LU R4, [R1+0x540] ;  /* 0x0005400001047983 */ /* 0x000f280000300800 */
[----:B------:R-:W2:Y:S01]  /*144b0*/  LDL.LU R152, [R1+0x464] ;  /* 0x0004640001987983 */ /* 0x000ea20000300800 */
[----:B------:R-:W0:Y:S02]  /*144c0*/  S2R R3, SR_TID.X ;  /* 0x0000000000037919 */ /* 0x000e240000002100 */
[----:B0-----:R-:W-:-:S02]  /*144d0*/  IMAD.SHL.U32 R2, R3, 0x80, RZ ;  /* 0x0000008003027824 */ /* 0x001fc400078e00ff */
[C---:B------:R-:W-:Y:S02]  /*144e0*/  IMAD.SHL.U32 R0, R3.reuse, 0x10, RZ ;  /* 0x0000001003007824 */ /* 0x040fe400078e00ff */
[----:B------:R-:W-:Y:S01]  /*144f0*/  IMAD.SHL.U32 R3, R3, 0x8, RZ ;  /* 0x0000000803037824 */ /* 0x000fe200078e00ff */
[----:B------:R-:W-:Y:S02]  /*14500*/  LOP3.LUT R5, R2, 0x400, RZ, 0xc0, !PT ;  /* 0x0000040002057812 */ /* 0x000fe400078ec0ff */
[----:B------:R-:W-:Y:S02]  /*14510*/  LOP3.LUT R2, R0, 0x70, RZ, 0xc0, !PT ;  /* 0x0000007000027812 */ /* 0x000fe400078ec0ff */
[----:B------:R-:W-:Y:S02]  /*14520*/  LOP3.LUT R3, R3, 0x380, RZ, 0xc0, !PT ;  /* 0x0000038003037812 */ /* 0x000fe400078ec0ff */
[----:B------:R-:W-:-:S05]  /*14530*/  IADD3 R2, R5, UR6, R2 ;  /* 0x0000000605027c10 */ /* 0x000fca000fffe002 */
[----:B------:R-:W-:Y:S01]  /*14540*/  IMAD.IADD R68, R3, 0x1, R2 ;  /* 0x0000000103447824 */ /* 0x000fe200078e0202 */
[----:B------:R-:W-:Y:S01]  /*14550*/  BAR.SYNC.DEFER_BLOCKING 0x0 ;  /* 0x0000000000007b1d */ /* 0x000fe20000010000 */
[----:B------:R-:W-:-:S05]  /*14560*/  LOP3.LUT R0, R0, 0x7f0, RZ, 0xc0, !PT ;  /* 0x000007f000007812 */ /* 0x000fca00078ec0ff */
[----:B------:R-:W-:Y:S02]  /*14570*/  STSM.16.M88.4 [R68], R24 ;  /* 0x0000001844007844 */ /* 0x000fe40000000200 */
[----:B------:R-:W-:Y:S01]  /*14580*/  BAR.SYNC.DEFER_BLOCKING 0x0 ;  /* 0x0000000000007b1d */ /* 0x000fe20000010000 */
[----:B--2---:R-:W-:-:S05]  /*14590*/  ISETP.GE.AND P0, PT, R152, UR4, PT ;  /* 0x0000000498007c0c */ /* 0x004fca000bf06270 */
[----:B------:R-:W-:Y:S02]  /*145a0*/  ULDC UR4, c[0x0][0x22c] ;  /* 0x00008b0000047ab9 */ /* 0x000fe40000000800 */
[----:B------:R-:W-:Y:S01]  /*145b0*/  ISETP.LT.AND P2, PT, R8, UR4, !P0 ;  /* 0x0000000408007c0c */ /* 0x000fe2000c741270 */
[----:B------:R-:W-:Y:S02]  /*145c0*/  ULDC UR4, c[0x0][0x22c] ;  /* 0x00008b0000047ab9 */ /* 0x000fe40000000800 */
[----:B---3--:R-:W-:Y:S01]  /*145d0*/  ISETP.LT.AND P4, PT, R7, UR4, !P0 ;  /* 0x0000000407007c0c */ /* 0x008fe2000c781270 */
[----:B------:R-:W-:Y:S01]  /*145e0*/  ULDC UR4, c[0x0][0x22c] ;  /* 0x00008b0000047ab9 */ /* 0x000fe20000000800 */
[----:B----4-:R-:W-:Y:S02]  /*145f0*/  ISETP.LT.AND P5, PT, R6, UR7, !P0 ;  /* 0x0000000706007c0c */ /* 0x010fe4000c7a1270 */
[----:B------:R-:W-:Y:S01]  /*14600*/  ISETP.LT.AND P3, PT, R4, UR4, !P0 ;  /* 0x0000000404007c0c */ /* 0x000fe2000c761270 */
[----:B------:R-:W-:Y:S01]  /*14610*/  ULDC UR4, c[0x0][0x244] ;  /* 0x0000910000047ab9 */ /* 0x000fe20000000800 */
[----:B------:R-:W0:Y:S01]  /*14620*/  LDS.128 R4, [R0+UR6] ;  /* 0x0000000600047984 */ /* 0x000e220008000c00 */
[----:B------:R-:W-:Y:S06]  /*14630*/  BAR.SYNC.DEFER_BLOCKING 0x0 ;  /* 0x0000000000007b1d */ /* 0x000fec0000010000 */
[----:B------:R-:W-:Y:S02]  /*14640*/  STSM.16.M88.4 [R68], R32 ;  /* 0x0000002044007844 */ /* 0x000fe40000000200 */
[----:B------:R-:W-:Y:S06]  /*14650*/  BAR.SYNC.DEFER_BLOCKING 0x0 ;  /* 0x0000000000007b1d */ /* 0x000fec0000010000 */
[----:B------:R-:W1:Y:S02]  /*14660*/  LDS.128 R8, [R0+UR6] ;  /* 0x0000000600087984 */ /* 0x000e640008000c00 */
[----:B------:R-:W-:Y:S06]  /*14670*/  BAR.SYNC.DEFER_BLOCKING 0x0 ;  /* 0x0000000000007b1d */ /* 0x000fec0000010000 */
[----:B------:R-:W-:Y:S02]  /*14680*/  STSM.16.M88.4 [R68], R40 ;  /* 0x0000002844007844 */ /* 0x000fe40000000200 */
[----:B------:R-:W-:Y:S06]  /*14690*/  BAR.SYNC.DEFER_BLOCKING 0x0 ;  /* 0x0000000000007b1d */ /* 0x000fec0000010000 */
[----:B------:R-:W2:Y:S02]  /*146a0*/  LDS.128 R12, [R0+UR6] ;  /* 0x00000006000c7984 */ /* 0x000ea40008000c00 */
[----:B------:R-:W-:Y:S06]  /*146b0*/  BAR.SYNC.DEFER_BLOCKING 0x0 ;  /* 0x0000000000007b1d */ /* 0x000fec0000010000 */
[----:B------:R-:W-:Y:S02]  /*146c0*/  STSM.16.M88.4 [R68], R48 ;  /* 0x0000003044007844 */ /* 0x000fe40000000200 */
[----:B------:R-:W-:Y:S06]  /*146d0*/  BAR.SYNC.DEFER_BLOCKING 0x0 ;  /* 0x0000000000007b1d */ /* 0x000fec0000010000 */
[----:B------:R-:W3:Y:S02]  /*146e0*/  LDS.128 R16, [R0+UR6] ;  /* 0x0000000600107984 */ /* 0x000ee40008000c00 */
[----:B------:R-:W-:Y:S06]  /*146f0*/  BAR.SYNC.DEFER_BLOCKING 0x0 ;  /* 0x0000000000007b1d */ /* 0x000fec0000010000 */
[----:B------:R-:W-:Y:S02]  /*14700*/  STSM.16.M88.4 [R68], R56 ;  /* 0x0000003844007844 */ /* 0x000fe40000000200 */
[----:B------:R-:W-:Y:S06]  /*14710*/  BAR.SYNC.DEFER_BLOCKING 0x0 ;  /* 0x0000000000007b1d */ /* 0x000fec0000010000 */
[----:B------:R-:W4:Y:S02]  /*14720*/  LDS.128 R20, [R0+UR6] ;  /* 0x0000000600147984 */ /* 0x000f240008000c00 */
[----:B------:R-:W-:Y:S06]  /*14730*/  BAR.SYNC.DEFER_BLOCKING 0x0 ;  /* 0x0000000000007b1d */ /* 0x000fec0000010000 */
[----:B------:R0:W-:Y:S02]  /*14740*/  STSM.16.M88.4 [R68], R64 ;  /* 0x0000004044007844 */ /* 0x0001e40000000200 */
[----:B------:R-:W-:Y:S01]  /*14750*/  BAR.SYNC.DEFER_BLOCKING 0x0 ;  /* 0x0000000000007b1d */ /* 0x000fe20000010000 */
[----:B------:R-:W-:-:S05]  /*14760*/  IMAD R69, R152, UR4, RZ ;  /* 0x0000000498457c24 */ /* 0x000fca000f8e02ff */
[----:B------:R-:W2:Y:S04]  /*14770*/  LDL.LU R152, [R1+0x618] ;  /* 0x0006180001987983 */ /* 0x000ea80000300800 */
[----:B------:R-:W3:Y:S01]  /*14780*/  LDL.LU R156, [R1+0x614] ;  /* 0x00061400019c7983 */ /* 0x000ee20000300800 */
[----:B0-----:R-:W0:Y:S03]  /*14790*/  LDC R66, c[0x0][0x248] ;  /* 0x00009200ff427b82 */ /* 0x001e260000000800 */
[----:B------:R-:W4:Y:S04]  /*147a0*/  LDL.LU R154, [R1+0x61c] ;  /* 0x00061c00019a7983 */ /* 0x000f280000300800 */
[----:B------:R-:W4:Y:S04]  /*147b0*/  LDL.LU R153, [R1+0x620] ;  /* 0x0006200001997983 */ /* 0x000f280000300800 */
[----:B------:R-:W1:Y:S01]  /*147c0*/  LDS.128 R24, [R0+UR6] ;  /* 0x0000000600187984 */ /* 0x000e620008000c00 */
[----:B------:R-:W-:Y:S01]  /*147d0*/  BAR.SYNC.DEFER_BLOCKING 0x0 ;  /* 0x0000000000007b1d */ /* 0x000fe20000010000 */
[----:B-----5:R-:W-:-:S05]  /*147e0*/  ISETP.LT.AND P1, PT, R250, UR5, !P0 ;  /* 0x00000005fa007c0c */ /* 0x020fca000c721270 */
[----:B------:R-:W-:Y:S01]  /*147f0*/  ULDC.64 UR4, c[0x0][0x220] ;  /* 0x0000880000047ab9 */ /* 0x000fe20000000a00 */
[----:B------:R-:W4:Y:S04]  /*14800*/  LDL.LU R155, [R1+0x62c] ;  /* 0x00062c00019b7983 */ /* 0x000f280000300800 */
[----:B------:R2:W-:Y:S01]  /*14810*/  STSM.16.M88.4 [R68], R72 ;  /* 0x0000004844007844 */ /* 0x0005e20000000200 */
[----:B------:R-:W-:Y:S06]  /*14820*/  BAR.SYNC.DEFER_BLOCKING 0x0 ;  /* 0x0000000000007b1d */ /* 0x000fec0000010000 */
[----:B------:R-:W1:Y:S02]  /*14830*/  LDS.128 R28, [R0+UR6] ;  /* 0x00000006001c7984 */ /* 0x000e640008000c00 */
[----:B------:R-:W-:Y:S06]  /*14840*/  BAR.SYNC.DEFER_BLOCKING 0x0 ;  /* 0x0000000000007b1d */ /* 0x000fec0000010000 */
[----:B------:R-:W-:Y:S02]  /*14850*/  STSM.16.M88.4 [R68], R80 ;  /* 0x0000005044007844 */ /* 0x000fe40000000200 */
        /* <DEDUP_REMOVED lines=30> */
[----:B------:R-:W-:Y:S01]  /*14a40*/  BAR.SYNC.DEFER_BLOCKING 0x0 ;  /* 0x0000000000007b1d */ /* 0x000fe20000010000 */
[----:B0-----:R-:W-:Y:S01]  /*14a50*/  IMAD R250, R250, R66, RZ ;  /* 0x00000042fafa7224 */ /* 0x001fe200078e02ff */
[----:B------:R-:W-:-:S04]  /*14a60*/  LEA R67, P6, R69, UR4, 0x1 ;  /* 0x0000000445437c11 */ /* 0x000fc8000f8c08ff */
[----:B------:R-:W-:Y:S01]  /*14a70*/  LEA.HI.X.SX32 R69, R69, UR5, 0x1, P6 ;  /* 0x0000000545457c11 */ /* 0x000fe2000b0f0eff */
[----:B------:R-:W-:Y:S01]  /*14a80*/  ULDC UR4, c[0x0][0x22c] ;  /* 0x00008b0000047ab9 */ /* 0x000fe20000000800 */
[C---:B------:R-:W-:Y:S01]  /*14a90*/  LEA R2, P6, R250.reuse, R67, 0x1 ;  /* 0x00000043fa027211 */ /* 0x040fe200078c08ff */
[----:B------:R-:W-:Y:S03]  /*14aa0*/  STSM.16.M88.4 [R68], R144 ;  /* 0x0000009044007844 */ /* 0x000fe60000000200 */
[----:B------:R-:W-:Y:S01]  /*14ab0*/  LEA.HI.X.SX32 R3, R250, R69, 0x1, P6 ;  /* 0x00000045fa037211 */ /* 0x000fe200030f0eff */
[----:B------:R-:W-:Y:S01]  /*14ac0*/  IMAD R70, R66, 0x2, R250 ;  /* 0x0000000242467824 */ /* 0x000fe200078e02fa */
[----:B------:R-:W-:Y:S01]  /*14ad0*/  ULDC UR5, c[0x0][0x22c] ;  /* 0x00008b0000057ab9 */ /* 0x000fe20000000800 */
[----:B------:R-:W-:Y:S06]  /*14ae0*/  BAR.SYNC.DEFER_BLOCKING 0x0 ;  /* 0x0000000000007b1d */ /* 0x000fec0000010000 */
[----:B------:R0:W-:Y:S01]  /*14af0*/  @P1 STG.E.U16 desc[UR16][R2.64], R4 ;  /* 0x0000000402001986 */ /* 0x0001e2000c101510 */
[----:B--2---:R-:W-:Y:S01]  /*14b00*/  ISETP.LT.AND P1, PT, R152, UR4, !P0 ;  /* 0x0000000498007c0c */ /* 0x004fe2000c721270 */
[----:B------:R-:W-:Y:S01]  /*14b10*/  IMAD R72, R66, 0x2, R70 ;  /* 0x0000000242487824 */ /* 0x000fe200078e0246 */
[----:B------:R-:W-:Y:S01]  /*14b20*/  LEA R64, P6, R70, R67, 0x1 ;  /* 0x0000004346407211 */ /* 0x000fe200078c08ff */
[----:B------:R-:W2:Y:S01]  /*14b30*/  LDL.LU R152, [R1+0x630] ;  /* 0x0006300001987983 */ /* 0x000ea20000300800 */
[----:B------:R-:W-:-:S02]  /*14b40*/  ULDC UR4, c[0x0][0x22c] ;  /* 0x00008b0000047ab9 */ /* 0x000fc40000000800 */
[----:B------:R-:W-:Y:S01]  /*14b50*/  LEA.HI.X.SX32 R65, R70, R69, 0x1, P6 ;  /* 0x0000004546417211 */ /* 0x000fe200030f0eff */
[----:B------:R-:W-:Y:S01]  /*14b60*/  IMAD R70, R66, 0x2, R72 ;  /* 0x0000000242467824 */ /* 0x000fe200078e0248 */
[----:B0-----:R-:W-:-:S03]  /*14b70*/  LEA R2, P6, R72, R67, 0x1 ;  /* 0x0000004348027211 */ /* 0x001fc600078c08ff */
[----:B------:R0:W-:Y:S01]  /*14b80*/  @P2 STG.E.U16 desc[UR16][R64.64], R5 ;  /* 0x0000000540002986 */ /* 0x0001e2000c101510 */
[----:B------:R-:W-:Y:S02]  /*14b90*/  LEA.HI.X.SX32 R3, R72, R69, 0x1, P6 ;  /* 0x0000004548037211 */ /* 0x000fe400030f0eff */
[----:B---3--:R-:W-:Y:S01]  /*14ba0*/  ISETP.LT.AND P2, PT, R156, UR4, !P0 ;  /* 0x000000049c007c0c */ /* 0x008fe2000c741270 */
[----:B------:R-:W-:Y:S02]  /*14bb0*/  ULDC UR4, c[0x0][0x22c] ;  /* 0x00008b0000047ab9 */ /* 0x000fe40000000800 */
[----:B------:R3:W-:Y:S01]  /*14bc0*/  @P4 STG.E.U16 desc[UR16][R2.64], R6 ;  /* 0x0000000602004986 */ /* 0x0007e2000c101510 */
[----:B0-----:R-:W-:Y:S02]  /*14bd0*/  LEA R64, P6, R70, R67, 0x1 ;  /* 0x0000004346407211 */ /* 0x001fe400078c08ff */
[----:B----4-:R-:W-:Y:S01]  /*14be0*/  ISETP.LT.AND P4, PT, R154, UR4, !P0 ;  /* 0x000000049a007c0c */ /* 0x010fe2000c781270 */
[----:B------:R-:W-:Y:S01]  /*14bf0*/  ULDC UR4, c[0x0][0x22c] ;  /* 0x00008b0000047ab9 */ /* 0x000fe20000000800 */
[----:B------:R-:W-:Y:S01]  /*14c00*/  LEA.HI.X.SX32 R65, R70, R69, 0x1, P6 ;  /* 0x0000004546417211 */ /* 0x000fe200030f0eff */
[----:B------:R-:W4:Y:S04]  /*14c10*/  LDL.LU R154, [R1+0x634] ;  /* 0x00063400019a7983 */ /* 0x000f280000300800 */
[----:B------:R-:W4:Y:S04]  /*14c20*/  LDL.LU R156, [R1+0x638] ;  /* 0x00063800019c7983 */ /* 0x000f280000300800 */
[----:B------:R0:W-:Y:S01]  /*14c30*/  @P5 STG.E.U16 desc[UR16][R64.64], R7 ;  /* 0x0000000740005986 */ /* 0x0001e2000c101510 */
[----:B------:R-:W-:Y:S01]  /*14c40*/  ISETP.LT.AND P5, PT, R153, UR4, !P0 ;  /* 0x0000000499007c0c */ /* 0x000fe2000c7a1270 */
[----:B------:R-:W-:Y:S01]  /*14c50*/  IMAD R68, R66, 0x2, R70 ;  /* 0x0000000242447824 */ /* 0x000fe200078e0246 */
[----:B------:R-:W-:Y:S01]  /*14c60*/  PRMT R4, R4, 0x7632, R4 ;  /* 0x0000763204047816 */ /* 0x000fe20000000004 */
[----:B------:R-:W4:Y:S01]  /*14c70*/  LDL.LU R153, [R1+0x628] ;  /* 0x0006280001997983 */ /* 0x000f220000300800 */
[----:B------:R-:W-:Y:S01]  /*14c80*/  PRMT R5, R5, 0x7632, R5 ;  /* 0x0000763205057816 */ /* 0x000fe20000000005 */
[----:B------:R-:W-:Y:S01]  /*14c90*/  IMAD R70, R66, 0x2, R68 ;  /* 0x0000000242467824 */ /* 0x000fe200078e0244 */
[----:B---3--:R-:W-:Y:S01]  /*14ca0*/  LEA R2, P6, R68, R67, 0x1 ;  /* 0x0000004344027211 */ /* 0x008fe200078c08ff */
[----:B------:R-:W-:-:S03]  /*14cb0*/  ULDC UR4, c[0x0][0x22c] ;  /* 0x00008b0000047ab9 */ /* 0x000fc60000000800 */
[----:B------:R-:W-:Y:S02]  /*14cc0*/  LEA.HI.X.SX32 R3, R68, R69, 0x1, P6 ;  /* 0x0000004544037211 */ /* 0x000fe400030f0eff */
[----:B0-----:R-:W-:-:S04]  /*14cd0*/  LEA R64, P6, R70, R67, 0x1 ;  /* 0x0000004346407211 */ /* 0x001fc800078c08ff */
[----:B------:R-:W-:Y:S01]  /*14ce0*/  LEA.HI.X.SX32 R65, R70, R69, 0x1, P6 ;  /* 0x0000004546417211 */ /* 0x000fe200030f0eff */
[----:B------:R0:W-:Y:S01]  /*14cf0*/  @P3 STG.E.U16 desc[UR16][R2.64], R4 ;  /* 0x0000000402003986 */ /* 0x0001e2000c101510 */
[----:B------:R-:W-:Y:S01]  /*14d00*/  ISETP.LT.AND P3, PT, R155, UR4, !P0 ;  /* 0x000000049b007c0c */ /* 0x000fe2000c761270 */
[----:B------:R-:W-:Y:S02]  /*14d10*/  ULDC UR4, c[0x0][0x22c] ;  /* 0x00008b0000047ab9 */ /* 0x000fe40000000800 */
[----:B------:R-:W3:Y:S04]  /*14d20*/  LDL.LU R155, [R1+0x63c] ;  /* 0x00063c00019b7983 */ /* 0x000ee80000300800 */
[----:B------:R1:W-:Y:S01]  /*14d30*/  @P1 STG.E.U16 desc[UR16][R64.64], R5 ;  /* 0x0000000540001986 */ /* 0x0003e2000c101510 */
[----:B--2---:R-:W-:Y:S01]  /*14d40*/  ISETP.LT.AND P1, PT, R152, UR4, !P0 ;  /* 0x0000000498007c0c */ /* 0x004fe2000c721270 */
[----:B------:R-:W-:-:S02]  /*14d50*/  IMAD R70, R66, 0x2, R70 ;  /* 0x0000000242467824 */ /* 0x000fc400078e0246 */
[----:B------:R-:W2:Y:S01]  /*14d60*/  LDL.LU R152, [R1+0x640] ;  /* 0x0006400001987983 */ /* 0x000ea20000300800 */
[----:B------:R-:W-:Y:S01]  /*14d70*/  PRMT R7, R6, 0x7632, R7 ;  /* 0x0000763206077816 */ /* 0x000fe20000000007 */
[----:B------:R-:W-:Y:S01]  /*14d80*/  ULDC UR4, c[0x0][0x22c] ;  /* 0x00008b0000047ab9 */ /* 0x000fe20000000800 */
[----:B------:R-:W-:Y:S01]  /*14d90*/  IMAD R68, R66, 0x2, R70 ;  /* 0x0000000242447824 */ /* 0x000fe200078e0246 */
[----:B0-----:R-:W-:-:S03]  /*14da0*/  LEA R2, P6, R70, R67, 0x1 ;  /* 0x0000004346027211 */ /* 0x001fc600078c08ff */
[----:B------:R-:W-:Y:S01]  /*14db0*/  IMAD R6, R66, 0x2, R68 ;  /* 0x0000000242067824 */ /* 0x000fe200078e0244 */
[----:B------:R-:W-:Y:S02]  /*14dc0*/  LEA.HI.X.SX32 R3, R70, R69, 0x1, P6 ;  /* 0x0000004546037211 */ /* 0x000fe400030f0eff */
[----:B------:R-:W-:-:S03]  /*14dd0*/  LEA R4, P6, R68, R67, 0x1 ;  /* 0x0000004344047211 */ /* 0x000fc600078c08ff */
[----:B------:R0:W-:Y:S01]  /*14de0*/  @P2 STG.E.U16 desc[UR16][R2.64], R7 ;  /* 0x0000000702002986 */ /* 0x0001e2000c101510 */
[----:B-1----:R-:W-:Y:S02]  /*14df0*/  LEA.HI.X.SX32 R5, R68, R69, 0x1, P6 ;  /* 0x0000004544057211 */ /* 0x002fe400030f0eff */
[----:B------:R-:W-:Y:S02]  /*14e00*/  PRMT R65, R7, 0x7632, R65 ;  /* 0x0000763207417816 */ /* 0x000fe40000000041 */
[----:B0-----:R-:W-:Y:S02]  /*14e10*/  LEA R2, P6, R6, R67, 0x1 ;  /* 0x0000004306027211 */ /* 0x001fe400078c08ff */
[----:B----4-:R-:W-:Y:S01]  /*14e20*/  ISETP.LT.AND P2, PT, R154, UR4, !P0 ;  /* 0x000000049a007c0c */ /* 0x010fe2000c741270 */
[----:B------:R-:W-:Y:S01]  /*14e30*/  ULDC UR4, c[0x0][0x22c] ;  /* 0x00008b0000047ab9 */ /* 0x000fe20000000800 */
[----:B------:R-:W-:Y:S01]  /*14e40*/  LEA.HI.X.SX32 R3, R6, R69, 0x1, P6 ;  /* 0x0000004506037211 */ /* 0x000fe200030f0eff */
[----:B------:R0:W-:Y:S01]  /*14e50*/  @P4 STG.E.U16 desc[UR16][R4.64], R65 ;  /* 0x0000004104004986 */ /* 0x0001e2000c101510 */
[----:B------:R-:W-:Y:S01]  /*14e60*/  ISETP.LT.AND P4, PT, R156, UR4, !P0 ;  /* 0x000000049c007c0c */ /* 0x000fe2000c781270 */
[----:B------:R-:W-:-:S02]  /*14e70*/  ULDC UR4, c[0x0][0x22c] ;  /* 0x00008b0000047ab9 */ /* 0x000fc40000000800 */
[----:B------:R-:W4:Y:S04]  /*14e80*/  LDL.LU R154, [R1+0x644] ;  /* 0x00064400019a7983 */ /* 0x000f280000300800 */
[----:B------:R1:W-:Y:S01]  /*14e90*/  @P5 STG.E.U16 desc[UR16][R2.64], R8 ;  /* 0x0000000802005986 */ /* 0x0003e2000c101510 */
[----:B------:R-:W-:Y:S01]  /*14ea0*/  ISETP.LT.AND P5, PT, R153, UR4, !P0 ;  /* 0x0000000499007c0c */ /* 0x000fe2000c7a1270 */
[C---:B------:R-:W-:Y:S01]  /*14eb0*/  IMAD R64, R66.reuse, 0x2, R6 ;  /* 0x0000000242407824 */ /* 0x040fe200078e0206 */
[----:B------:R-:W-:Y:S01]  /*14ec0*/  ULDC UR4, c[0x0][0x22c] ;  /* 0x00008b0000047ab9 */ /* 0x000fe20000000800 */
[----:B------:R-:W4:Y:S02]  /*14ed0*/  LDL.LU R153, [R1+0x654] ;  /* 0x0006540001997983 */ /* 0x000f240000300800 */
[----:B------:R-:W-:Y:S01]  /*14ee0*/  IMAD R6, R66, 0x2, R64 ;  /* 0x0000000242067824 */ /* 0x000fe200078e0240 */
[C---:B0-----:R-:W-:Y:S01]  /*14ef0*/  LEA R4, P6, R64.reuse, R67, 0x1 ;  /* 0x0000004340047211 */ /* 0x041fe200078c08ff */
[----:B------:R-:W4:Y:S03]  /*14f00*/  LDL.LU R156, [R1+0x650] ;  /* 0x00065000019c7983 */ /* 0x000f260000300800 */
[----:B------:R-:W-:-:S02]  /*14f10*/  LEA.HI.X.SX32 R5, R64, R69, 0x1, P6 ;  /* 0x0000004540057211 */ /* 0x000fc400030f0eff */
[----:B-1----:R-:W-:-:S04]  /*14f20*/  LEA R2, P6, R6, R67, 0x1 ;  /* 0x0000004306027211 */ /* 0x002fc800078c08ff */
[----:B------:R-:W-:Y:S01]  /*14f30*/  LEA.HI.X.SX32 R3, R6, R69, 0x1, P6 ;  /* 0x0000004506037211 */ /* 0x000fe200030f0eff */
[----:B------:R0:W-:Y:S01]  /*14f40*/  @P3 STG.E.U16 desc[UR16][R4.64], R9 ;  /* 0x0000000904003986 */ /* 0x0001e2000c101510 */
[----:B---3--:R-:W-:Y:S01]  /*14f50*/  ISETP.LT.AND P3, PT, R155, UR4, !P0 ;  /* 0x000000049b007c0c */ /* 0x008fe2000c761270 */
[----:B------:R-:W-:Y:S02]  /*14f60*/  ULDC UR4, c[0x0][0x22c] ;  /* 0x00008b0000047ab9 */ /* 0x000fe40000000800 */
[----:B------:R1:W-:Y:S01]  /*14f70*/  @P1 STG.E.U16 desc[UR16][R2.64], R10 ;  /* 0x0000000a02001986 */ /* 0x0003e2000c101510 */
[----:B--2---:R-:W-:Y:S01]  /*14f80*/  ISETP.LT.AND P1, PT, R152, UR4, !P0 ;  /* 0x0000000498007c0c */ /* 0x004fe2000c721270 */
[----:B------:R-:W-:Y:S02]  /*14f90*/  IMAD R64, R66, 0x2, R6 ;  /* 0x0000000242407824 */ /* 0x000fe400078e0206 */
[----:B------:R-:W2:Y:S01]  /*14fa0*/  LDL.LU R152, [R1+0x658] ;  /* 0x0006580001987983 */ /* 0x000ea20000300800 */
[----:B------:R-:W-:Y:S01]  /*14fb0*/  PRMT R7, R8, 0x7632, R7 ;  /* 0x0000763208077816 */ /* 0x000fe20000000007 */
[----:B------:R-:W-:Y:S01]  /*14fc0*/  ULDC UR4, c[0x0][0x22c] ;  /* 0x00008b0000047ab9 */ /* 0x000fe20000000800 */
[----:B------:R-:W-:Y:S01]  /*14fd0*/  IMAD R6, R66, 0x2, R64 ;  /* 0x0000000242067824 */ /* 0x000fe200078e0240 */
[C---:B0-----:R-:W-:Y:S01]  /*14fe0*/  LEA R4, P6, R64.reuse, R67, 0x1 ;  /* 0x0000004340047211 */ /* 0x041fe200078c08ff */
[----:B------:R-:W3:Y:S03]  /*14ff0*/  LDL.LU R155, [R1+0x65c] ;  /* 0x00065c00019b7983 */ /* 0x000ee60000300800 */
[----:B------:R-:W-:-:S02]  /*15000*/  LEA.HI.X.SX32 R5, R64, R69, 0x1, P6 ;  /* 0x0000004540057211 */ /* 0x000fc400030f0eff */
[----:B-1----:R-:W-:-:S04]  /*15010*/  LEA R2, P6, R6, R67, 0x1 ;  /* 0x0000004306027211 */ /* 0x002fc800078c08ff */
[----:B------:R-:W-:Y:S01]  /*15020*/  LEA.HI.X.SX32 R3, R6, R69, 0x1, P6 ;  /* 0x0000004506037211 */ /* 0x000fe200030f0eff */
[----:B------:R-:W-:Y:S04]  /*15030*/  @P2 STG.E.U16 desc[UR16][R4.64], R11 ;  /* 0x0000000b04002986 */ /* 0x000fe8000c101510 */
[----:B------:R0:W-:Y:S01]  /*15040*/  @P4 STG.E.U16 desc[UR16][R2.64], R7 ;  /* 0x0000000702004986 */ /* 0x0001e2000c101510 */
[----:B----4-:R-:W-:Y:S01]  /*15050*/  ISETP.LT.AND P2, PT, R154, UR4, !P0 ;  /* 0x000000049a007c0c */ /* 0x010fe2000c741270 */
[----:B------:R-:W-:Y:S02]  /*15060*/  ULDC UR4, c[0x0][0x22c] ;  /* 0x00008b0000047ab9 */ /* 0x000fe40000000800 */
[----:B------:R-:W4:Y:S01]  /*15070*/  LDL.LU R154, [R1+0x664] ;  /* 0x00066400019a7983 */ /* 0x000f220000300800 */
[----:B------:R-:W-:Y:S01]  /*15080*/  ISETP.LT.AND P4, PT, R153, UR4, !P0 ;  /* 0x0000000499007c0c */ /* 0x000fe2000c781270 */
[----:B------:R-:W-:-:S02]  /*15090*/  IMAD R8, R66, 0x2, R6 ;  /* 0x0000000242087824 */ /* 0x000fc400078e0206 */
[----:B------:R-:W4:Y:S01]  /*150a0*/  LDL.LU R153, [R1+0x660] ;  /* 0x0006600001997983 */ /* 0x000f220000300800 */
[----:B------:R-:W-:Y:S01]  /*150b0*/  PRMT R9, R9, 0x7632, R9 ;  /* 0x0000763209097816 */ /* 0x000fe20000000009 */
[----:B------:R-:W-:Y:S02]  /*150c0*/  ULDC UR4, c[0x0][0x22c] ;  /* 0x00008b0000047ab9 */ /* 0x000fe40000000800 */
[----:B0-----:R-:W4:Y:S01]  /*150d0*/  LDL.LU R7, [R1+0x64c] ;  /* 0x00064c0001077983 */ /* 0x001f220000300800 */
[----:B------:R-:W-:Y:S01]  /*150e0*/  LEA R4, P6, R8, R67, 0x1 ;  /* 0x0000004308047211 */ /* 0x000fe200078c08ff */
[----:B------:R-:W-:-:S03]  /*150f0*/  IMAD R6, R66, 0x2, R8 ;  /* 0x0000000242067824 */ /* 0x000fc600078e0208 */
[----:B------:R-:W-:Y:S02]  /*15100*/  LEA.HI.X.SX32 R5, R8, R69, 0x1, P6 ;  /* 0x0000004508057211 */ /* 0x000fe400030f0eff */
[----:B------:R-:W-:Y:S02]  /*15110*/  LEA R2, P6, R6, R67, 0x1 ;  /* 0x0000004306027211 */ /* 0x000fe400078c08ff */
[----:B------:R-:W-:Y:S02]  /*15120*/  PRMT R10, R10, 0x7632, R10 ;  /* 0x000076320a0a7816 */ /* 0x000fe4000000000a */
[----:B------:R-:W-:Y:S01]  /*15130*/  LEA.HI.X.SX32 R3, R6, R69, 0x1, P6 ;  /* 0x0000004506037211 */ /* 0x000fe200030f0eff */
[----:B------:R-:W-:Y:S01]  /*15140*/  @P5 STG.E.U16 desc[UR16][R4.64], R9 ;  /* 0x0000000904005986 */ /* 0x000fe2000c101510 */
[----:B------:R-:W-:Y:S01]  /*15150*/  ISETP.LT.AND P5, PT, R156, UR4, !P0 ;  /* 0x000000049c007c0c */ /* 0x000fe2000c7a1270 */
[----:B------:R-:W-:Y:S02]  /*15160*/  ULDC UR4, c[0x0][0x22c] ;  /* 0x00008b0000047ab9 */ /* 0x000fe40000000800 */
[----:B------:R0:W-:Y:S01]  /*15170*/  @P3 STG.E.U16 desc[UR16][R2.64], R10 ;  /* 0x0000000a02003986 */ /* 0x0001e2000c101510 */
[----:B--2---:R-:W-:Y:S01]  /*15180*/  ISETP.LT.AND P3, PT, R152, UR4, !P0 ;  /* 0x0000000498007c0c */ /* 0x004fe2000c761270 */
[----:B------:R-:W-:-:S02]  /*15190*/  IMAD R6, R66, 0x2, R6 ;  /* 0x0000000242067824 */ /* 0x000fc400078e0206 */
[----:B------:R-:W2:Y:S01]  /*151a0*/  LDL.LU R152, [R1+0x668] ;  /* 0x0006680001987983 */ /* 0x000ea20000300800 */
[----:B------:R-:W-:Y:S01]  /*151b0*/  PRMT R11, R11, 0x7632, R11 ;  /* 0x000076320b0b7816 */ /* 0x000fe2000000000b */
[----:B------:R-:W-:Y:S01]  /*151c0*/  ULDC UR4, c[0x0][0x22c] ;  /* 0x00008b0000047ab9 */ /* 0x000fe20000000800 */
[----:B------:R-:W-:Y:S01]  /*151d0*/  IMAD R8, R66, 0x2, R6 ;  /* 0x0000000242087824 */ /* 0x000fe200078e0206 */
[C---:B0-----:R-:W-:Y:S01]  /*151e0*/  LEA R2, P6, R6.reuse, R67, 0x1 ;  /* 0x0000004306027211 */ /* 0x041fe200078c08ff */
[----:B------:R-:W2:Y:S03]  /*151f0*/  LDL.LU R10, [R1+0x674] ;  /* 0x00067400010a7983 */ /* 0x000ea60000300800 */
[----:B------:R-:W-:Y:S01]  /*15200*/  LEA.HI.X.SX32 R3, R6, R69, 0x1, P6 ;  /* 0x0000004506037211 */ /* 0x000fe200030f0eff */
[----:B------:R-:W-:Y:S01]  /*15210*/  IMAD R6, R66, 0x2, R8 ;  /* 0x0000000242067824 */ /* 0x000fe200078e0208 */
[C---:B------:R-:W-:Y:S01]  /*15220*/  LEA R4, P6, R8.reuse, R67, 0x1 ;  /* 0x0000004308047211 */ /* 0x040fe200078c08ff */
[----:B------:R-:W2:Y:S03]  /*15230*/  LDL.LU R9, [R1+0x678] ;  /* 0x0006780001097983 */ /* 0x000ea60000300800 */
[----:B------:R-:W-:Y:S01]  /*15240*/  LEA.HI.X.SX32 R5, R8, R69, 0x1, P6 ;  /* 0x0000004508057211 */ /* 0x000fe200030f0eff */
[----:B------:R0:W-:Y:S01]  /*15250*/  @P1 STG.E.U16 desc[UR16][R2.64], R11 ;  /* 0x0000000b02001986 */ /* 0x0001e2000c101510 */
[----:B------:R-:W-:Y:S01]  /*15260*/  IMAD R8, R66, 0x2, R6 ;  /* 0x0000000242087824 */ /* 0x000fe200078e0206 */
[----:B---3--:R-:W-:Y:S01]  /*15270*/  ISETP.LT.AND P1, PT, R155, UR4, !P0 ;  /* 0x000000049b007c0c */ /* 0x008fe2000c721270 */
[----:B------:R-:W-:Y:S01]  /*15280*/  ULDC UR4, c[0x0][0x22c] ;  /* 0x00008b0000047ab9 */ /* 0x000fe20000000800 */
[----:B------:R1:W-:Y:S01]  /*15290*/  @P2 STG.E.U16 desc[UR16][R4.64], R12 ;  /* 0x0000000c04002986 */ /* 0x0003e2000c101510 */
[----:B0-----:R-:W-:-:S04]  /*152a0*/  LEA R2, P6, R6, R67, 0x1 ;  /* 0x0000004306027211 */ /* 0x001fc800078c08ff */
[----:B------:R-:W-:Y:S02]  /*152b0*/  LEA.HI.X.SX32 R3, R6, R69, 0x1, P6 ;  /* 0x0000004506037211 */ /* 0x000fe400030f0eff */
[----:B-1----:R-:W-:Y:S02]  /*152c0*/  LEA R4, P6, R8, R67, 0x1 ;  /* 0x0000004308047211 */ /* 0x002fe400078c08ff */
[----:B----4-:R-:W-:Y:S01]  /*152d0*/  ISETP.LT.AND P2, PT, R154, UR4, !P0 ;  /* 0x000000049a007c0c */ /* 0x010fe2000c741270 */
[----:B------:R-:W-:Y:S01]  /*152e0*/  ULDC UR4, c[0x0][0x22c] ;  /* 0x00008b0000047ab9 */ /* 0x000fe20000000800 */
[----:B------:R-:W-:Y:S01]  /*152f0*/  LEA.HI.X.SX32 R5, R8, R69, 0x1, P6 ;  /* 0x0000004508057211 */ /* 0x000fe200030f0eff */
[----:B------:R0:W-:Y:S01]  /*15300*/  @P4 STG.E.U16 desc[UR16][R2.64], R13 ;  /* 0x0000000d02004986 */ /* 0x0001e2000c101510 */
[----:B------:R-:W-:Y:S01]  /*15310*/  ISETP.LT.AND P4, PT, R153, UR4, !P0 ;  /* 0x0000000499007c0c */ /* 0x000fe2000c781270 */
[----:B------:R-:W-:Y:S02]  /*15320*/  ULDC UR4, c[0x0][0x22c] ;  /* 0x00008b0000047ab9 */ /* 0x000fe40000000800 */
[----:B------:R1:W-:Y:S01]  /*15330*/  @P5 STG.E.U16 desc[UR16][R4.64], R14 ;  /* 0x0000000e04005986 */ /* 0x0003e2000c101510 */
[----:B------:R-:W-:Y:S01]  /*15340*/  ISETP.LT.AND P5, PT, R7, UR4, !P0 ;  /* 0x0000000407007c0c */ /* 0x000fe2000c7a1270 */
[----:B------:R-:W-:-:S02]  /*15350*/  IMAD R6, R66, 0x2, R8 ;  /* 0x0000000242067824 */ /* 0x000fc400078e0208 */
[----:B------:R-:W3:Y:S01]  /*15360*/  LDL.LU R7, [R1+0x67c] ;  /* 0x00067c0001077983 */ /* 0x000ee20000300800 */
[----:B------:R-:W-:Y:S02]  /*15370*/  ULDC UR4, c[0x0][0x22c] ;  /* 0x00008b0000047ab9 */ /* 0x000fe40000000800 */
[----:B0-----:R-:W-:-:S04]  /*15380*/  LEA R2, P6, R6, R67, 0x1 ;  /* 0x0000004306027211 */ /* 0x001fc800078c08ff */
[----:B------:R-:W-:-:S05]  /*15390*/  LEA.HI.X.SX32 R3, R6, R69, 0x1, P6 ;  /* 0x0000004506037211 */ /* 0x000fca00030f0eff */
[----:B------:R0:W-:Y:S01]  /*153a0*/  @P3 STG.E.U16 desc[UR16][R2.64], R15 ;  /* 0x0000000f02003986 */ /* 0x0001e2000c101510 */
[----:B--2---:R-:W-:Y:S01]  /*153b0*/  ISETP.LT.AND P3, PT, R152, UR4, !P0 ;  /* 0x0000000498007c0c */ /* 0x004fe2000c761270 */
[----:B------:R-:W-:Y:S02]  /*153c0*/  IMAD R8, R66, 0x2, R6 ;  /* 0x0000000242087824 */ /* 0x000fe400078e0206 */
[----:B------:R-:W2:Y:S01]  /*153d0*/  LDL.LU R152, [R1+0x684] ;  /* 0x0006840001987983 */ /* 0x000ea20000300800 */
[----:B------:R-:W-:Y:S01]  /*153e0*/  PRMT R12, R12, 0x7632, R12 ;  /* 0x000076320c0c7816 */ /* 0x000fe2000000000c */
[----:B------:R-:W-:Y:S02]  /*153f0*/  ULDC UR4, c[0x0][0x22c] ;  /* 0x00008b0000047ab9 */ /* 0x000fe40000000800 */
[----:B------:R-:W4:Y:S01]  /*15400*/  LDL.LU R11, [R1+0x680] ;  /* 0x00068000010b7983 */ /* 0x000f220000300800 */
[----:B------:R-:W-:Y:S01]  /*15410*/  IMAD R6, R66, 0x2, R8 ;  /* 0x0000000242067824 */ /* 0x000fe200078e0208 */
[----:B-1----:R-:W-:-:S04]  /*15420*/  LEA R4, P6, R8, R67, 0x1 ;  /* 0x0000004308047211 */ /* 0x002fc800078c08ff */
[----:B------:R-:W-:Y:S02]  /*15430*/  LEA.HI.X.SX32 R5, R8, R69, 0x1, P6 ;  /* 0x0000004508057211 */ /* 0x000fe400030f0eff */
[C---:B0-----:R-:W-:Y:S02]  /*15440*/  LEA R2, P6, R6.reuse, R67, 0x1 ;  /* 0x0000004306027211 */ /* 0x041fe400078c08ff */
[----:B------:R-:W-:Y:S02]  /*15450*/  PRMT R13, R13, 0x7632, R13 ;  /* 0x000076320d0d7816 */ /* 0x000fe4000000000d */
[----:B------:R-:W-:Y:S01]  /*15460*/  LEA.HI.X.SX32 R3, R6, R69, 0x1, P6 ;  /* 0x0000004506037211 */ /* 0x000fe200030f0eff */
[C---:B------:R-:W-:Y:S01]  /*15470*/  IMAD R6, R66.reuse, 0x2, R6 ;  /* 0x0000000242067824 */ /* 0x040fe200078e0206 */
[----:B------:R-:W-:Y:S04]  /*15480*/  @P1 STG.E.U16 desc[UR16][R4.64], R12 ;  /* 0x0000000c04001986 */ /* 0x000fe8000c101510 */
[----:B------:R0:W-:Y:S01]  /*15490*/  @P2 STG.E.U16 desc[UR16][R2.64], R13 ;  /* 0x0000000d02002986 */ /* 0x0001e2000c101510 */
[----:B------:R-:W-:Y:S01]  /*154a0*/  IMAD R8, R66, 0x2, R6 ;  /* 0x0000000242087824 */ /* 0x000fe200078e0206 */
[----:B------:R-:W-:Y:S01]  /*154b0*/  ISETP.LT.AND P1, PT, R10, UR4, !P0 ;  /* 0x000000040a007c0c */ /* 0x000fe2000c721270 */
[----:B------:R-:W-:Y:S01]  /*154c0*/  ULDC UR4, c[0x0][0x22c] ;  /* 0x00008b0000047ab9 */ /* 0x000fe20000000800 */
[----:B------:R-:W-:Y:S01]  /*154d0*/  PRMT R14, R14, 0x7632, R14 ;  /* 0x000076320e0e7816 */ /* 0x000fe2000000000e */
[----:B------:R-:W4:Y:S01]  /*154e0*/  LDL.LU R10, [R1+0x670] ;  /* 0x00067000010a7983 */ /* 0x000f220000300800 */
[----:B0-----:R-:W-:-:S04]  /*154f0*/  LEA R2, P6, R6, R67, 0x1 ;  /* 0x0000004306027211 */ /* 0x001fc800078c08ff */
[----:B------:R-:W-:Y:S02]  /*15500*/  LEA.HI.X.SX32 R3, R6, R69, 0x1, P6 ;  /* 0x0000004506037211 */ /* 0x000fe400030f0eff */
[----:B------:R-:W-:Y:S01]  /*15510*/  ISETP.LT.AND P2, PT, R9, UR4, !P0 ;  /* 0x0000000409007c0c */ /* 0x000fe2000c741270 */
[----:B------:R-:W-:Y:S01]  /*15520*/  ULDC UR4, c[0x0][0x22c] ;  /* 0x00008b0000047ab9 */ /* 0x000fe20000000800 */
[----:B------:R-:W-:Y:S01]  /*15530*/  LEA R4, P6, R8, R67, 0x1 ;  /* 0x0000004308047211 */ /* 0x000fe200078c08ff */
[----:B------:R-:W4:Y:S01]  /*15540*/  LDL.LU R9, [R1+0x66c] ;  /* 0x00066c0001097983 */ /* 0x000f220000300800 */
[----:B------:R-:W-:-:S03]  /*15550*/  PRMT R15, R15, 0x7632, R15 ;  /* 0x000076320f0f7816 */ /* 0x000fc6000000000f */
[----:B------:R-:W-:Y:S01]  /*15560*/  @P4 STG.E.U16 desc[UR16][R2.64], R14 ;  /* 0x0000000e02004986 */ /* 0x000fe2000c101510 */
[----:B---3--:R-:W-:Y:S01]  /*15570*/  ISETP.LT.AND P4, PT, R7, UR4, !P0 ;  /* 0x0000000407007c0c */ /* 0x008fe2000c781270 */
[----:B------:R-:W-:Y:S01]  /*15580*/  IMAD R6, R66, 0x2, R8 ;  /* 0x0000000242067824 */ /* 0x000fe200078e0208 */
[----:B------:R-:W-:Y:S01]  /*15590*/  LEA.HI.X.SX32 R5, R8, R69, 0x1, P6 ;  /* 0x0000004508057211 */ /* 0x000fe200030f0eff */
[----:B------:R-:W3:Y:S01]  /*155a0*/  LDL.LU R7, [R1+0x688] ;  /* 0x0006880001077983 */ /* 0x000ee20000300800 */
[----:B------:R-:W-:-:S03]  /*155b0*/  ULDC UR4, c[0x0][0x22c] ;  /* 0x00008b0000047ab9 */ /* 0x000fc60000000800 */
[----:B------:R0:W-:Y:S04]  /*155c0*/  @P5 STG.E.U16 desc[UR16][R4.64], R15 ;  /* 0x0000000f04005986 */ /* 0x0001e8000c101510 */
[----:B0-----:R-:W3:Y:S04]  /*155d0*/  LDL.LU R15, [R1+0x648] ;  /* 0x00064800010f7983 */ /* 0x001ee80000300800 */
[----:B------:R-:W3:Y:S04]  /*155e0*/  LDL.LU R12, [R1+0x624] ;  /* 0x00062400010c7983 */ /* 0x000ee80000300800 */
[----:B------:R-:W3:Y:S01]  /*155f0*/  LDL.LU R14, [R1+0x610] ;  /* 0x00061000010e7983 */ /* 0x000ee20000300800 */
[----:B------:R-:W-:-:S03]  /*15600*/  LEA R2, P6, R6, R67, 0x1 ;  /* 0x0000004306027211 */ /* 0x000fc600078c08ff */
[----:B------:R-:W3:Y:S01]  /*15610*/  LDL.LU R13, [R1+0x60c] ;  /* 0x00060c00010d7983 */ /* 0x000ee20000300800 */
[----:B------:R-:W-:-:S05]  /*15620*/  LEA.HI.X.SX32 R3, R6, R69, 0x1, P6 ;  /* 0x0000004506037211 */ /* 0x000fca00030f0eff */
[----:B------:R0:W-:Y:S01]  /*15630*/  @P3 STG.E.U16 desc[UR16][R2.64], R16 ;  /* 0x0000001002003986 */ /* 0x0001e2000c101510 */
[----:B--2---:R-:W-:Y:S01]  /*15640*/  ISETP.LT.AND P5, PT, R152, UR4, !P0 ;  /* 0x0000000498007c0c */ /* 0x004fe2000c7a1270 */
[----:B------:R-:W-:Y:S02]  /*15650*/  ULDC UR4, c[0x0][0x22c] ;  /* 0x00008b0000047ab9 */ /* 0x000fe40000000800 */
[----:B----4-:R-:W-:Y:S01]  /*15660*/  ISETP.LT.AND P3, PT, R11, UR4, !P0 ;  /* 0x000000040b007c0c */ /* 0x010fe2000c761270 */
[C---:B------:R-:W-:Y:S01]  /*15670*/  IMAD R8, R66.reuse, 0x2, R6 ;  /* 0x0000000242087824 */ /* 0x040fe200078e0206 */
[----:B------:R-:W2:Y:S01]  /*15680*/  LDL.LU R11, [R1+0x608] ;  /* 0x00060800010b7983 */ /* 0x000ea20000300800 */
[----:B------:R-:W-:Y:S02]  /*15690*/  ULDC UR4, c[0x0][0x22c] ;  /* 0x00008b0000047ab9 */ /* 0x000fe40000000800 */
[----:B------:R-:W-:Y:S01]  /*156a0*/  IMAD R6, R66, 0x2, R8 ;  /* 0x0000000242067824 */ /* 0x000fe200078e0208 */
[----:B------:R-:W-:-:S04]  /*156b0*/  LEA R4, P6, R8, R67, 0x1 ;  /* 0x0000004308047211 */ /* 0x000fc800078c08ff */
[----:B------:R-:W-:Y:S01]  /*156c0*/  LEA.HI.X.SX32 R5, R8, R69, 0x1, P6 ;  /* 0x0000004508057211 */ /* 0x000fe200030f0eff */
[----:B------:R-:W-:Y:S01]  /*156d0*/  IMAD R8, R66, 0x2, R6 ;  /* 0x0000000242087824 */ /* 0x000fe200078e0206 */
[----:B0-----:R-:W-:-:S03]  /*156e0*/  LEA R2, P6, R6, R67, 0x1 ;  /* 0x0000004306027211 */ /* 0x001fc600078c08ff */
[----:B------:R0:W-:Y:S01]  /*156f0*/  @P1 STG.E.U16 desc[UR16][R4.64], R17 ;  /* 0x0000001104001986 */ /* 0x0001e2000c101510 */
[----:B------:R-:W-:Y:S01]  /*15700*/  LEA.HI.X.SX32 R3, R6, R69, 0x1, P6 ;  /* 0x0000004506037211 */ /* 0x000fe200030f0eff */
[----:B------:R-:W-:-:S04]  /*15710*/  IMAD R6, R66, 0x2, R8 ;  /* 0x0000000242067824 */ /* 0x000fc800078e0208 */
[----:B------:R1:W-:Y:S01]  /*15720*/  @P2 STG.E.U16 desc[UR16][R2.64], R18 ;  /* 0x0000001202002986 */ /* 0x0003e2000c101510 */
[----:B0-----:R-:W-:-:S04]  /*15730*/  LEA R4, P6, R8, R67, 0x1 ;  /* 0x0000004308047211 */ /* 0x001fc800078c08ff */
[----:B------:R-:W-:Y:S01]  /*15740*/  LEA.HI.X.SX32 R5, R8, R69, 0x1, P6 ;  /* 0x0000004508057211 */ /* 0x000fe200030f0eff */
[----:B------:R-:W-:Y:S01]  /*15750*/  IMAD R8, R66, 0x2, R6 ;  /* 0x0000000242087824 */ /* 0x000fe200078e0206 */
[----:B-1----:R-:W-:Y:S02]  /*15760*/  LEA R2, P6, R6, R67, 0x1 ;  /* 0x0000004306027211 */ /* 0x002fe400078c08ff */
[----:B------:R-:W-:Y:S01]  /*15770*/  ISETP.LT.AND P1, PT, R10, UR4, !P0 ;  /* 0x000000040a007c0c */ /* 0x000fe2000c721270 */
[----:B------:R-:W-:Y:S01]  /*15780*/  ULDC UR4, c[0x0][0x22c] ;  /* 0x00008b0000047ab9 */ /* 0x000fe20000000800 */
[----:B------:R-:W-:Y:S01]  /*15790*/  LEA.HI.X.SX32 R3, R6, R69, 0x1, P6 ;  /* 0x0000004506037211 */ /* 0x000fe200030f0eff */
[----:B------:R-:W-:Y:S01]  /*157a0*/  IMAD R10, R66, 0x2, R8 ;  /* 0x00000002420a7824 */ /* 0x000fe200078e0208 */
[----:B------:R-:W-:Y:S01]  /*157b0*/  ISETP.LT.AND P2, PT, R9, UR4, !P0 ;  /* 0x0000000409007c0c */ /* 0x000fe2000c741270 */
[----:B------:R-:W-:Y:S01]  /*157c0*/  ULDC UR4, c[0x0][0x22c] ;  /* 0x00008b0000047ab9 */ /* 0x000fe20000000800 */
[----:B------:R-:W-:-:S02]  /*157d0*/  PRMT R16, R16, 0x7632, R16 ;  /* 0x0000763210107816 */ /* 0x000fc40000000010 */
[----:B------:R-:W-:Y:S01]  /*157e0*/  LEA R6, P6, R8, R67, 0x1 ;  /* 0x0000004308067211 */ /* 0x000fe200078c08ff */
[----:B------:R-:W-:Y:S01]  /*157f0*/  @P4 STG.E.U16 desc[UR16][R4.64], R19 ;  /* 0x0000001304004986 */ /* 0x000fe2000c101510 */
[----:B---3--:R-:W-:-:S03]  /*15800*/  ISETP.LT.AND P4, PT, R7, UR4, !P0 ;  /* 0x0000000407007c0c */ /* 0x008fc6000c781270 */
[----:B------:R0:W-:Y:S01]  /*15810*/  @P5 STG.E.U16 desc[UR16][R2.64], R16 ;  /* 0x0000001002005986 */ /* 0x0001e2000c101510 */
[----:B------:R-:W-:Y:S01]  /*15820*/  LEA.HI.X.SX32 R7, R8, R69, 0x1, P6 ;  /* 0x0000004508077211 */ /* 0x000fe200030f0eff */
[----:B------:R-:W-:Y:S01]  /*15830*/  ULDC UR4, c[0x0][0x22c] ;  /* 0x00008b0000047ab9 */ /* 0x000fe20000000800 */
[----:B------:R-:W-:Y:S02]  /*15840*/  LEA R8, P6, R10, R67, 0x1 ;  /* 0x000000430a087211 */ /* 0x000fe400078c08ff */
[----:B------:R-:W-:Y:S02]  /*15850*/  PRMT R18, R18, 0x7632, R18 ;  /* 0x0000763212127816 */ /* 0x000fe40000000012 */
[----:B------:R-:W-:Y:S02]  /*15860*/  LEA.HI.X.SX32 R9, R10, R69, 0x1, P6 ;  /* 0x000000450a097211 */ /* 0x000fe400030f0eff */
[----:B0-----:R-:W-:Y:S01]  /*15870*/  PRMT R3, R17, 0x7632, R3 ;  /* 0x0000763211037816 */ /* 0x001fe20000000003 */
[----:B------:R-:W3:Y:S01]  /*15880*/  LDL.LU R16, [R1+0x604] ;  /* 0x0006040001107983 */ /* 0x000ee20000300800 */
[----:B------:R-:W-:Y:S01]  /*15890*/  ISETP.LT.AND P5, PT, R15, UR4, !P0 ;  /* 0x000000040f007c0c */ /* 0x000fe2000c7a1270 */
[----:B------:R-:W-:-:S02]  /*158a0*/  ULDC UR4, c[0x0][0x22c] ;  /* 0x00008b0000047ab9 */ /* 0x000fc40000000800 */
[----:B------:R0:W-:Y:S01]  /*158b0*/  @P3 STG.E.U16 desc[UR16][R6.64], R3 ;  /* 0x0000000306003986 */ /* 0x0001e2000c101510 */
[----:B------:R-:W-:Y:S01]  /*158c0*/  ISETP.LT.AND P3, PT, R12, UR4, !P0 ;  /* 0x000000040c007c0c */ /* 0x000fe2000c761270 */
[----:B------:R-:W-:Y:S02]  /*158d0*/  ULDC UR4, c[0x0][0x22c] ;  /* 0x00008b0000047ab9 */ /* 0x000fe40000000800 */
[----:B------:R-:W4:Y:S01]  /*158e0*/  LDL.LU R15, [R1+0x600] ;  /* 0x00060000010f7983 */ /* 0x000f220000300800 */
[----:B------:R-:W-:-:S03]  /*158f0*/  IMAD R10, R66, 0x2, R10 ;  /* 0x00000002420a7824 */ /* 0x000fc600078e020a */
[----:B------:R1:W-:Y:S01]  /*15900*/  @P1 STG.E.U16 desc[UR16][R8.64], R18 ;  /* 0x0000001208001986 */ /* 0x0003e2000c101510 */
[----:B------:R-:W-:Y:S01]  /*15910*/  ISETP.LT.AND P1, PT, R14, UR4, !P0 ;  /* 0x000000040e007c0c */ /* 0x000fe2000c721270 */
[----:B------:R-:W-:Y:S01]  /*15920*/  IMAD R12, R66, 0x2, R10 ;  /* 0x00000002420c7824 */ /* 0x000fe200078e020a */
[C---:B------:R-:W-:Y:S01]  /*15930*/  LEA R2, P6, R10.reuse, R67, 0x1 ;  /* 0x000000430a027211 */ /* 0x040fe200078c08ff */
[----:B------:R-:W4:Y:S01]  /*15940*/  LDL.LU R14, [R1+0x5fc] ;  /* 0x0005fc00010e7983 */ /* 0x000f220000300800 */
[----:B------:R-:W-:Y:S01]  /*15950*/  PRMT R19, R19, 0x7632, R19 ;  /* 0x0000763213137816 */ /* 0x000fe20000000013 */
[----:B------:R-:W-:Y:S01]  /*15960*/  ULDC UR4, c[0x0][0x22c] ;  /* 0x00008b0000047ab9 */ /* 0x000fe20000000800 */
[----:B0-----:R-:W-:Y:S02]  /*15970*/  LEA.HI.X.SX32 R3, R10, R69, 0x1, P6 ;  /* 0x000000450a037211 */ /* 0x001fe400030f0eff */
[----:B------:R-:W-:-:S03]  /*15980*/  LEA R4, P6, R12, R67, 0x1 ;  /* 0x000000430c047211 */ /* 0x000fc600078c08ff */
[----:B------:R0:W-:Y:S01]  /*15990*/  @P2 STG.E.U16 desc[UR16][R2.64], R19 ;  /* 0x0000001302002986 */ /* 0x0001e2000c101510 */
[----:B------:R-:W-:Y:S02]  /*159a0*/  LEA.HI.X.SX32 R5, R12, R69, 0x1, P6 ;  /* 0x000000450c057211 */ /* 0x000fe400030f0eff */
[----:B------:R-:W-:Y:S01]  /*159b0*/  ISETP.LT.AND P2, PT, R13, UR4, !P0 ;  /* 0x000000040d007c0c */ /* 0x000fe2000c741270 */
[----:B------:R-:W-:Y:S01]  /*159c0*/  ULDC UR4, c[0x0][0x22c] ;  /* 0x00008b0000047ab9 */ /* 0x000fe20000000800 */
[----:B------:R-:W4:Y:S04]  /*159d0*/  LDL.LU R13, [R1+0x5f8] ;  /* 0x0005f800010d7983 */ /* 0x000f280000300800 */
[----:B------:R-:W-:Y:S01]  /*159e0*/  @P4 STG.E.U16 desc[UR16][R4.64], R20 ;  /* 0x0000001404004986 */ /* 0x000fe2000c101510 */
[----:B--2---:R-:W-:Y:S01]  /*159f0*/  ISETP.LT.AND P4, PT, R11, UR4, !P0 ;  /* 0x000000040b007c0c */ /* 0x004fe2000c781270 */
[----:B------:R-:W-:-:S02]  /*15a00*/  IMAD R10, R66, 0x2, R12 ;  /* 0x00000002420a7824 */ /* 0x000fc400078e020c */
[----:B------:R-:W2:Y:S01]  /*15a10*/  LDL.LU R11, [R1+0x5f4] ;  /* 0x0005f400010b7983 */ /* 0x000ea20000300800 */
[----:B------:R-:W-:Y:S01]  /*15a20*/  ULDC UR4, c[0x0][0x22c] ;  /* 0x00008b0000047ab9 */ /* 0x000fe20000000800 */
[----:B------:R-:W-:Y:S01]  /*15a30*/  IMAD R12, R66, 0x2, R10 ;  /* 0x00000002420c7824 */ /* 0x000fe200078e020a */
[----:B------:R-:W-:-:S04]  /*15a40*/  LEA R6, P6, R10, R67, 0x1 ;  /* 0x000000430a067211 */ /* 0x000fc800078c08ff */
[----:B------:R-:W-:Y:S02]  /*15a50*/  LEA.HI.X.SX32 R7, R10, R69, 0x1, P6 ;  /* 0x000000450a077211 */ /* 0x000fe400030f0eff */
[----:B-1----:R-:W-:Y:S01]  /*15a60*/  LEA R8, P6, R12, R67, 0x1 ;  /* 0x000000430c087211 */ /* 0x002fe200078c08ff */
[----:B------:R-:W-:-:S03]  /*15a70*/  IMAD R10, R66, 0x2, R12 ;  /* 0x00000002420a7824 */ /* 0x000fc600078e020c */
[----:B------:R-:W-:Y:S01]  /*15a80*/  LEA.HI.X.SX32 R9, R12, R69, 0x1, P6 ;  /* 0x000000450c097211 */ /* 0x000fe200030f0eff */
[----:B------:R-:W-:Y:S01]  /*15a90*/  @P5 STG.E.U16 desc[UR16][R6.64], R21 ;  /* 0x0000001506005986 */ /* 0x000fe2000c101510 */
[----:B0-----:R-:W-:-:S03]  /*15aa0*/  LEA R2, P6, R10, R67, 0x1 ;  /* 0x000000430a027211 */ /* 0x001fc600078c08ff */
[----:B------:R0:W-:Y:S01]  /*15ab0*/  @P3 STG.E.U16 desc[UR16][R8.64], R22 ;  /* 0x0000001608003986 */ /* 0x0001e2000c101510 */
[----:B------:R-:W-:Y:S01]  /*15ac0*/  LEA.HI.X.SX32 R3, R10, R69, 0x1, P6 ;  /* 0x000000450a037211 */ /* 0x000fe200030f0eff */
[----:B------:R-:W-:Y:S02]  /*15ad0*/  IMAD R12, R66, 0x2, R10 ;  /* 0x00000002420c7824 */ /* 0x000fe400078e020a */
[----:B0-----:R-:W2:Y:S04]  /*15ae0*/  LDL.LU R9, [R1+0x5f0] ;  /* 0x0005f00001097983 */ /* 0x001ea80000300800 */
[----:B------:R0:W-:Y:S01]  /*15af0*/  @P1 STG.E.U16 desc[UR16][R2.64], R23 ;  /* 0x0000001702001986 */ /* 0x0001e2000c101510 */
[----:B------:R-:W-:Y:S01]  /*15b00*/  LEA R4, P6, R12, R67, 0x1 ;  /* 0x000000430c047211 */ /* 0x000fe200078c08ff */
[----:B------:R-:W-:Y:S01]  /*15b10*/  IMAD R10, R66, 0x2, R12 ;  /* 0x00000002420a7824 */ /* 0x000fe200078e020c */
[----:B------:R-:W-:-:S02]  /*15b20*/  PRMT R20, R20, 0x7632, R20 ;  /* 0x0000763214147816 */ /* 0x000fc40000000014 */
[----:B------:R-:W-:Y:S02]  /*15b30*/  LEA.HI.X.SX32 R5, R12, R69, 0x1, P6 ;  /* 0x000000450c057211 */ /* 0x000fe400030f0eff */
[----:B---3--:R-:W-:Y:S01]  /*15b40*/  ISETP.LT.AND P5, PT, R16, UR4, !P0 ;  /* 0x0000000410007c0c */ /* 0x008fe2000c7a1270 */
[----:B------:R-:W-:Y:S01]  /*15b50*/  ULDC UR4, c[0x0][0x22c] ;  /* 0x00008b0000047ab9 */ /* 0x000fe20000000800 */
[----:B------:R-:W3:Y:S01]  /*15b60*/  LDL.LU R16, [R1+0x5ec] ;  /* 0x0005ec0001107983 */ /* 0x000ee20000300800 */
[----:B----4-:R-:W-:Y:S01]  /*15b70*/  ISETP.LT.AND P3, PT, R15, UR4, !P0 ;  /* 0x000000040f007c0c */ /* 0x010fe2000c761270 */
[----:B------:R-:W-:Y:S02]  /*15b80*/  ULDC UR4, c[0x0][0x22c] ;  /* 0x00008b0000047ab9 */ /* 0x000fe40000000800 */
[----:B------:R-:W4:Y:S01]  /*15b90*/  LDL.LU R15, [R1+0x5e8] ;  /* 0x0005e800010f7983 */ /* 0x000f220000300800 */
[----:B------:R-:W-:Y:S01]  /*15ba0*/  ISETP.LT.AND P1, PT, R14, UR4, !P0 ;  /* 0x000000040e007c0c */ /* 0x000fe2000c721270 */
[----:B------:R-:W-:-:S02]  /*15bb0*/  ULDC UR4, c[0x0][0x22c] ;  /* 0x00008b0000047ab9 */ /* 0x000fc40000000800 */
[----:B------:R-:W4:Y:S01]  /*15bc0*/  LDL.LU R14, [R1+0x5e4] ;  /* 0x0005e400010e7983 */ /* 0x000f220000300800 */
[C---:B------:R-:W-:Y:S02]  /*15bd0*/  LEA R6, P6, R10.reuse, R67, 0x1 ;  /* 0x000000430a067211 */ /* 0x040fe400078c08ff */
[----:B0-----:R-:W-:Y:S01]  /*15be0*/  PRMT R3, R21, 0x7632, R3 ;  /* 0x0000763215037816 */ /* 0x001fe20000000003 */
[----:B------:R-:W-:Y:S01]  /*15bf0*/  @P2 STG.E.U16 desc[UR16][R4.64], R20 ;  /* 0x0000001404002986 */ /* 0x000fe2000c101510 */
[----:B------:R-:W-:Y:S02]  /*15c00*/  LEA.HI.X.SX32 R7, R10, R69, 0x1, P6 ;  /* 0x000000450a077211 */ /* 0x000fe400030f0eff */
[----:B------:R-:W-:Y:S01]  /*15c10*/  ISETP.LT.AND P2, PT, R13, UR4, !P0 ;  /* 0x000000040d007c0c */ /* 0x000fe2000c741270 */
[----:B------:R-:W-:Y:S01]  /*15c20*/  ULDC UR4, c[0x0][0x22c] ;  /* 0x00008b0000047ab9 */ /* 0x000fe20000000800 */
[----:B------:R-:W4:Y:S04]  /*15c30*/  LDL.LU R13, [R1+0x5e0] ;  /* 0x0005e000010d7983 */ /* 0x000f280000300800 */
[----:B------:R0:W-:Y:S01]  /*15c40*/  @P4 STG.E.U16 desc[UR16][R6.64], R3 ;  /* 0x0000000306004986 */ /* 0x0001e2000c101510 */
[----:B--2---:R-:W-:Y:S01]  /*15c50*/  ISETP.LT.AND P4, PT, R11, UR4, !P0 ;  /* 0x000000040b007c0c */ /* 0x004fe2000c781270 */
[----:B------:R-:W-:-:S02]  /*15c60*/  IMAD R10, R66, 0x2, R10 ;  /* 0x00000002420a7824 */ /* 0x000fc400078e020a */
[----:B------:R-:W2:Y:S01]  /*15c70*/  LDL.LU R11, [R1+0x5dc] ;  /* 0x0005dc00010b7983 */ /* 0x000ea20000300800 */
[----:B------:R-:W-:Y:S01]  /*15c80*/  PRMT R22, R22, 0x7632, R22 ;  /* 0x0000763216167816 */ /* 0x000fe20000000016 */
[----:B------:R-:W-:Y:S01]  /*15c90*/  ULDC UR4, c[0x0][0x22c] ;  /* 0x00008b0000047ab9 */ /* 0x000fe20000000800 */
[----:B------:R-:W-:Y:S01]  /*15ca0*/  IMAD R8, R66, 0x2, R10 ;  /* 0x0000000242087824 */ /* 0x000fe200078e020a */
[----:B------:R-:W-:-:S04]  /*15cb0*/  LEA R2, P6, R10, R67, 0x1 ;  /* 0x000000430a027211 */ /* 0x000fc800078c08ff */
[----:B0-----:R-:W-:Y:S01]  /*15cc0*/  LEA.HI.X.SX32 R3, R10, R69, 0x1, P6 ;  /* 0x000000450a037211 */ /* 0x001fe200030f0eff */
[----:B------:R-:W-:Y:S01]  /*15cd0*/  IMAD R10, R66, 0x2, R8 ;  /* 0x00000002420a7824 */ /* 0x000fe200078e0208 */
[----:B------:R-:W-:-:S03]  /*15ce0*/  LEA R4, P6, R8, R67, 0x1 ;  /* 0x0000004308047211 */ /* 0x000fc600078c08ff */
[----:B------:R-:W-:Y:S01]  /*15cf0*/  IMAD R12, R66, 0x2, R10 ;  /* 0x00000002420c7824 */ /* 0x000fe200078e020a */
[----:B------:R-:W-:Y:S02]  /*15d00*/  LEA.HI.X.SX32 R5, R8, R69, 0x1, P6 ;  /* 0x0000004508057211 */ /* 0x000fe400030f0eff */
[C---:B------:R-:W-:Y:S02]  /*15d10*/  LEA R6, P6, R10.reuse, R67, 0x1 ;  /* 0x000000430a067211 */ /* 0x040fe400078c08ff */
[----:B------:R-:W-:Y:S01]  /*15d20*/  PRMT R23, R23, 0x7632, R23 ;  /* 0x0000763217177816 */ /* 0x000fe20000000017 */
[----:B------:R0:W-:Y:S01]  /*15d30*/  @P5 STG.E.U16 desc[UR16][R2.64], R22 ;  /* 0x0000001602005986 */ /* 0x0001e2000c101510 */
[----:B------:R-:W-:Y:S02]  /*15d40*/  LEA.HI.X.SX32 R7, R10, R69, 0x1, P6 ;  /* 0x000000450a077211 */ /* 0x000fe400030f0eff */
[C---:B------:R-:W-:Y:S01]  /*15d50*/  LEA R8, P6, R12.reuse, R67, 0x1 ;  /* 0x000000430c087211 */ /* 0x040fe200078c08ff */
[----:B------:R1:W-:Y:S01]  /*15d60*/  @P3 STG.E.U16 desc[UR16][R4.64], R23 ;  /* 0x0000001704003986 */ /* 0x0003e2000c101510 */
[----:B------:R-:W-:Y:S01]  /*15d70*/  ISETP.LT.AND P5, PT, R9, UR4, !P0 ;  /* 0x0000000409007c0c */ /* 0x000fe2000c7a1270 */
[----:B------:R-:W-:Y:S01]  /*15d80*/  ULDC UR4, c[0x0][0x22c] ;  /* 0x00008b0000047ab9 */ /* 0x000fe20000000800 */
[----:B------:R-:W-:Y:S01]  /*15d90*/  LEA.HI.X.SX32 R9, R12, R69, 0x1, P6 ;  /* 0x000000450c097211 */ /* 0x000fe200030f0eff */
[----:B------:R-:W-:Y:S01]  /*15da0*/  @P1 STG.E.U16 desc[UR16][R6.64], R24 ;  /* 0x0000001806001986 */ /* 0x000fe2000c101510 */
[----:B------:R-:W-:-:S03]  /*15db0*/  IMAD R10, R66, 0x2, R12 ;  /* 0x00000002420a7824 */ /* 0x000fc600078e020c */
[----:B------:R-:W-:Y:S01]  /*15dc0*/  @P2 STG.E.U16 desc[UR16][R8.64], R25 ;  /* 0x0000001908002986 */ /* 0x000fe2000c101510 */
[----:B------:R-:W-:Y:S01]  /*15dd0*/  IMAD R12, R66, 0x2, R10 ;  /* 0x00000002420c7824 */ /* 0x000fe200078e020a */
[C---:B0-----:R-:W-:Y:S02]  /*15de0*/  LEA R2, P6, R10.reuse, R67, 0x1 ;  /* 0x000000430a027211 */ /* 0x041fe400078c08ff */
[----:B------:R-:W0:Y:S02]  /*15df0*/  LDS.128 R20, [R0+UR6] ;  /* 0x0000000600147984 */ /* 0x000e240008000c00 */
[----:B------:R-:W-:Y:S02]  /*15e00*/  LEA.HI.X.SX32 R3, R10, R69, 0x1, P6 ;  /* 0x000000450a037211 */ /* 0x000fe400030f0eff */
[----:B---3--:R-:W-:Y:S01]  /*15e10*/  ISETP.LT.AND P3, PT, R16, UR4, !P0 ;  /* 0x0000000410007c0c */ /* 0x008fe2000c761270 */
[----:B------:R-:W-:Y:S01]  /*15e20*/  ULDC UR4, c[0x0][0x22c] ;  /* 0x00008b0000047ab9 */ /* 0x000fe20000000800 */
[----:B------:R-:W3:Y:S01]  /*15e30*/  LDL.LU R16, [R1+0x5d8] ;  /* 0x0005d80001107983 */ /* 0x000ee20000300800 */
[----:B----4-:R-:W-:Y:S01]  /*15e40*/  ISETP.LT.AND P1, PT, R15, UR4, !P0 ;  /* 0x000000040f007c0c */ /* 0x010fe2000c721270 */
[----:B------:R-:W-:-:S02]  /*15e50*/  ULDC UR4, c[0x0][0x22c] ;  /* 0x00008b0000047ab9 */ /* 0x000fc40000000800 */
[----:B------:R-:W4:Y:S01]  /*15e60*/  LDL.LU R15, [R1+0x5d4] ;  /* 0x0005d400010f7983 */ /* 0x000f220000300800 */
[----:B------:R-:W-:Y:S01]  /*15e70*/  ISETP.LT.AND P2, PT, R14, UR4, !P0 ;  /* 0x000000040e007c0c */ /* 0x000fe2000c741270 */
[----:B------:R-:W-:Y:S02]  /*15e80*/  ULDC UR4, c[0x0][0x22c] ;  /* 0x00008b0000047ab9 */ /* 0x000fe40000000800 */
[----:B------:R-:W4:Y:S01]  /*15e90*/  LDL.LU R14, [R1+0x5d0] ;  /* 0x0005d000010e7983 */ /* 0x000f220000300800 */
[----:B-1----:R-:W-:-:S03]  /*15ea0*/  LEA R4, P6, R12, R67, 0x1 ;  /* 0x000000430c047211 */ /* 0x002fc600078c08ff */
        /* <DEDUP_REMOVED lines=9> */
[----:B-1----:R-:W-:Y:S01]  /*15f40*/  PRMT R3, R24, 0x7632, R3 ;  /* 0x0000763218037816 */ /* 0x002fe20000000003 */
[----:B------:R-:W-:Y:S01]  /*15f50*/  ULDC UR4, c[0x0][0x22c] ;  /* 0x00008b0000047ab9 */ /* 0x000fe20000000800 */
[----:B------:R-:W-:Y:S01]  /*15f60*/  IMAD R12, R66, 0x2, R10 ;  /* 0x00000002420c7824 */ /* 0x000fe200078e020a */
[----:B------:R-:W-:-:S04]  /*15f70*/  LEA R6, P6, R10, R67, 0x1 ;  /* 0x000000430a067211 */ /* 0x000fc800078c08ff */
[----:B------:R-:W-:Y:S01]  /*15f80*/  LEA.HI.X.SX32 R7, R10, R69, 0x1, P6 ;  /* 0x000000450a077211 */ /* 0x000fe200030f0eff */
[----:B------:R-:W-:Y:S01]  /*15f90*/  IMAD R10, R66, 0x2, R12 ;  /* 0x00000002420a7824 */ /* 0x000fe200078e020c */
[C---:B------:R-:W-:Y:S02]  /*15fa0*/  LEA R8, P6, R12.reuse, R67, 0x1 ;  /* 0x000000430c087211 */ /* 0x040fe400078c08ff */
[----:B------:R-:W-:Y:S02]  /*15fb0*/  PRMT R25, R25, 0x7632, R25 ;  /* 0x0000763219197816 */ /* 0x000fe40000000019 */
[----:B------:R-:W-:Y:S02]  /*15fc0*/  LEA.HI.X.SX32 R9, R12, R69, 0x1, P6 ;  /* 0x000000450c097211 */ /* 0x000fe400030f0eff */
[----:B------:R-:W-:Y:S01]  /*15fd0*/  LEA R2, P6, R10, R67, 0x1 ;  /* 0x000000430a027211 */ /* 0x000fe200078c08ff */
[----:B------:R1:W-:Y:S01]  /*15fe0*/  @P3 STG.E.U16 desc[UR16][R6.64], R3 ;  /* 0x0000000306003986 */ /* 0x0003e2000c101510 */
[----:B------:R-:W-:-:S03]  /*15ff0*/  PRMT R26, R26, 0x7632, R26 ;  /* 0x000076321a1a7816 */ /* 0x000fc6000000001a */
[----:B------:R0:W-:Y:S01]  /*16000*/  @P1 STG.E.U16 desc[UR16][R8.64], R25 ;  /* 0x0000001908001986 */ /* 0x0001e2000c101510 */
[----:B-1----:R-:W-:Y:S01]  /*16010*/  LEA.HI.X.SX32 R3, R10, R69, 0x1, P6 ;  /* 0x000000450a037211 */ /* 0x002fe200030f0eff */
[----:B------:R-:W-:-:S04]  /*16020*/  IMAD R10, R66, 0x2, R10 ;  /* 0x00000002420a7824 */ /* 0x000fc800078e020a */
[----:B------:R1:W-:Y:S01]  /*16030*/  @P2 STG.E.U16 desc[UR16][R2.64], R26 ;  /* 0x0000001a02002986 */ /* 0x0003e2000c101510 */
[----:B------:R-:W-:Y:S01]  /*16040*/  LEA R4, P6, R10, R67, 0x1 ;  /* 0x000000430a047211 */ /* 0x000fe200078c08ff */
[----:B------:R-:W-:Y:S01]  /*16050*/  IMAD R12, R66, 0x2, R10 ;  /* 0x00000002420c7824 */ /* 0x000fe200078e020a */
[----:B------:R-:W-:Y:S02]  /*16060*/  PRMT R27, R27, 0x7632, R27 ;  /* 0x000076321b1b7816 */ /* 0x000fe4000000001b */
[----:B------:R-:W-:Y:S02]  /*16070*/  LEA.HI.X.SX32 R5, R10, R69, 0x1, P6 ;  /* 0x000000450a057211 */ /* 0x000fe400030f0eff */
[----:B------:R-:W-:Y:S02]  /*16080*/  LEA R6, P6, R12, R67, 0x1 ;  /* 0x000000430c067211 */ /* 0x000fe400078c08ff */
        /* <DEDUP_REMOVED lines=9> */
[----:B------:R-:W-:-:S03]  /*16120*/  LEA.HI.X.SX32 R7, R12, R69, 0x1, P6 ;  /* 0x000000450c077211 */ /* 0x000fc600030f0eff */
[----:B------:R1:W-:Y:S01]  /*16130*/  @P4 STG.E.U16 desc[UR16][R4.64], R27 ;  /* 0x0000001b04004986 */ /* 0x0003e2000c101510 */
[----:B------:R-:W-:Y:S01]  /*16140*/  ISETP.LT.AND P4, PT, R13, UR4, !P0 ;  /* 0x000000040d007c0c */ /* 0x000fe2000c781270 */
[----:B------:R-:W-:Y:S02]  /*16150*/  ULDC UR4, c[0x0][0x22c] ;  /* 0x00008b0000047ab9 */ /* 0x000fe40000000800 */
[----:B------:R-:W4:Y:S04]  /*16160*/  LDL.LU R13, [R1+0x5b8] ;  /* 0x0005b800010d7983 */ /* 0x000f280000300800 */
[----:B------:R-:W-:Y:S01]  /*16170*/  @P5 STG.E.U16 desc[UR16][R6.64], R28 ;  /* 0x0000001c06005986 */ /* 0x000fe2000c101510 */
[----:B--2---:R-:W-:Y:S01]  /*16180*/  ISETP.LT.AND P5, PT, R11, UR4, !P0 ;  /* 0x000000040b007c0c */ /* 0x004fe2000c7a1270 */
[----:B0-----:R-:W-:-:S02]  /*16190*/  IMAD R8, R66, 0x2, R12 ;  /* 0x0000000242087824 */ /* 0x001fc400078e020c */
[----:B------:R-:W2:Y:S01]  /*161a0*/  LDL.LU R11, [R1+0x5b4] ;  /* 0x0005b400010b7983 */ /* 0x000ea20000300800 */
[----:B------:R-:W-:Y:S01]  /*161b0*/  ULDC UR4, c[0x0][0x22c] ;  /* 0x00008b0000047ab9 */ /* 0x000fe20000000800 */
[----:B------:R-:W-:Y:S01]  /*161c0*/  IMAD R10, R66, 0x2, R8 ;  /* 0x00000002420a7824 */ /* 0x000fe200078e0208 */
[----:B-1----:R-:W-:-:S04]  /*161d0*/  LEA R2, P6, R8, R67, 0x1 ;  /* 0x0000004308027211 */ /* 0x002fc800078c08ff */
[----:B------:R-:W-:Y:S02]  /*161e0*/  LEA.HI.X.SX32 R3, R8, R69, 0x1, P6 ;  /* 0x0000004508037211 */ /* 0x000fe400030f0eff */
[----:B------:R-:W-:Y:S01]  /*161f0*/  LEA R8, P6, R10, R67, 0x1 ;  /* 0x000000430a087211 */ /* 0x000fe200078c08ff */
[----:B------:R-:W-:-:S03]  /*16200*/  IMAD R12, R66, 0x2, R10 ;  /* 0x00000002420c7824 */ /* 0x000fc600078e020a */
[----:B------:R-:W-:Y:S01]  /*16210*/  LEA.HI.X.SX32 R9, R10, R69, 0x1, P6 ;  /* 0x000000450a097211 */ /* 0x000fe200030f0eff */
[----:B------:R-:W-:Y:S01]  /*16220*/  @P3 STG.E.U16 desc[UR16][R2.64], R29 ;  /* 0x0000001d02003986 */ /* 0x000fe2000c101510 */
[----:B------:R-:W-:-:S03]  /*16230*/  LEA R4, P6, R12, R67, 0x1 ;  /* 0x000000430c047211 */ /* 0x000fc600078c08ff */
        /* <DEDUP_REMOVED lines=19> */
[----:B------:R-:W-:Y:S01]  /*16370*/  PRMT R29, R29, 0x7632, R29 ;  /* 0x000076321d1d7816 */ /* 0x000fe2000000001d */
[----:B------:R1:W-:Y:S01]  /*16380*/  @P4 STG.E.U16 desc[UR16][R6.64], R28 ;  /* 0x0000001c06004986 */ /* 0x0003e2000c101510 */
        /* <DEDUP_REMOVED lines=11> */
[----:B0-----:R-:W-:-:S04]  /*16440*/  LEA R4, P6, R12, R67, 0x1 ;  /* 0x000000430c047211 */ /* 0x001fc800078c08ff */
[----:B------:R-:W-:Y:S01]  /*16450*/  LEA.HI.X.SX32 R5, R12, R69, 0x1, P6 ;  /* 0x000000450c057211 */ /* 0x000fe200030f0eff */
[----:B------:R-:W-:Y:S01]  /*16460*/  IMAD R10, R66, 0x2, R8 ;  /* 0x00000002420a7824 */ /* 0x000fe200078e0208 */
[C---:B-1----:R-:W-:Y:S02]  /*16470*/  LEA R6, P6, R8.reuse, R67, 0x1 ;  /* 0x0000004308067211 */ /* 0x042fe400078c08ff */
[----:B------:R-:W-:Y:S02]  /*16480*/  PRMT R3, R31, 0x7632, R3 ;  /* 0x000076321f037816 */ /* 0x000fe40000000003 */
[----:B------:R-:W-:Y:S01]  /*16490*/  LEA.HI.X.SX32 R7, R8, R69, 0x1, P6 ;  /* 0x0000004508077211 */ /* 0x000fe200030f0eff */
[----:B------:R-:W-:Y:S01]  /*164a0*/  IMAD R12, R66, 0x2, R10 ;  /* 0x00000002420c7824 */ /* 0x000fe200078e020a */
[C---:B------:R-:W-:Y:S01]  /*164b0*/  LEA R2, P6, R10.reuse, R67, 0x1 ;  /* 0x000000430a027211 */ /* 0x040fe200078c08ff */
[----:B------:R-:W-:Y:S04]  /*164c0*/  @P3 STG.E.U16 desc[UR16][R4.64], R30 ;  /* 0x0000001e04003986 */ /* 0x000fe8000c101510 */
[----:B------:R0:W-:Y:S01]  /*164d0*/  @P1 STG.E.U16 desc[UR16][R6.64], R3 ;  /* 0x0000000306001986 */ /* 0x0001e2000c101510 */
[----:B------:R-:W-:Y:S01]  /*164e0*/  ISETP.LT.AND P3, PT, R9, UR4, !P0 ;  /* 0x0000000409007c0c */ /* 0x000fe2000c761270 */
[----:B------:R-:W-:Y:S01]  /*164f0*/  ULDC UR4, c[0x0][0x22c] ;  /* 0x00008b0000047ab9 */ /* 0x000fe20000000800 */
[----:B0-----:R-:W-:-:S02]  /*16500*/  LEA.HI.X.SX32 R3, R10, R69, 0x1, P6 ;  /* 0x000000450a037211 */ /* 0x001fc400030f0eff */
[----:B------:R-:W-:-:S04]  /*16510*/  LEA R8, P6, R12, R67, 0x1 ;  /* 0x000000430c087211 */ /* 0x000fc800078c08ff */
[----:B------:R-:W-:Y:S01]  /*16520*/  LEA.HI.X.SX32 R9, R12, R69, 0x1, P6 ;  /* 0x000000450c097211 */ /* 0x000fe200030f0eff */
[----:B------:R0:W-:Y:S01]  /*16530*/  @P2 STG.E.U16 desc[UR16][R2.64], R32 ;  /* 0x0000002002002986 */ /* 0x0001e2000c101510 */
[----:B------:R-:W-:-:S03]  /*16540*/  IMAD R10, R66, 0x2, R12 ;  /* 0x00000002420a7824 */ /* 0x000fc600078e020c */
[----:B------:R1:W-:Y:S01]  /*16550*/  @P4 STG.E.U16 desc[UR16][R8.64], R33 ;  /* 0x0000002108004986 */ /* 0x0003e2000c101510 */
[----:B------:R-:W-:Y:S01]  /*16560*/  IMAD R12, R66, 0x2, R10 ;  /* 0x00000002420c7824 */ /* 0x000fe200078e020a */
[----:B------:R-:W-:Y:S02]  /*16570*/  LEA R4, P6, R10, R67, 0x1 ;  /* 0x000000430a047211 */ /* 0x000fe400078c08ff */
        /* <DEDUP_REMOVED lines=9> */
[----:B------:R-:W-:Y:S02]  /*16610*/  LEA.HI.X.SX32 R5, R10, R69, 0x1, P6 ;  /* 0x000000450a057211 */ /* 0x000fe400030f0eff */
        /* <DEDUP_REMOVED lines=10> */
[----:B0-----:R-:W-:Y:S01]  /*166c0*/  PRMT R32, R32, 0x7632, R32 ;  /* 0x0000763220207816 */ /* 0x001fe20000000020 */
[----:B------:R-:W-:Y:S01]  /*166d0*/  ULDC UR4, c[0x0][0x22c] ;  /* 0x00008b0000047ab9 */ /* 0x000fe20000000800 */
[----:B------:R-:W-:Y:S01]  /*166e0*/  IMAD R12, R66, 0x2, R10 ;  /* 0x00000002420c7824 */ /* 0x000fe200078e020a */
[----:B------:R-:W-:-:S04]  /*166f0*/  LEA R2, P6, R10, R67, 0x1 ;  /* 0x000000430a027211 */ /* 0x000fc800078c08ff */
[----:B------:R-:W-:Y:S01]  /*16700*/  LEA.HI.X.SX32 R3, R10, R69, 0x1, P6 ;  /* 0x000000450a037211 */ /* 0x000fe200030f0eff */
[----:B------:R-:W-:Y:S01]  /*16710*/  IMAD R10, R66, 0x2, R12 ;  /* 0x00000002420a7824 */ /* 0x000fe200078e020c */
[C---:B-1----:R-:W-:Y:S02]  /*16720*/  LEA R8, P6, R12.reuse, R67, 0x1 ;  /* 0x000000430c087211 */ /* 0x042fe400078c08ff */
[----:B------:R-:W-:Y:S02]  /*16730*/  PRMT R33, R33, 0x7632, R33 ;  /* 0x0000763221217816 */ /* 0x000fe40000000021 */
[----:B------:R-:W-:Y:S02]  /*16740*/  LEA.HI.X.SX32 R9, R12, R69, 0x1, P6 ;  /* 0x000000450c097211 */ /* 0x000fe400030f0eff */
[----:B------:R-:W-:Y:S01]  /*16750*/  LEA R4, P6, R10, R67, 0x1 ;  /* 0x000000430a047211 */ /* 0x000fe200078c08ff */
[----:B------:R0:W-:Y:S01]  /*16760*/  @P1 STG.E.U16 desc[UR16][R2.64], R32 ;  /* 0x0000002002001986 */ /* 0x0001e2000c101510 */
[----:B------:R-:W-:-:S02]  /*16770*/  PRMT R34, R34, 0x7632, R34 ;  /* 0x0000763222227816 */ /* 0x000fc40000000022 */
[----:B------:R-:W-:Y:S01]  /*16780*/  LEA.HI.X.SX32 R5, R10, R69, 0x1, P6 ;  /* 0x000000450a057211 */ /* 0x000fe200030f0eff */
[----:B------:R1:W-:Y:S01]  /*16790*/  @P2 STG.E.U16 desc[UR16][R8.64], R33 ;  /* 0x0000002108002986 */ /* 0x0003e2000c101510 */
[----:B------:R-:W-:-:S03]  /*167a0*/  IMAD R10, R66, 0x2, R10 ;  /* 0x00000002420a7824 */ /* 0x000fc600078e020a */
[----:B------:R1:W-:Y:S01]  /*167b0*/  @P4 STG.E.U16 desc[UR16][R4.64], R34 ;  /* 0x0000002204004986 */ /* 0x0003e2000c101510 */
[----:B------:R-:W-:Y:S01]  /*167c0*/  IMAD R12, R66, 0x2, R10 ;  /* 0x00000002420c7824 */ /* 0x000fe200078e020a */
[C---:B0-----:R-:W-:Y:S02]  /*167d0*/  LEA R2, P6, R10.reuse, R67, 0x1 ;  /* 0x000000430a027211 */ /* 0x041fe400078c08ff */
[----:B------:R-:W-:Y:S02]  /*167e0*/  PRMT R35, R35, 0x7632, R35 ;  /* 0x0000763223237816 */ /* 0x000fe40000000023 */
[----:B------:R-:W-:Y:S02]  /*167f0*/  LEA.HI.X.SX32 R3, R10, R69, 0x1, P6 ;  /* 0x000000450a037211 */ /* 0x000fe400030f0eff */
[----:B------:R-:W-:-:S03]  /*16800*/  LEA R6, P6, R12, R67, 0x1 ;  /* 0x000000430c067211 */ /* 0x000fc600078c08ff */
[----:B------:R0:W-:Y:S01]  /*16810*/  @P5 STG.E.U16 desc[UR16][R2.64], R35 ;  /* 0x0000002302005986 */ /* 0x0001e2000c101510 */
[----:B---3--:R-:W-:Y:S01]  /*16820*/  ISETP.LT.AND P1, PT, R16, UR4, !P0 ;  /* 0x0000000410007c0c */ /* 0x008fe2000c721270 */
[----:B------:R-:W-:Y:S02]  /*16830*/  ULDC UR4, c[0x0][0x22c] ;  /* 0x00008b0000047ab9 */ /* 0x000fe40000000800 */
[----:B------:R-:W3:Y:S01]  /*16840*/  LDL.LU R16, [R1+0x584] ;  /* 0x0005840001107983 */ /* 0x000ee20000300800 */
[----:B----4-:R-:W-:Y:S01]  /*16850*/  ISETP.LT.AND P2, PT, R15, UR4, !P0 ;  /* 0x000000040f007c0c */ /* 0x010fe2000c741270 */
[----:B------:R-:W-:Y:S02]  /*16860*/  ULDC UR4, c[0x0][0x22c] ;  /* 0x00008b0000047ab9 */ /* 0x000fe40000000800 */
[----:B------:R-:W4:Y:S01]  /*16870*/  LDL.LU R15, [R1+0x580] ;  /* 0x00058000010f7983 */ /* 0x000f220000300800 */
[----:B------:R-:W-:Y:S01]  /*16880*/  ISETP.LT.AND P4, PT, R14, UR4, !P0 ;  /* 0x000000040e007c0c */ /* 0x000fe2000c781270 */
[----:B------:R-:W-:-:S02]  /*16890*/  ULDC UR4, c[0x0][0x22c] ;  /* 0x00008b0000047ab9 */ /* 0x000fc40000000800 */
[----:B------:R-:W4:Y:S01]  /*168a0*/  LDL.LU R14, [R1+0x57c] ;  /* 0x00057c00010e7983 */ /* 0x000f220000300800 */
[----:B------:R-:W-:-:S05]  /*168b0*/  LEA.HI.X.SX32 R7, R12, R69, 0x1, P6 ;  /* 0x000000450c077211 */ /* 0x000fca00030f0eff */
[----:B------:R-:W-:Y:S01]  /*168c0*/  @P3 STG.E.U16 desc[UR16][R6.64], R36 ;  /* 0x0000002406003986 */ /* 0x000fe2000c101510 */
[----:B------:R-:W-:Y:S01]  /*168d0*/  ISETP.LT.AND P5, PT, R13, UR4, !P0 ;  /* 0x000000040d007c0c */ /* 0x000fe2000c7a1270 */
[----:B------:R-:W-:Y:S02]  /*168e0*/  ULDC UR4, c[0x0][0x22c] ;  /* 0x00008b0000047ab9 */ /* 0x000fe40000000800 */
[----:B------:R-:W4:Y:S01]  /*168f0*/  LDL.LU R13, [R1+0x578] ;  /* 0x00057800010d7983 */ /* 0x000f220000300800 */
[----:B--2---:R-:W-:Y:S01]  /*16900*/  ISETP.LT.AND P3, PT, R11, UR4, !P0 ;  /* 0x000000040b007c0c */ /* 0x004fe2000c761270 */
[C---:B-1----:R-:W-:Y:S02]  /*16910*/  IMAD R8, R66.reuse, 0x2, R12 ;  /* 0x0000000242087824 */ /* 0x042fe400078e020c */
[----:B------:R-:W2:Y:S01]  /*16920*/  LDL.LU R11, [R1+0x574] ;  /* 0x00057400010b7983 */ /* 0x000ea20000300800 */
[----:B------:R-:W-:Y:S01]  /*16930*/  ULDC UR4, c[0x0][0x22c] ;  /* 0x00008b0000047ab9 */ /* 0x000fe20000000800 */
[----:B------:R-:W-:Y:S01]  /*16940*/  IMAD R10, R66, 0x2, R8 ;  /* 0x00000002420a7824 */ /* 0x000fe200078e0208 */
[----:B------:R-:W-:-:S04]  /*16950*/  LEA R4, P6, R8, R67, 0x1 ;  /* 0x0000004308047211 */ /* 0x000fc800078c08ff */
[----:B------:R-:W-:Y:S02]  /*16960*/  LEA.HI.X.SX32 R5, R8, R69, 0x1, P6 ;  /* 0x0000004508057211 */ /* 0x000fe400030f0eff */
[----:B------:R-:W-:Y:S01]  /*16970*/  LEA R8, P6, R10, R67, 0x1 ;  /* 0x000000430a087211 */ /* 0x000fe200078c08ff */
        /* <DEDUP_REMOVED lines=10> */
[----:B------:R-:W-:-:S03]  /*16a20*/  IMAD R12, R66, 0x2, R10 ;  /* 0x00000002420c7824 */ /* 0x000fc600078e020a */
        /* <DEDUP_REMOVED lines=10> */
[----:B0-----:R-:W-:Y:S02]  /*16ad0*/  PRMT R3, R36, 0x7632, R3 ;  /* 0x0000763224037816 */ /* 0x001fe40000000003 */
        /* <DEDUP_REMOVED lines=14> */
[----:B------:R-:W-:-:S03]  /*16bc0*/  LEA R2, P6, R12, R67, 0x1 ;  /* 0x000000430c027211 */ /* 0x000fc600078c08ff */
[----:B------:R-:W-:Y:S01]  /*16bd0*/  IMAD R10, R66, 0x2, R8 ;  /* 0x00000002420a7824 */ /* 0x000fe200078e0208 */
[----:B0-----:R-:W-:Y:S02]  /*16be0*/  LEA.HI.X.SX32 R3, R12, R69, 0x1, P6 ;  /* 0x000000450c037211 */ /* 0x001fe400030f0eff */
[----:B------:R-:W-:Y:S01]  /*16bf0*/  LEA R6, P6, R8, R67, 0x1 ;  /* 0x0000004308067211 */ /* 0x000fe200078c08ff */
[----:B------:R-:W-:-:S03]  /*16c00*/  IMAD R12, R66, 0x2, R10 ;  /* 0x00000002420c7824 */ /* 0x000fc600078e020a */
[----:B------:R-:W-:Y:S02]  /*16c10*/  LEA.HI.X.SX32 R7, R8, R69, 0x1, P6 ;  /* 0x0000004508077211 */ /* 0x000fe400030f0eff */
[C---:B-1----:R-:W-:Y:S02]  /*16c20*/  LEA R4, P6, R10.reuse, R67, 0x1 ;  /* 0x000000430a047211 */ /* 0x042fe400078c08ff */
        /* <DEDUP_REMOVED lines=8> */
[----:B------:R2:W-:Y:S01]  /*16cb0*/  @P4 STG.E.U16 desc[UR16][R4.64], R40 ;  /* 0x0000002804004986 */ /* 0x0005e2000c101510 */
[----:B------:R-:W-:-:S03]  /*16cc0*/  IMAD R10, R66, 0x2, R12 ;  /* 0x00000002420a7824 */ /* 0x000fc600078e020c */
[----:B------:R2:W-:Y:S01]  /*16cd0*/  @P5 STG.E.U16 desc[UR16][R8.64], R41 ;  /* 0x0000002908005986 */ /* 0x0005e2000c101510 */
[----:B------:R-:W-:Y:S01]  /*16ce0*/  IMAD R12, R66, 0x2, R10 ;  /* 0x00000002420c7824 */ /* 0x000fe200078e020a */
[----:B0-----:R-:W-:-:S04]  /*16cf0*/  LEA R2, P6, R10, R67, 0x1 ;  /* 0x000000430a027211 */ /* 0x001fc800078c08ff */
        /* <DEDUP_REMOVED lines=20> */
[----:B------:R-:W-:Y:S01]  /*16e40*/  PRMT R40, R40, 0x7632, R40 ;  /* 0x0000763228287816 */ /* 0x000fe20000000028 */
        /* <DEDUP_REMOVED lines=8> */
[----:B0-----:R-:W-:Y:S01]  /*16ed0*/  LEA R2, P6, R10, R67, 0x1 ;  /* 0x000000430a027211 */ /* 0x001fe200078c08ff */
        /* <DEDUP_REMOVED lines=142> */
[----:B------:R0:W-:Y:S01]  /*177c0*/  @P2 STG.E.U16 desc[UR16][R6.64], R52 ;  /* 0x0000003406002986 */ /* 0x0001e2000c101510 */
        /* <DEDUP_REMOVED lines=8> */
[----:B------:R-:W-:-:S03]  /*17850*/  LEA R4, P6, R8, R67, 0x1 ;  /* 0x0000004308047211 */ /* 0x000fc600078c08ff */
[----:B------:R-:W-:Y:S01]  /*17860*/  IMAD R12, R66, 0x2, R10 ;  /* 0x00000002420c7824 */ /* 0x000fe200078e020a */
[----:B------:R-:W-:Y:S02]  /*17870*/  LEA.HI.X.SX32 R5, R8, R69, 0x1, P6 ;  /* 0x0000004508057211 */ /* 0x000fe400030f0eff */
[----:B------:R-:W-:-:S04]  /*17880*/  LEA R8, P6, R10, R67, 0x1 ;  /* 0x000000430a087211 */ /* 0x000fc800078c08ff */
[----:B------:R-:W-:Y:S02]  /*17890*/  LEA.HI.X.SX32 R9, R10, R69, 0x1, P6 ;  /* 0x000000450a097211 */ /* 0x000fe400030f0eff */
[C---:B0-----:R-:W-:Y:S01]  /*178a0*/  LEA R2, P6, R12.reuse, R67, 0x1 ;  /* 0x000000430c027211 */ /* 0x041fe200078c08ff */
[----:B------:R-:W-:Y:S03]  /*178b0*/  @P4 STG.E.U16 desc[UR16][R4.64], R53 ;  /* 0x0000003504004986 */ /* 0x000fe6000c101510 */
[----:B------:R-:W-:Y:S01]  /*178c0*/  LEA.HI.X.SX32 R3, R12, R69, 0x1, P6 ;  /* 0x000000450c037211 */ /* 0x000fe200030f0eff */
[----:B------:R0:W-:Y:S01]  /*178d0*/  @P5 STG.E.U16 desc[UR16][R8.64], R54 ;  /* 0x0000003608005986 */ /* 0x0001e2000c101510 */
[----:B------:R-:W-:-:S03]  /*178e0*/  IMAD R10, R66, 0x2, R12 ;  /* 0x00000002420a7824 */ /* 0x000fc600078e020c */
[----:B------:R1:W-:Y:S01]  /*178f0*/  @P3 STG.E.U16 desc[UR16][R2.64], R55 ;  /* 0x0000003702003986 */ /* 0x0003e2000c101510 */
[----:B------:R-:W-:Y:S01]  /*17900*/  IMAD R12, R66, 0x2, R10 ;  /* 0x00000002420c7824 */ /* 0x000fe200078e020a */
[C---:B------:R-:W-:Y:S02]  /*17910*/  LEA R6, P6, R10.reuse, R67, 0x1 ;  /* 0x000000430a067211 */ /* 0x040fe400078c08ff */
[----:B0-----:R-:W2:Y:S02]  /*17920*/  LDL.LU R9, [R1+0x4e0] ;  /* 0x0004e00001097983 */ /* 0x001ea40000300800 */
[----:B------:R-:W-:Y:S02]  /*17930*/  LEA.HI.X.SX32 R7, R10, R69, 0x1, P6 ;  /* 0x000000450a077211 */ /* 0x000fe400030f0eff */
[----:B-1----:R-:W-:Y:S02]  /*17940*/  PRMT R3, R52, 0x7632, R3 ;  /* 0x0000763234037816 */ /* 0x002fe40000000003 */
[----:B------:R-:W-:-:S02]  /*17950*/  LEA R4, P6, R12, R67, 0x1 ;  /* 0x000000430c047211 */ /* 0x000fc400078c08ff */
[----:B---3--:R-:W-:Y:S01]  /*17960*/  ISETP.LT.AND P4, PT, R16, UR4, !P0 ;  /* 0x0000000410007c0c */ /* 0x008fe2000c781270 */
[----:B------:R-:W-:Y:S02]  /*17970*/  ULDC UR4, c[0x0][0x22c] ;  /* 0x00008b0000047ab9 */ /* 0x000fe40000000800 */
[----:B----4-:R-:W-:Y:S01]  /*17980*/  ISETP.LT.AND P5, PT, R15, UR4, !P0 ;  /* 0x000000040f007c0c */ /* 0x010fe2000c7a1270 */
[----:B------:R-:W-:Y:S02]  /*17990*/  ULDC UR4, c[0x0][0x22c] ;  /* 0x00008b0000047ab9 */ /* 0x000fe40000000800 */
[----:B------:R-:W-:Y:S01]  /*179a0*/  ISETP.LT.AND P3, PT, R14, UR4, !P0 ;  /* 0x000000040e007c0c */ /* 0x000fe2000c761270 */
[----:B------:R-:W-:Y:S01]  /*179b0*/  ULDC UR4, c[0x0][0x22c] ;  /* 0x00008b0000047ab9 */ /* 0x000fe20000000800 */
[----:B------:R-:W3:Y:S01]  /*179c0*/  LDL.LU R14, [R1+0x4dc] ;  /* 0x0004dc00010e7983 */ /* 0x000ee20000300800 */
[----:B------:R-:W-:-:S03]  /*179d0*/  PRMT R53, R53, 0x7632, R53 ;  /* 0x0000763235357816 */ /* 0x000fc60000000035 */
[----:B------:R-:W4:Y:S01]  /*179e0*/  LDL.LU R16, [R1+0x4d8] ;  /* 0x0004d80001107983 */ /* 0x000f220000300800 */
[----:B------:R-:W-:-:S03]  /*179f0*/  LEA.HI.X.SX32 R5, R12, R69, 0x1, P6 ;  /* 0x000000450c057211 */ /* 0x000fc600030f0eff */
[----:B------:R0:W-:Y:S01]  /*17a00*/  @P1 STG.E.U16 desc[UR16][R6.64], R3 ;  /* 0x0000000306001986 */ /* 0x0001e2000c101510 */
[----:B------:R-:W-:Y:S01]  /*17a10*/  ISETP.LT.AND P1, PT, R13, UR4, !P0 ;  /* 0x000000040d007c0c */ /* 0x000fe2000c721270 */
[----:B------:R-:W-:Y:S02]  /*17a20*/  ULDC UR4, c[0x0][0x22c] ;  /* 0x00008b0000047ab9 */ /* 0x000fe40000000800 */
[----:B------:R-:W4:Y:S04]  /*17a30*/  LDL.LU R13, [R1+0x4d4] ;  /* 0x0004d400010d7983 */ /* 0x000f280000300800 */
        /* <DEDUP_REMOVED lines=12> */
[----:B------:R-:W-:Y:S01]  /*17b00*/  IMAD R12, R66, 0x2, R10 ;  /* 0x00000002420c7824 */ /* 0x000fe200078e020a */
[----:B------:R-:W-:Y:S02]  /*17b10*/  PRMT R55, R55, 0x7632, R55 ;  /* 0x0000763237377816 */ /* 0x000fe40000000037 */
[----:B------:R-:W-:Y:S01]  /*17b20*/  LEA.HI.X.SX32 R7, R8, R69, 0x1, P6 ;  /* 0x0000004508077211 */ /* 0x000fe200030f0eff */
[----:B------:R0:W-:Y:S01]  /*17b30*/  @P4 STG.E.U16 desc[UR16][R2.64], R54 ;  /* 0x0000003602004986 */ /* 0x0001e2000c101510 */
[----:B-1----:R-:W-:-:S03]  /*17b40*/  LEA R4, P6, R10, R67, 0x1 ;  /* 0x000000430a047211 */ /* 0x002fc600078c08ff */
[----:B------:R1:W-:Y:S01]  /*17b50*/  @P5 STG.E.U16 desc[UR16][R6.64], R55 ;  /* 0x0000003706005986 */ /* 0x0003e2000c101510 */
[----:B------:R-:W-:Y:S01]  /*17b60*/  LEA.HI.X.SX32 R5, R10, R69, 0x1, P6 ;  /* 0x000000450a057211 */ /* 0x000fe200030f0eff */
[----:B------:R-:W-:Y:S01]  /*17b70*/  IMAD R10, R66, 0x2, R12 ;  /* 0x00000002420a7824 */ /* 0x000fe200078e020c */
[C---:B------:R-:W-:Y:S02]  /*17b80*/  LEA R8, P6, R12.reuse, R67, 0x1 ;  /* 0x000000430c087211 */ /* 0x040fe400078c08ff */
[----:B------:R-:W-:Y:S01]  /*17b90*/  ISETP.LT.AND P4, PT, R9, UR4, !P0 ;  /* 0x0000000409007c0c */ /* 0x000fe2000c781270 */
[----:B------:R-:W-:Y:S01]  /*17ba0*/  ULDC UR4, c[0x0][0x22c] ;  /* 0x00008b0000047ab9 */ /* 0x000fe20000000800 */
[----:B------:R-:W-:Y:S01]  /*17bb0*/  LEA.HI.X.SX32 R9, R12, R69, 0x1, P6 ;  /* 0x000000450c097211 */ /* 0x000fe200030f0eff */
[----:B------:R-:W-:Y:S01]  /*17bc0*/  IMAD R12, R66, 0x2, R10 ;  /* 0x00000002420c7824 */ /* 0x000fe200078e020a */
[C---:B0-----:R-:W-:Y:S01]  /*17bd0*/  LEA R2, P6, R10.reuse, R67, 0x1 ;  /* 0x000000430a027211 */ /* 0x041fe200078c08ff */
[----:B------:R0:W-:Y:S03]  /*17be0*/  @P3 STG.E.U16 desc[UR16][R4.64], R56 ;  /* 0x0000003804003986 */ /* 0x0001e6000c101510 */
[----:B------:R-:W-:-:S02]  /*17bf0*/  LEA.HI.X.SX32 R3, R10, R69, 0x1, P6 ;  /* 0x000000450a037211 */ /* 0x000fc400030f0eff */
[C---:B-1----:R-:W-:Y:S01]  /*17c00*/  LEA R6, P6, R12.reuse, R67, 0x1 ;  /* 0x000000430c067211 */ /* 0x042fe200078c08ff */
[----:B------:R1:W-:Y:S03]  /*17c10*/  @P1 STG.E.U16 desc[UR16][R8.64], R57 ;  /* 0x0000003908001986 */ /* 0x0003e6000c101510 */
[----:B------:R-:W-:Y:S01]  /*17c20*/  LEA.HI.X.SX32 R7, R12, R69, 0x1, P6 ;  /* 0x000000450c077211 */ /* 0x000fe200030f0eff */
[----:B------:R1:W-:Y:S04]  /*17c30*/  @P2 STG.E.U16 desc[UR16][R2.64], R58 ;  /* 0x0000003a02002986 */ /* 0x0003e8000c101510 */
[----:B------:R-:W-:Y:S01]  /*17c40*/  @P4 STG.E.U16 desc[UR16][R6.64], R59 ;  /* 0x0000003b06004986 */ /* 0x000fe2000c101510 */
[----:B---3--:R-:W-:Y:S01]  /*17c50*/  ISETP.LT.AND P5, PT, R14, UR4, !P0 ;  /* 0x000000040e007c0c */ /* 0x008fe2000c7a1270 */
[----:B------:R-:W-:-:S02]  /*17c60*/  ULDC UR4, c[0x0][0x22c] ;  /* 0x00008b0000047ab9 */ /* 0x000fc40000000800 */
[----:B------:R-:W3:Y:S01]  /*17c70*/  LDL.LU R14, [R1+0x4c8] ;  /* 0x0004c800010e7983 */ /* 0x000ee20000300800 */
[----:B----4-:R-:W-:Y:S01]  /*17c80*/  ISETP.LT.AND P3, PT, R16, UR4, !P0 ;  /* 0x0000000410007c0c */ /* 0x010fe2000c761270 */
[----:B------:R-:W-:Y:S02]  /*17c90*/  ULDC UR4, c[0x0][0x22c] ;  /* 0x00008b0000047ab9 */ /* 0x000fe40000000800 */
[----:B------:R-:W-:Y:S01]  /*17ca0*/  ISETP.LT.AND P1, PT, R13, UR4, !P0 ;  /* 0x000000040d007c0c */ /* 0x000fe2000c721270 */
[----:B------:R-:W-:Y:S01]  /*17cb0*/  ULDC UR4, c[0x0][0x22c] ;  /* 0x00008b0000047ab9 */ /* 0x000fe20000000800 */
[----:B------:R-:W4:Y:S01]  /*17cc0*/  LDL.LU R13, [R1+0x4c4] ;  /* 0x0004c400010d7983 */ /* 0x000f220000300800 */
[----:B------:R-:W-:Y:S01]  /*17cd0*/  ISETP.LT.AND P2, PT, R15, UR4, !P0 ;  /* 0x000000040f007c0c */ /* 0x000fe2000c741270 */
[----:B------:R-:W-:Y:S02]  /*17ce0*/  ULDC UR4, c[0x0][0x22c] ;  /* 0x00008b0000047ab9 */ /* 0x000fe40000000800 */
[----:B------:R-:W4:Y:S01]  /*17cf0*/  LDL.LU R15, [R1+0x4c0] ;  /* 0x0004c000010f7983 */ /* 0x000f220000300800 */
[----:B--2---:R-:W-:Y:S01]  /*17d00*/  ISETP.LT.AND P4, PT, R11, UR4, !P0 ;  /* 0x000000040b007c0c */ /* 0x004fe2000c781270 */
[----:B------:R-:W-:-:S02]  /*17d10*/  IMAD R10, R66, 0x2, R12 ;  /* 0x00000002420a7824 */ /* 0x000fc400078e020c */
[----:B------:R-:W2:Y:S01]  /*17d20*/  LDL.LU R11, [R1+0x4bc] ;  /* 0x0004bc00010b7983 */ /* 0x000ea20000300800 */
[----:B0-----:R-:W-:Y:S01]  /*17d30*/  PRMT R56, R56, 0x7632, R56 ;  /* 0x0000763238387816 */ /* 0x001fe20000000038 */
[----:B------:R-:W-:Y:S01]  /*17d40*/  ULDC UR4, c[0x0][0x22c] ;  /* 0x00008b0000047ab9 */ /* 0x000fe20000000800 */
[----:B------:R-:W-:Y:S01]  /*17d50*/  LEA R4, P6, R10, R67, 0x1 ;  /* 0x000000430a047211 */ /* 0x000fe200078c08ff */
[----:B------:R-:W-:Y:S01]  /*17d60*/  IMAD R12, R66, 0x2, R10 ;  /* 0x00000002420c7824 */ /* 0x000fe200078e020a */
[----:B------:R-:W2:Y:S02]  /*17d70*/  LDL.LU R17, [R1+0x4b8] ;  /* 0x0004b80001117983 */ /* 0x000ea40000300800 */
[----:B------:R-:W-:Y:S01]  /*17d80*/  LEA.HI.X.SX32 R5, R10, R69, 0x1, P6 ;  /* 0x000000450a057211 */ /* 0x000fe200030f0eff */
[----:B------:R-:W-:Y:S01]  /*17d90*/  IMAD R10, R66, 0x2, R12 ;  /* 0x00000002420a7824 */ /* 0x000fe200078e020c */
[C---:B-1----:R-:W-:Y:S01]  /*17da0*/  LEA R8, P6, R12.reuse, R67, 0x1 ;  /* 0x000000430c087211 */ /* 0x042fe200078c08ff */
[----:B------:R-:W2:Y:S04]  /*17db0*/  LDL.LU R16, [R1+0x4b4] ;  /* 0x0004b40001107983 */ /* 0x000ea80000300800 */
[----:B------:R0:W-:Y:S01]  /*17dc0*/  @P5 STG.E.U16 desc[UR16][R4.64], R56 ;  /* 0x0000003804005986 */ /* 0x0001e2000c101510 */
[----:B------:R-:W-:Y:S01]  /*17dd0*/  LEA.HI.X.SX32 R9, R12, R69, 0x1, P6 ;  /* 0x000000450c097211 */ /* 0x000fe200030f0eff */
[----:B------:R-:W-:Y:S01]  /*17de0*/  IMAD R12, R66, 0x2, R10 ;  /* 0x00000002420c7824 */ /* 0x000fe200078e020a */
[----:B------:R-:W-:-:S02]  /*17df0*/  LEA R2, P6, R10, R67, 0x1 ;  /* 0x000000430a027211 */ /* 0x000fc400078c08ff */
[----:B------:R-:W-:Y:S02]  /*17e00*/  PRMT R57, R57, 0x7632, R57 ;  /* 0x0000763239397816 */ /* 0x000fe40000000039 */
[----:B------:R-:W-:Y:S01]  /*17e10*/  LEA.HI.X.SX32 R3, R10, R69, 0x1, P6 ;  /* 0x000000450a037211 */ /* 0x000fe200030f0eff */
[----:B------:R-:W-:Y:S01]  /*17e20*/  IMAD R10, R66, 0x2, R12 ;  /* 0x00000002420a7824 */ /* 0x000fe200078e020c */
[----:B------:R-:W-:Y:S02]  /*17e30*/  PRMT R58, R58, 0x7632, R58 ;  /* 0x000076323a3a7816 */ /* 0x000fe4000000003a */
[C---:B0-----:R-:W-:Y:S02]  /*17e40*/  LEA R4, P6, R12.reuse, R67, 0x1 ;  /* 0x000000430c047211 */ /* 0x041fe400078c08ff */
[----:B------:R-:W-:Y:S02]  /*17e50*/  PRMT R59, R59, 0x7632, R59 ;  /* 0x000076323b3b7816 */ /* 0x000fe4000000003b */
[----:B------:R-:W-:Y:S01]  /*17e60*/  LEA.HI.X.SX32 R5, R12, R69, 0x1, P6 ;  /* 0x000000450c057211 */ /* 0x000fe200030f0eff */
[----:B------:R0:W-:Y:S04]  /*17e70*/  @P3 STG.E.U16 desc[UR16][R8.64], R57 ;  /* 0x0000003908003986 */ /* 0x0001e8000c101510 */
[----:B------:R1:W-:Y:S01]  /*17e80*/  @P1 STG.E.U16 desc[UR16][R2.64], R58 ;  /* 0x0000003a02001986 */ /* 0x0003e2000c101510 */
[----:B------:R-:W-:-:S03]  /*17e90*/  LEA R6, P1, R10, R67, 0x1 ;  /* 0x000000430a067211 */ /* 0x000fc600078208ff */
[----:B------:R1:W-:Y:S01]  /*17ea0*/  @P2 STG.E.U16 desc[UR16][R4.64], R59 ;  /* 0x0000003b04002986 */ /* 0x0003e2000c101510 */
        /* <DEDUP_REMOVED lines=9> */
[----:B--2---:R-:W-:Y:S01]  /*17f40*/  ISETP.LT.AND P1, PT, R11, UR4, !P0 ;  /* 0x000000040b007c0c */ /* 0x004fe2000c721270 */
[----:B------:R-:W-:Y:S01]  /*17f50*/  IMAD R12, R66, 0x2, R10 ;  /* 0x00000002420c7824 */ /* 0x000fe200078e020a */
[----:B------:R-:W2:Y:S01]  /*17f60*/  LDL.LU R11, [R1+0x4a8] ;  /* 0x0004a800010b7983 */ /* 0x000ea20000300800 */
[----:B------:R-:W-:-:S03]  /*17f70*/  ULDC UR4, c[0x0][0x22c] ;  /* 0x00008b0000047ab9 */ /* 0x000fc60000000800 */
[----:B------:R-:W2:Y:S01]  /*17f80*/  LDL.LU R15, [R1+0x4a4] ;  /* 0x0004a400010f7983 */ /* 0x000ea20000300800 */
[----:B0-----:R-:W-:-:S04]  /*17f90*/  LEA R8, P6, R12, R67, 0x1 ;  /* 0x000000430c087211 */ /* 0x001fc800078c08ff */
[----:B------:R-:W-:Y:S01]  /*17fa0*/  LEA.HI.X.SX32 R9, R12, R69, 0x1, P6 ;  /* 0x000000450c097211 */ /* 0x000fe200030f0eff */
[----:B------:R-:W-:Y:S01]  /*17fb0*/  IMAD R12, R66, 0x2, R12 ;  /* 0x00000002420c7824 */ /* 0x000fe200078e020c */
[----:B------:R0:W-:Y:S04]  /*17fc0*/  @P4 STG.E.U16 desc[UR16][R6.64], R60 ;  /* 0x0000003c06004986 */ /* 0x0001e8000c101510 */
[----:B-1----:R-:W-:Y:S01]  /*17fd0*/  LEA R2, P4, R12, R67, 0x1 ;  /* 0x000000430c027211 */ /* 0x002fe200078808ff */
[----:B------:R-:W-:Y:S01]  /*17fe0*/  IMAD R10, R66, 0x2, R12 ;  /* 0x00000002420a7824 */ /* 0x000fe200078e020c */
[----:B------:R-:W-:Y:S02]  /*17ff0*/  @P5 STG.E.U16 desc[UR16][R8.64], R61 ;  /* 0x0000003d08005986 */ /* 0x000fe4000c101510 */
[----:B------:R-:W-:-:S02]  /*18000*/  LEA.HI.X.SX32 R3, R12, R69, 0x1, P4 ;  /* 0x000000450c037211 */ /* 0x000fc400020f0eff */
[----:B------:R-:W-:Y:S01]  /*18010*/  ISETP.LT.AND P5, PT, R17, UR4, !P0 ;  /* 0x0000000411007c0c */ /* 0x000fe2000c7a1270 */
[----:B------:R-:W-:Y:S01]  /*18020*/  ULDC UR4, c[0x0][0x22c] ;  /* 0x00008b0000047ab9 */ /* 0x000fe20000000800 */
[C---:B------:R-:W-:Y:S01]  /*18030*/  LEA R4, P6, R10.reuse, R67, 0x1 ;  /* 0x000000430a047211 */ /* 0x040fe200078c08ff */
[----:B------:R1:W-:Y:S03]  /*18040*/  @P3 STG.E.U16 desc[UR16][R2.64], R62 ;  /* 0x0000003e02003986 */ /* 0x0003e6000c101510 */
[----:B------:R-:W-:Y:S01]  /*18050*/  LEA.HI.X.SX32 R5, R10, R69, 0x1, P6 ;  /* 0x000000450a057211 */ /* 0x000fe200030f0eff */
[----:B------:R-:W-:-:S05]  /*18060*/  IMAD R10, R66, 0x2, R10 ;  /* 0x00000002420a7824 */ /* 0x000fca00078e020a */
[----:B0-----:R-:W-:Y:S01]  /*18070*/  LEA R6, P6, R10, R67, 0x1 ;  /* 0x000000430a067211 */ /* 0x001fe200078c08ff */
[----:B------:R-:W-:Y:S01]  /*18080*/  IMAD R12, R66, 0x2, R10 ;  /* 0x00000002420c7824 */ /* 0x000fe200078e020a */
[----:B-1----:R-:W-:Y:S02]  /*18090*/  PRMT R3, R60, 0x7632, R3 ;  /* 0x000076323c037816 */ /* 0x002fe40000000003 */
[----:B------:R-:W-:Y:S01]  /*180a0*/  LEA.HI.X.SX32 R7, R10, R69, 0x1, P6 ;  /* 0x000000450a077211 */ /* 0x000fe200030f0eff */
[----:B------:R-:W-:Y:S01]  /*180b0*/  @P2 STG.E.U16 desc[UR16][R4.64], R63 ;  /* 0x0000003f04002986 */ /* 0x000fe2000c101510 */
[----:B------:R-:W-:-:S03]  /*180c0*/  LEA R8, P6, R12, R67, 0x1 ;  /* 0x000000430c087211 */ /* 0x000fc600078c08ff */
[----:B------:R0:W-:Y:S01]  /*180d0*/  @P1 STG.E.U16 desc[UR16][R6.64], R3 ;  /* 0x0000000306001986 */ /* 0x0001e2000c101510 */
[----:B------:R-:W-:Y:S02]  /*180e0*/  PRMT R61, R61, 0x7632, R61 ;  /* 0x000076323d3d7816 */ /* 0x000fe4000000003d */
[----:B------:R-:W-:Y:S02]  /*180f0*/  LEA.HI.X.SX32 R9, R12, R69, 0x1, P6 ;  /* 0x000000450c097211 */ /* 0x000fe400030f0eff */
[----:B---3--:R-:W-:Y:S01]  /*18100*/  ISETP.LT.AND P3, PT, R14, UR4, !P0 ;  /* 0x000000040e007c0c */ /* 0x008fe2000c761270 */
[----:B------:R-:W-:Y:S01]  /*18110*/  ULDC UR4, c[0x0][0x22c] ;  /* 0x00008b0000047ab9 */ /* 0x000fe20000000800 */
[----:B------:R-:W3:Y:S01]  /*18120*/  LDL.LU R14, [R1+0x4a0] ;  /* 0x0004a000010e7983 */ /* 0x000ee20000300800 */
[----:B----4-:R-:W-:Y:S01]  /*18130*/  ISETP.LT.AND P2, PT, R13, UR4, !P0 ;  /* 0x000000040d007c0c */ /* 0x010fe2000c741270 */
[----:B------:R-:W-:Y:S02]  /*18140*/  ULDC UR4, c[0x0][0x22c] ;  /* 0x00008b0000047ab9 */ /* 0x000fe40000000800 */
[----:B------:R-:W4:Y:S04]  /*18150*/  LDL.LU R13, [R1+0x49c] ;  /* 0x00049c00010d7983 */ /* 0x000f280000300800 */
[----:B------:R1:W-:Y:S01]  /*18160*/  @P5 STG.E.U16 desc[UR16][R8.64], R61 ;  /* 0x0000003d08005986 */ /* 0x0003e2000c101510 */
[----:B--2---:R-:W-:Y:S01]  /*18170*/  ISETP.LT.AND P1, PT, R11, UR4, !P0 ;  /* 0x000000040b007c0c */ /* 0x004fe2000c721270 */
[----:B------:R-:W-:-:S02]  /*18180*/  ULDC UR4, c[0x0][0x22c] ;  /* 0x00008b0000047ab9 */ /* 0x000fc40000000800 */
[----:B------:R-:W2:Y:S01]  /*18190*/  LDL.LU R11, [R1+0x498] ;  /* 0x00049800010b7983 */ /* 0x000ea20000300800 */
[----:B------:R-:W-:Y:S01]  /*181a0*/  ISETP.LT.AND P5, PT, R15, UR4, !P0 ;  /* 0x000000040f007c0c */ /* 0x000fe2000c7a1270 */
[----:B------:R-:W-:Y:S02]  /*181b0*/  IMAD R12, R66, 0x2, R12 ;  /* 0x00000002420c7824 */ /* 0x000fe400078e020c */
[----:B------:R-:W2:Y:S01]  /*181c0*/  LDL.LU R17, [R1+0x490] ;  /* 0x0004900001117983 */ /* 0x000ea20000300800 */
[----:B------:R-:W-:Y:S01]  /*181d0*/  ISETP.LT.AND P4, PT, R16, UR5, !P0 ;  /* 0x0000000510007c0c */ /* 0x000fe2000c781270 */
[----:B------:R-:W-:Y:S01]  /*181e0*/  ULDC UR4, c[0x0][0x22c] ;  /* 0x00008b0000047ab9 */ /* 0x000fe20000000800 */
[----:B------:R-:W-:Y:S01]  /*181f0*/  IMAD R0, R66, 0x2, R12 ;  /* 0x0000000242007824 */ /* 0x000fe200078e020c */
[----:B------:R-:W2:Y:S01]  /*18200*/  LDL.LU R15, [R1+0x494] ;  /* 0x00049400010f7983 */ /* 0x000ea20000300800 */
[----:B------:R-:W-:Y:S01]  /*18210*/  LEA R2, P6, R12, R67, 0x1 ;  /* 0x000000430c027211 */ /* 0x000fe200078c08ff */
[----:B------:R-:W-:Y:S01]  /*18220*/  ULDC UR5, c[0x0][0x22c] ;  /* 0x00008b0000057ab9 */ /* 0x000fe20000000800 */
[----:B------:R-:W-:-:S02]  /*18230*/  IMAD R10, R66, 0x2, R0 ;  /* 0x00000002420a7824 */ /* 0x000fc400078e0200 */
[----:B0-----:R-:W-:Y:S02]  /*18240*/  LEA.HI.X.SX32 R3, R12, R69, 0x1, P6 ;  /* 0x000000450c037211 */ /* 0x001fe400030f0eff */
[----:B------:R-:W-:Y:S02]  /*18250*/  LEA R4, P6, R0, R67, 0x1 ;  /* 0x0000004300047211 */ /* 0x000fe400078c08ff */
[----:B------:R-:W-:Y:S02]  /*18260*/  PRMT R62, R62, 0x7632, R62 ;  /* 0x000076323e3e7816 */ /* 0x000fe4000000003e */
[----:B------:R-:W-:Y:S01]  /*18270*/  LEA.HI.X.SX32 R5, R0, R69, 0x1, P6 ;  /* 0x0000004500057211 */ /* 0x000fe200030f0eff */
[----:B------:R-:W-:Y:S01]  /*18280*/  IMAD R0, R66, 0x2, R10 ;  /* 0x0000000242007824 */ /* 0x000fe200078e020a */
[----:B------:R-:W-:Y:S01]  /*18290*/  LEA R6, P6, R10, R67, 0x1 ;  /* 0x000000430a067211 */ /* 0x000fe200078c08ff */
[----:B------:R0:W-:Y:S02]  /*182a0*/  @P4 STG.E.U16 desc[UR16][R2.64], R62 ;  /* 0x0000003e02004986 */ /* 0x0001e4000c101510 */
[----:B------:R-:W-:Y:S01]  /*182b0*/  IMAD R12, R66, 0x2, R0 ;  /* 0x00000002420c7824 */ /* 0x000fe200078e0200 */
[----:B------:R-:W-:-:S02]  /*182c0*/  LEA.HI.X.SX32 R7, R10, R69, 0x1, P6 ;  /* 0x000000450a077211 */ /* 0x000fc400030f0eff */
[C---:B-1----:R-:W-:Y:S02]  /*182d0*/  LEA R8, P6, R0.reuse, R67, 0x1 ;  /* 0x0000004300087211 */ /* 0x042fe400078c08ff */
[----:B------:R-:W-:Y:S02]  /*182e0*/  PRMT R63, R63, 0x7632, R63 ;  /* 0x000076323f3f7816 */ /* 0x000fe4000000003f */
[----:B------:R-:W-:-:S03]  /*182f0*/  LEA.HI.X.SX32 R9, R0, R69, 0x1, P6 ;  /* 0x0000004500097211 */ /* 0x000fc600030f0eff */
[----:B------:R1:W-:Y:S04]  /*18300*/  @P3 STG.E.U16 desc[UR16][R4.64], R63 ;  /* 0x0000003f04003986 */ /* 0x0003e8000c101510 */
[----:B------:R1:W-:Y:S04]  /*18310*/  @P2 STG.E.U16 desc[UR16][R6.64], R20 ;  /* 0x0000001406002986 */ /* 0x0003e8000c101510 */
[----:B------:R1:W-:Y:S01]  /*18320*/  @P1 STG.E.U16 desc[UR16][R8.64], R21 ;  /* 0x0000001508001986 */ /* 0x0003e2000c101510 */
[----:B0-----:R-:W-:-:S04]  /*18330*/  LEA R2, P1, R12, R67, 0x1 ;  /* 0x000000430c027211 */ /* 0x001fc800078208ff */
[----:B------:R-:W-:Y:S02]  /*18340*/  LEA.HI.X.SX32 R3, R12, R69, 0x1, P1 ;  /* 0x000000450c037211 */ /* 0x000fe400008f0eff */
[----:B---3--:R-:W-:Y:S01]  /*18350*/  ISETP.LT.AND P4, PT, R14, UR4, !P0 ;  /* 0x000000040e007c0c */ /* 0x008fe2000c781270 */
[----:B------:R-:W-:Y:S01]  /*18360*/  IMAD R14, R66, 0x2, R12 ;  /* 0x00000002420e7824 */ /* 0x000fe200078e020c */
[----:B------:R-:W-:-:S03]  /*18370*/  ULDC UR4, c[0x0][0x22c] ;  /* 0x00008b0000047ab9 */ /* 0x000fc60000000800 */
[----:B------:R-:W-:-:S04]  /*18380*/  IMAD R0, R66, 0x2, R14 ;  /* 0x0000000242007824 */ /* 0x000fc800078e020e */
[----:B------:R-:W-:-:S04]  /*18390*/  IMAD R16, R66, 0x2, R0 ;  /* 0x0000000242107824 */ /* 0x000fc800078e0200 */
[----:B------:R-:W-:Y:S01]  /*183a0*/  IMAD R18, R66, 0x2, R16 ;  /* 0x0000000242127824 */ /* 0x000fe200078e0210 */
[----:B----4-:R-:W-:Y:S01]  /*183b0*/  ISETP.LT.AND P3, PT, R13, UR4, !P0 ;  /* 0x000000040d007c0c */ /* 0x010fe2000c761270 */
[----:B------:R-:W-:Y:S01]  /*183c0*/  ULDC UR4, c[0x0][0x22c] ;  /* 0x00008b0000047ab9 */ /* 0x000fe20000000800 */
[-C--:B------:R-:W-:Y:S01]  /*183d0*/  LEA R10, P1, R0, R67.reuse, 0x1 ;  /* 0x00000043000a7211 */ /* 0x080fe200078208ff */
[----:B------:R-:W-:Y:S01]  /*183e0*/  IMAD R66, R66, 0x2, R18 ;  /* 0x0000000242427824 */ /* 0x000fe200078e0212 */
[----:B-1----:R-:W-:-:S04]  /*183f0*/  LEA R4, P6, R14, R67, 0x1 ;  /* 0x000000430e047211 */ /* 0x002fc800078c08ff */
[----:B------:R-:W-:Y:S02]  /*18400*/  LEA.HI.X.SX32 R5, R14, R69, 0x1, P6 ;  /* 0x000000450e057211 */ /* 0x000fe400030f0eff */
[C---:B------:R-:W-:Y:S01]  /*18410*/  LEA R6, P6, R16.reuse, R67, 0x1 ;  /* 0x0000004310067211 */ /* 0x040fe200078c08ff */
[----:B------:R0:W-:Y:S03]  /*18420*/  @P5 STG.E.U16 desc[UR16][R2.64], R22 ;  /* 0x0000001602005986 */ /* 0x0001e6000c101510 */
[----:B------:R-:W-:Y:S02]  /*18430*/  LEA.HI.X.SX32 R7, R16, R69, 0x1, P6 ;  /* 0x0000004510077211 */ /* 0x000fe400030f0eff */
[----:B------:R-:W-:Y:S02]  /*18440*/  LEA R8, P6, R18, R67, 0x1 ;  /* 0x0000004312087211 */ /* 0x000fe400078c08ff */
[----:B------:R-:W-:-:S02]  /*18450*/  PRMT R20, R20, 0x7632, R20 ;  /* 0x0000763214147816 */ /* 0x000fc40000000014 */
[-C--:B------:R-:W-:Y:S02]  /*18460*/  LEA.HI.X.SX32 R9, R18, R69.reuse, 0x1, P6 ;  /* 0x0000004512097211 */ /* 0x080fe400030f0eff */
[----:B0-----:R-:W-:Y:S01]  /*18470*/  PRMT R3, R21, 0x7632, R3 ;  /* 0x0000763215037816 */ /* 0x001fe20000000003 */
[----:B------:R0:W-:Y:S01]  /*18480*/  @P4 STG.E.U16 desc[UR16][R4.64], R23 ;  /* 0x0000001704004986 */ /* 0x0001e2000c101510 */
[----:B--2---:R-:W-:Y:S01]  /*18490*/  ISETP.LT.AND P2, PT, R11, UR4, !P0 ;  /* 0x000000040b007c0c */ /* 0x004fe2000c741270 */
[----:B------:R-:W-:Y:S01]  /*184a0*/  ULDC UR4, c[0x0][0x22c] ;  /* 0x00008b0000047ab9 */ /* 0x000fe20000000800 */
[----:B------:R-:W-:Y:S02]  /*184b0*/  LEA.HI.X.SX32 R11, R0, R69, 0x1, P1 ;  /* 0x00000045000b7211 */ /* 0x000fe400008f0eff */
[----:B------:R-:W-:-:S04]  /*184c0*/  LEA R12, P1, R66, R67, 0x1 ;  /* 0x00000043420c7211 */ /* 0x000fc800078208ff */
[----:B------:R-:W-:Y:S02]  /*184d0*/  LEA.HI.X.SX32 R13, R66, R69, 0x1, P1 ;  /* 0x00000045420d7211 */ /* 0x000fe400008f0eff */
[----:B------:R-:W-:Y:S02]  /*184e0*/  ISETP.LT.AND P1, PT, R17, UR5, !P0 ;  /* 0x0000000511007c0c */ /* 0x000fe4000c721270 */
[----:B------:R-:W-:Y:S02]  /*184f0*/  ISETP.LT.AND P0, PT, R15, UR4, !P0 ;  /* 0x000000040f007c0c */ /* 0x000fe4000c701270 */
[----:B------:R-:W-:Y:S01]  /*18500*/  PRMT R0, R22, 0x7632, R0 ;  /* 0x0000763216007816 */ /* 0x000fe20000000000 */
[----:B------:R0:W-:Y:S04]  /*18510*/  @P3 STG.E.U16 desc[UR16][R10.64], R20 ;  /* 0x000000140a003986 */ /* 0x0001e8000c101510 */
[----:B------:R0:W-:Y:S06]  /*18520*/  @P2 STG.E.U16 desc[UR16][R6.64], R3 ;  /* 0x0000000306002986 */ /* 0x0001ec000c101510 */
[----:B------:R0:W-:Y:S01]  /*18530*/  @P0 STG.E.U16 desc[UR16][R8.64], R0 ;  /* 0x0000000008000986 */ /* 0x0001e2000c101510 */
[----:B------:R-:W-:Y:S05]  /*18540*/  @!P1 EXIT ;  /* 0x000000000000994d */ /* 0x000fea0003800000 */
[----:B0-----:R-:W-:-:S05]  /*18550*/  PRMT R6, R23, 0x7632, R6 ;  /* 0x0000763217067816 */ /* 0x001fca0000000006 */
[----:B------:R-:W-:Y:S01]  /*18560*/  STG.E.U16 desc[UR16][R12.64], R6 ;  /* 0x000000060c007986 */ /* 0x000fe2000c101510 */
[----:B------:R-:W-:Y:S05]  /*18570*/  EXIT ;  /* 0x000000000000794d */ /* 0x000fea0003800000 */
.L_x_2:
[----:B------:R-:W-:-:S00]  /*18580*/  BRA `(.L_x_2) ;  /* 0xfffffffc00fc7947 */ /* 0x000fc0000383ffff */
[----:B------:R-:W-:-:S00]  /*18590*/  NOP ;  /* 0x0000000000007918 */ /* 0x000fc00000000000 */
        /* <DEDUP_REMOVED lines=14> */
.L_x_3:


//--------------------- .nv.shared.matmul_kernel  --------------------------
	.section	.nv.shared.matmul_kernel,"aw",@nobits
	.sectionflags	@""
	.align	16
	.zero		1024


//--------------------- .nv.shared.reserved.0     --------------------------
	.section	.nv.shared.reserved.0,"aw",@nobits
	.weak		__nv_reservedSMEM_offset_0_alias
	.size		__nv_reservedSMEM_offset_0_alias, 0, 0
	.other		__nv_reservedSMEM_offset_0_alias,@"STO_CUDA_RESERVED_SHARED STV_DEFAULT"
__nv_reservedSMEM_offset_0_alias:
	.zero		0


//--------------------- .nv.constant0.matmul_kernel --------------------------
	.section	.nv.constant0.matmul_kernel,"a",@progbits
	.sectionflags	@""
	.align	4
.nv.constant0.matmul_kernel:
	.zero		608


//--------------------- SYMBOLS --------------------------

	.type		.nv.reservedSmem.offset0,@object
	.size		.nv.reservedSmem.offset0,0x4
